def attn_fwd(
    Q,
    K,
    V,
    Out,
    Lse,
    sm_scale,
    stride_qz,
    stride_qh,
    stride_qm,
    stride_qk,
    stride_kz,
    stride_kh,
    stride_kn,
    stride_kk,
    stride_vz,
    stride_vh,
    stride_vn,
    stride_vk,
    stride_oz,
    stride_oh,
    stride_om,
    stride_ok,
    seqlen_q,
    seqlen_k,
    BLOCK_M: tl.constexpr,
    BLOCK_N: tl.constexpr,
    HEAD_DIM: tl.constexpr,
    CAUSAL: tl.constexpr,
):
    start_m = tl.program_id(0)
    off_hz = tl.program_id(1)
    q_off = off_hz * stride_qh
    k_off = off_hz * stride_kh
    v_off = off_hz * stride_vh
    offs_m = start_m * BLOCK_M + tl.arange(0, BLOCK_M)
    offs_d = tl.arange(0, HEAD_DIM)
    offs_n = tl.arange(0, BLOCK_N)
    q_ptrs = Q + q_off + offs_m[:, None] * stride_qm + offs_d[None, :] * stride_qk
    k_ptrs = K + k_off + offs_d[:, None] * stride_kk + offs_n[None, :] * stride_kn
    v_ptrs = V + v_off + offs_n[:, None] * stride_vn + offs_d[None, :] * stride_vk
    m_i = tl.full([BLOCK_M], float("-inf"), dtype=tl.float32)
    l_i = tl.zeros([BLOCK_M], dtype=tl.float32) + 1.0
    acc = tl.zeros([BLOCK_M, HEAD_DIM], dtype=tl.float32)
    q = tl.load(q_ptrs)
    acc, l_i, m_i = _attn_fwd_inner(
        acc,
        l_i,
        m_i,
        q,
        k_ptrs,
        v_ptrs,
        sm_scale,
        stride_kn,
        stride_vn,
        start_m,
        seqlen_k,
        BLOCK_M,
        BLOCK_N,
        HEAD_DIM,
        CAUSAL,
    )
    acc = acc / l_i[:, None]
    lse = m_i + tl.math.log2(l_i) / 1.4426950408889634
    o_ptrs = (
        Out
        + off_hz * stride_oh
        + offs_m[:, None] * stride_om
        + offs_d[None, :] * stride_ok
    )
    tl.store(o_ptrs, acc.to(Out.dtype.element_ty))
    tl.store(Lse + off_hz * seqlen_q + offs_m, lse)

# config = {"BLOCK_M": 256, "BLOCK_N": 128, "HEAD_DIM": 256, "arch": "sm_90", "causal": false, "dtype": "bf16", "num_stages": 2, "num_warps": 8}
# arch = sm_90


// ===== COMPILED SASS (sm_90a) =====

	.target	sm_90a

	.elftype	@"ET_EXEC"


//--------------------- .note.nv.tkinfo           --------------------------
	.section	.note.nv.tkinfo,"",@"SHT_NOTE"
	.sectionflags	@"SHF_NOTE_NV_TKINFO"
	.tkinfo
        /*0018*/ 	.word	0x00000002
        /*0030*/ 	.string	""
        /*0030*/ 	.string	"ptxas"
        /*0030*/ 	.string	"Cuda compilation tools, release 13.0, V13.0.88"
        /*0030*/ 	.string	"Build cuda_13.0.r13.0/compiler.36424714_0"
        /*0030*/ 	.string	"-v  -suppress-debug-info  -lineinfo  -arch sm_90a "



//--------------------- .note.nv.cuinfo           --------------------------
	.section	.note.nv.cuinfo,"",@"SHT_NOTE"
	.sectionflags	@"SHF_NOTE_NV_CUINFO"
        /*0018*/ 	.short	0x0002
        /*001a*/ 	.short	0x005a
        /*001c*/ 	.short	0x0082
	.zero		2


//--------------------- .nv.info                  --------------------------
	.section	.nv.info,"",@"SHT_CUDA_INFO"
	.align	4


	//----- nvinfo : EIATTR_REGCOUNT
	.align		4
        /*0000*/ 	.byte	0x04, 0x2f
        /*0002*/ 	.short	(.L_2 - .L_1)
	.align		4
.L_1:
        /*0004*/ 	.word	index@(attn_fwd)
        /*0008*/ 	.word	0x000000ff


	//----- nvinfo : EIATTR_FRAME_SIZE
	.align		4
.L_2:
        /*000c*/ 	.byte	0x04, 0x11
        /*000e*/ 	.short	(.L_4 - .L_3)
	.align		4
.L_3:
        /*0010*/ 	.word	index@(attn_fwd)
        /*0014*/ 	.word	0x00000b70


	//----- nvinfo : EIATTR_MIN_STACK_SIZE
	.align		4
.L_4:
        /*0018*/ 	.byte	0x04, 0x12
        /*001a*/ 	.short	(.L_6 - .L_5)
	.align		4
.L_5:
        /*001c*/ 	.word	index@(attn_fwd)
        /*0020*/ 	.word	0x00000b70
.L_6:


//--------------------- .nv.compat                --------------------------
	.section	.nv.compat,"",@"SHT_CUDA_COMPAT_INFO"
	.align	4
        /*0000*/ 	.byte	0x02, 0x09, 0x01, 0x00, 0x02, 0x02, 0x04, 0x00, 0x02, 0x05, 0x05, 0x00, 0x03, 0x07, 0x01, 0x01
        /*0010*/ 	.byte	0x02, 0x03, 0x00, 0x00, 0x02, 0x06, 0x01, 0x00, 0x04, 0x0b, 0x08, 0x00, 0x00, 0x00, 0x00, 0x00
        /*0020*/ 	.byte	0x00, 0x00, 0x00, 0x00


//--------------------- .nv.info.attn_fwd         --------------------------
	.section	.nv.info.attn_fwd,"",@"SHT_CUDA_INFO"
	.sectionflags	@""
	.align	4


	//----- nvinfo : EIATTR_CUDA_API_VERSION
	.align		4
        /*0000*/ 	.byte	0x04, 0x37
        /*0002*/ 	.short	(.L_8 - .L_7)
.L_7:
        /*0004*/ 	.word	0x00000082


	//----- nvinfo : EIATTR_KPARAM_INFO
	.align		4
.L_8:
        /*0008*/ 	.byte	0x04, 0x17
        /*000a*/ 	.short	(.L_10 - .L_9)
.L_9:
        /*000c*/ 	.word	0x00000000
        /*0010*/ 	.short	0x0019
        /*0012*/ 	.short	0x0080
        /*0014*/ 	.byte	0x00, 0xf4, 0x21, 0x00


	//----- nvinfo : EIATTR_KPARAM_INFO
	.align		4
.L_10:
        /*0018*/ 	.byte	0x04, 0x17
        /*001a*/ 	.short	(.L_12 - .L_11)
.L_11:
        /*001c*/ 	.word	0x00000000
        /*0020*/ 	.short	0x0018
        /*0022*/ 	.short	0x0078
        /*0024*/ 	.byte	0x00, 0xf4, 0x21, 0x00


	//----- nvinfo : EIATTR_KPARAM_INFO
	.align		4
.L_12:
        /*0028*/ 	.byte	0x04, 0x17
        /*002a*/ 	.short	(.L_14 - .L_13)
.L_13:
        /*002c*/ 	.word	0x00000000
        /*0030*/ 	.short	0x0017
        /*0032*/ 	.short	0x0070
        /*0034*/ 	.byte	0x00, 0xf0, 0x11, 0x00


	//----- nvinfo : EIATTR_KPARAM_INFO
	.align		4
.L_14:
        /*0038*/ 	.byte	0x04, 0x17
        /*003a*/ 	.short	(.L_16 - .L_15)
.L_15:
        /*003c*/ 	.word	0x00000000
        /*0040*/ 	.short	0x0016
        /*0042*/ 	.short	0x006c
        /*0044*/ 	.byte	0x00, 0xf0, 0x11, 0x00


	//----- nvinfo : EIATTR_KPARAM_INFO
	.align		4
.L_16:
        /*0048*/ 	.byte	0x04, 0x17
        /*004a*/ 	.short	(.L_18 - .L_17)
.L_17:
        /*004c*/ 	.word	0x00000000
        /*0050*/ 	.short	0x0015
        /*0052*/ 	.short	0x0068
        /*0054*/ 	.byte	0x00, 0xf0, 0x11, 0x00


	//----- nvinfo : EIATTR_KPARAM_INFO
	.align		4
.L_18:
        /*0058*/ 	.byte	0x04, 0x17
        /*005a*/ 	.short	(.L_20 - .L_19)
.L_19:
        /*005c*/ 	.word	0x00000000
        /*0060*/ 	.short	0x0014
        /*0062*/ 	.short	0x0064
        /*0064*/ 	.byte	0x00, 0xf0, 0x11, 0x00


	//----- nvinfo : EIATTR_KPARAM_INFO
	.align		4
.L_20:
        /*0068*/ 	.byte	0x04, 0x17
        /*006a*/ 	.short	(.L_22 - .L_21)
.L_21:
        /*006c*/ 	.word	0x00000000
        /*0070*/ 	.short	0x0013
        /*0072*/ 	.short	0x0060
        /*0074*/ 	.byte	0x00, 0xf0, 0x11, 0x00


	//----- nvinfo : EIATTR_KPARAM_INFO
	.align		4
.L_22:
        /*0078*/ 	.byte	0x04, 0x17
        /*007a*/ 	.short	(.L_24 - .L_23)
.L_23:
        /*007c*/ 	.word	0x00000000
        /*0080*/ 	.short	0x0012
        /*0082*/ 	.short	0x005c
        /*0084*/ 	.byte	0x00, 0xf0, 0x11, 0x00


	//----- nvinfo : EIATTR_KPARAM_INFO
	.align		4
.L_24:
        /*0088*/ 	.byte	0x04, 0x17
        /*008a*/ 	.short	(.L_26 - .L_25)
.L_25:
        /*008c*/ 	.word	0x00000000
        /*0090*/ 	.short	0x0011
        /*0092*/ 	.short	0x0058
        /*0094*/ 	.byte	0x00, 0xf0, 0x11, 0x00


	//----- nvinfo : EIATTR_KPARAM_INFO
	.align		4
.L_26:
        /*0098*/ 	.byte	0x04, 0x17
        /*009a*/ 	.short	(.L_28 - .L_27)
.L_27:
        /*009c*/ 	.word	0x00000000
        /*00a0*/ 	.short	0x0010
        /*00a2*/ 	.short	0x0054
        /*00a4*/ 	.byte	0x00, 0xf0, 0x11, 0x00


	//----- nvinfo : EIATTR_KPARAM_INFO
	.align		4
.L_28:
        /*00a8*/ 	.byte	0x04, 0x17
        /*00aa*/ 	.short	(.L_30 - .L_29)
.L_29:
        /*00ac*/ 	.word	0x00000000
        /*00b0*/ 	.short	0x000f
        /*00b2*/ 	.short	0x0050
        /*00b4*/ 	.byte	0x00, 0xf0, 0x11, 0x00


	//----- nvinfo : EIATTR_KPARAM_INFO
	.align		4
.L_30:
        /*00b8*/ 	.byte	0x04, 0x17
        /*00ba*/ 	.short	(.L_32 - .L_31)
.L_31:
        /*00bc*/ 	.word	0x00000000
        /*00c0*/ 	.short	0x000e
        /*00c2*/ 	.short	0x004c
        /*00c4*/ 	.byte	0x00, 0xf0, 0x11, 0x00


	//----- nvinfo : EIATTR_KPARAM_INFO
	.align		4
.L_32:
        /*00c8*/ 	.byte	0x04, 0x17
        /*00ca*/ 	.short	(.L_34 - .L_33)
.L_33:
        /*00cc*/ 	.word	0x00000000
        /*00d0*/ 	.short	0x000d
        /*00d2*/ 	.short	0x0048
        /*00d4*/ 	.byte	0x00, 0xf0, 0x11, 0x00


	//----- nvinfo : EIATTR_KPARAM_INFO
	.align		4
.L_34:
        /*00d8*/ 	.byte	0x04, 0x17
        /*00da*/ 	.short	(.L_36 - .L_35)
.L_35:
        /*00dc*/ 	.word	0x00000000
        /*00e0*/ 	.short	0x000c
        /*00e2*/ 	.short	0x0044
        /*00e4*/ 	.byte	0x00, 0xf0, 0x11, 0x00


	//----- nvinfo : EIATTR_KPARAM_INFO
	.align		4
.L_36:
        /*00e8*/ 	.byte	0x04, 0x17
        /*00ea*/ 	.short	(.L_38 - .L_37)
.L_37:
        /*00ec*/ 	.word	0x00000000
        /*00f0*/ 	.short	0x000b
        /*00f2*/ 	.short	0x0040
        /*00f4*/ 	.byte	0x00, 0xf0, 0x11, 0x00


	//----- nvinfo : EIATTR_KPARAM_INFO
	.align		4
.L_38:
        /*00f8*/ 	.byte	0x04, 0x17
        /*00fa*/ 	.short	(.L_40 - .L_39)
.L_39:
        /*00fc*/ 	.word	0x00000000
        /*0100*/ 	.short	0x000a
        /*0102*/ 	.short	0x003c
        /*0104*/ 	.byte	0x00, 0xf0, 0x11, 0x00


	//----- nvinfo : EIATTR_KPARAM_INFO
	.align		4
.L_40:
        /*0108*/ 	.byte	0x04, 0x17
        /*010a*/ 	.short	(.L_42 - .L_41)
.L_41:
        /*010c*/ 	.word	0x00000000
        /*0110*/ 	.short	0x0009
        /*0112*/ 	.short	0x0038
        /*0114*/ 	.byte	0x00, 0xf0, 0x11, 0x00


	//----- nvinfo : EIATTR_KPARAM_INFO
	.align		4
.L_42:
        /*0118*/ 	.byte	0x04, 0x17
        /*011a*/ 	.short	(.L_44 - .L_43)
.L_43:
        /*011c*/ 	.word	0x00000000
        /*0120*/ 	.short	0x0008
        /*0122*/ 	.short	0x0034
        /*0124*/ 	.byte	0x00, 0xf0, 0x11, 0x00


	//----- nvinfo : EIATTR_KPARAM_INFO
	.align		4
.L_44:
        /*0128*/ 	.byte	0x04, 0x17
        /*012a*/ 	.short	(.L_46 - .L_45)
.L_45:
        /*012c*/ 	.word	0x00000000
        /*0130*/ 	.short	0x0007
        /*0132*/ 	.short	0x0030
        /*0134*/ 	.byte	0x00, 0xf0, 0x11, 0x00


	//----- nvinfo : EIATTR_KPARAM_INFO
	.align		4
.L_46:
        /*0138*/ 	.byte	0x04, 0x17
        /*013a*/ 	.short	(.L_48 - .L_47)
.L_47:
        /*013c*/ 	.word	0x00000000
        /*0140*/ 	.short	0x0006
        /*0142*/ 	.short	0x002c
        /*0144*/ 	.byte	0x00, 0xf0, 0x11, 0x00


	//----- nvinfo : EIATTR_KPARAM_INFO
	.align		4
.L_48:
        /*0148*/ 	.byte	0x04, 0x17
        /*014a*/ 	.short	(.L_50 - .L_49)
.L_49:
        /*014c*/ 	.word	0x00000000
        /*0150*/ 	.short	0x0005
        /*0152*/ 	.short	0x0028
        /*0154*/ 	.byte	0x00, 0xf0, 0x11, 0x00


	//----- nvinfo : EIATTR_KPARAM_INFO
	.align		4
.L_50:
        /*0158*/ 	.byte	0x04, 0x17
        /*015a*/ 	.short	(.L_52 - .L_51)
.L_51:
        /*015c*/ 	.word	0x00000000
        /*0160*/ 	.short	0x0004
        /*0162*/ 	.short	0x0020
        /*0164*/ 	.byte	0x00, 0xf4, 0x21, 0x00


	//----- nvinfo : EIATTR_KPARAM_INFO
	.align		4
.L_52:
        /*0168*/ 	.byte	0x04, 0x17
        /*016a*/ 	.short	(.L_54 - .L_53)
.L_53:
        /*016c*/ 	.word	0x00000000
        /*0170*/ 	.short	0x0003
        /*0172*/ 	.short	0x0018
        /*0174*/ 	.byte	0x00, 0xf4, 0x21, 0x00


	//----- nvinfo : EIATTR_KPARAM_INFO
	.align		4
.L_54:
        /*0178*/ 	.byte	0x04, 0x17
        /*017a*/ 	.short	(.L_56 - .L_55)
.L_55:
        /*017c*/ 	.word	0x00000000
        /*0180*/ 	.short	0x0002
        /*0182*/ 	.short	0x0010
        /*0184*/ 	.byte	0x00, 0xf4, 0x21, 0x00


	//----- nvinfo : EIATTR_KPARAM_INFO
	.align		4
.L_56:
        /*0188*/ 	.byte	0x04, 0x17
        /*018a*/ 	.short	(.L_58 - .L_57)
.L_57:
        /*018c*/ 	.word	0x00000000
        /*0190*/ 	.short	0x0001
        /*0192*/ 	.short	0x0008
        /*0194*/ 	.byte	0x00, 0xf4, 0x21, 0x00


	//----- nvinfo : EIATTR_KPARAM_INFO
	.align		4
.L_58:
        /*0198*/ 	.byte	0x04, 0x17
        /*019a*/ 	.short	(.L_60 - .L_59)
.L_59:
        /*019c*/ 	.word	0x00000000
        /*01a0*/ 	.short	0x0000
        /*01a2*/ 	.short	0x0000
        /*01a4*/ 	.byte	0x00, 0xf4, 0x21, 0x00


	//----- nvinfo : EIATTR_SPARSE_MMA_MASK
	.align		4
.L_60:
        /*01a8*/ 	.byte	0x03, 0x50
        /*01aa*/ 	.short	0x0000


	//----- nvinfo : EIATTR_MAXREG_COUNT
	.align		4
        /*01ac*/ 	.byte	0x03, 0x1b
        /*01ae*/ 	.short	0x00ff


	//----- nvinfo : EIATTR_NUM_BARRIERS
	.align		4
        /*01b0*/ 	.byte	0x02, 0x4c
        /*01b2*/ 	.byte	0x01
	.zero		1


	//----- nvinfo : EIATTR_ANNOTATIONS
	.align		4
        /*01b4*/ 	.byte	0x04, 0x55
        /*01b6*/ 	.short	(.L_62 - .L_61)


	//   ....[0]....
.L_61:
        /*01b8*/ 	.word	0x00000001
        /*01bc*/ 	.byte	0xe0, 0x00, 0x00, 0x00, 0x01, 0x00, 0x00, 0x00, 0x50, 0x60, 0x00, 0x00, 0x01, 0x00, 0x00, 0x00
        /* <DEDUP_REMOVED lines=660> */
        /*2b0c*/ 	.byte	0xc0, 0xf2, 0x01, 0x00, 0x01, 0x00, 0x00, 0x00, 0xd0, 0xf2, 0x01, 0x00


	//----- nvinfo : EIATTR_MERCURY_ISA_VERSION
	.align		4
.L_62:
        /*2b18*/ 	.byte	0x03, 0x5f
        /*2b1a*/ 	.short	0x0101


	//----- nvinfo : EIATTR_COOP_GROUP_MASK_REGIDS
	.align		4
        /*2b1c*/ 	.byte	0x04, 0x29
        /*2b1e*/ 	.short	(.L_64 - .L_63)


	//   ....[0]....
.L_63:
        /*2b20*/ 	.word	0xffffffff


	//   ....[1]....
        /*2b24*/ 	.word	0xffffffff


	//   ....[2]....
        /*2b28*/ 	.word	0xffffffff


	//   ....[3]....
        /*2b2c*/ 	.word	0xffffffff


	//   ....[4]....
        /*2b30*/ 	.word	0xffffffff


	//   ....[5]....
        /*2b34*/ 	.word	0xffffffff


	//   ....[6]....
        /*2b38*/ 	.word	0xffffffff


	//   ....[7]....
        /*2b3c*/ 	.word	0xffffffff


	//   ....[8]....
        /*2b40*/ 	.word	0xffffffff


	//   ....[9]....
        /*2b44*/ 	.word	0xffffffff


	//   ....[10]....
        /*2b48*/ 	.word	0xffffffff


	//   ....[11]....
        /*2b4c*/ 	.word	0xffffffff


	//   ....[12]....
        /*2b50*/ 	.word	0xffffffff


	//   ....[13]....
        /*2b54*/ 	.word	0xffffffff


	//   ....[14]....
        /*2b58*/ 	.word	0xffffffff


	//   ....[15]....
        /*2b5c*/ 	.word	0xffffffff


	//----- nvinfo : EIATTR_COOP_GROUP_INSTR_OFFSETS
	.align		4
.L_64:
        /*2b60*/ 	.byte	0x04, 0x28
        /*2b62*/ 	.short	(.L_66 - .L_65)


	//   ....[0]....
.L_65:
        /*2b64*/ 	.word	0x00012df0


	//   ....[1]....
        /*2b68*/ 	.word	0x00012e00


	//   ....[2]....
        /*2b6c*/ 	.word	0x00012f90


	//   ....[3]....
        /*2b70*/ 	.word	0x00012ff0


	//   ....[4]....
        /*2b74*/ 	.word	0x00015cf0


	//   ....[5]....
        /*2b78*/ 	.word	0x00015de0


	//   ....[6]....
        /*2b7c*/ 	.word	0x00015e60


	//   ....[7]....
        /*2b80*/ 	.word	0x00015ed0


	//   ....[8]....
        /*2b84*/ 	.word	0x00018a00


	//   ....[9]....
        /*2b88*/ 	.word	0x00018a10


	//   ....[10]....
        /*2b8c*/ 	.word	0x00018a20


	//   ....[11]....
        /*2b90*/ 	.word	0x00018a40


	//   ....[12]....
        /*2b94*/ 	.word	0x00018a80


	//   ....[13]....
        /*2b98*/ 	.word	0x00018aa0


	//   ....[14]....
        /*2b9c*/ 	.word	0x00018ab0


	//   ....[15]....
        /*2ba0*/ 	.word	0x00018ac0


	//----- nvinfo : EIATTR_EXIT_INSTR_OFFSETS
	.align		4
.L_66:
        /*2ba4*/ 	.byte	0x04, 0x1c
        /*2ba6*/ 	.short	(.L_68 - .L_67)


	//   ....[0]....
.L_67:
        /*2ba8*/ 	.word	0x00025900


	//----- nvinfo : EIATTR_REQNTID
	.align		4
.L_68:
        /*2bac*/ 	.byte	0x04, 0x10
        /*2bae*/ 	.short	(.L_70 - .L_69)
.L_69:
        /*2bb0*/ 	.word	0x00000100
        /*2bb4*/ 	.word	0x00000001
        /*2bb8*/ 	.word	0x00000001


	//----- nvinfo : EIATTR_CBANK_PARAM_SIZE
	.align		4
.L_70:
        /*2bbc*/ 	.byte	0x03, 0x19
        /*2bbe*/ 	.short	0x0088


	//----- nvinfo : EIATTR_PARAM_CBANK
	.align		4
        /*2bc0*/ 	.byte	0x04, 0x0a
        /*2bc2*/ 	.short	(.L_72 - .L_71)
	.align		4
.L_71:
        /*2bc4*/ 	.word	index@(.nv.constant0.attn_fwd)
        /*2bc8*/ 	.short	0x0210
        /*2bca*/ 	.short	0x0088


	//----- nvinfo : EIATTR_SW_WAR
	.align		4
.L_72:
        /*2bcc*/ 	.byte	0x04, 0x36
        /*2bce*/ 	.short	(.L_74 - .L_73)
.L_73:
        /*2bd0*/ 	.word	0x00000008
.L_74:


//--------------------- .nv.callgraph             --------------------------
	.section	.nv.callgraph,"",@"SHT_CUDA_CALLGRAPH"
	.align	4
	.sectionentsize	8
	.align		4
        /*0000*/ 	.word	0x00000000
	.align		4
        /*0004*/ 	.word	0xffffffff
	.align		4
        /*0008*/ 	.word	0x00000000
	.align		4
        /*000c*/ 	.word	0xfffffffe
	.align		4
        /*0010*/ 	.word	0x00000000
	.align		4
        /*0014*/ 	.word	0xfffffffd
	.align		4
        /*0018*/ 	.word	0x00000000
	.align		4
        /*001c*/ 	.word	0xfffffffc


//--------------------- .nv.constant4             --------------------------
	.section	.nv.constant4,"a",@progbits
	.align	8
	.align		8
.nv.constant4:
        /*0000*/ 	.dword	_$_str


//--------------------- .text.attn_fwd            --------------------------
	.section	.text.attn_fwd,"ax",@progbits
	.align	128
        .global         attn_fwd
        .type           attn_fwd,@function
        .size           attn_fwd,(.L_x_3 - attn_fwd)
        .other          attn_fwd,@"STO_CUDA_ENTRY STV_DEFAULT"
attn_fwd:
.text.attn_fwd:
[----:B------:R-:W0:Y:S01]  /*0000*/  LDC R1, c[0x0][0x28] ;  /* 0x00000a00ff017b82 */ /* 0x000e220000000800 */
[----:B------:R-:W1:Y:S07]  /*0010*/  S2R R238, SR_TID.X ;  /* 0x0000000000ee7919 */ /* 0x000e6e0000002100 */
[----:B------:R-:W2:Y:S01]  /*0020*/  S2UR UR6, SR_CTAID.Y ;  /* 0x00000000000679c3 */ /* 0x000ea20000002600 */
[----:B0-----:R-:W-:Y:S01]  /*0030*/  IADD3 R1, R1, -0xb70, RZ ;  /* 0xfffff49001017810 */ /* 0x001fe20007ffe0ff */
[----:B------:R-:W-:Y:S01]  /*0040*/  ULDC.64 UR4, c[0x0][0x240] ;  /* 0x0000900000047ab9 */ /* 0x000fe20000000a00 */
[----:B------:R-:W0:Y:S05]  /*0050*/  S2R R5, SR_CTAID.X ;  /* 0x0000000000057919 */ /* 0x000e2a0000002500 */
[----:B------:R-:W3:Y:S08]  /*0060*/  LDC.64 R6, c[0x0][0x210] ;  /* 0x00008400ff067b82 */ /* 0x000ef00000000a00 */
[----:B------:R-:W4:Y:S01]  /*0070*/  LDC R3, c[0x0][0x248] ;  /* 0x00009200ff037b82 */ /* 0x000f220000000800 */
[----:B--2---:R-:W-:-:S07]  /*0080*/  UIMAD UR4, UR6, UR4, URZ ;  /* 0x00000004060472a4 */ /* 0x004fce000f8e023f */
[----:B------:R-:W2:Y:S01]  /*0090*/  LDC R195, c[0x0][0x248] ;  /* 0x00009200ffc37b82 */ /* 0x000ea20000000800 */
[----:B------:R-:W-:Y:S01]  /*00a0*/  USHF.L.U32 UR6, UR4, 0x1, URZ ;  /* 0x0000000104067899 */ /* 0x000fe2000800063f */
[----:B-1----:R-:W-:-:S06]  /*00b0*/  LOP3.LUT R184, R238, 0xff, RZ, 0xc0, !PT ;  /* 0x000000ffeeb87812 */ /* 0x002fcc00078ec0ff */
[----:B------:R-:W1:Y:S01]  /*00c0*/  LDC R2, c[0x0][0x248] ;  /* 0x00009200ff027b82 */ /* 0x000e620000000800 */
[----:B0-----:R-:W-:-:S05]  /*00d0*/  LEA R0, R5, R184, 0x8 ;  /* 0x000000b805007211 */ /* 0x001fca00078e40ff */
[----:B------:R0:W-:Y:S01]  /*00e0*/  STL [R1+0x904], R0 ;  /* 0x0009040001007387 */ /* 0x0001e20000100800 */
[C---:B----4-:R-:W-:Y:S01]  /*00f0*/  IMAD R105, R3.reuse, 0x90, RZ ;  /* 0x0000009003697824 */ /* 0x050fe200078e02ff */
[C---:B------:R-:W-:Y:S01]  /*0100*/  SHF.L.U32 R5, R3.reuse, 0x3, RZ ;  /* 0x0000000303057819 */ /* 0x040fe200000006ff */
[----:B------:R-:W-:Y:S01]  /*0110*/  IMAD R47, R3, 0x48, RZ ;  /* 0x00000048032f7824 */ /* 0x000fe200078e02ff */
[----:B------:R-:W4:Y:S01]  /*0120*/  LDC R197, c[0x0][0x248] ;  /* 0x00009200ffc57b82 */ /* 0x000f220000000800 */
[----:B0-----:R-:W-:Y:S01]  /*0130*/  IMAD R0, R0, UR5, RZ ;  /* 0x0000000500007c24 */ /* 0x001fe2000f8e02ff */
[----:B------:R-:W-:-:S06]  /*0140*/  UIMAD.WIDE UR4, UR4, 0x2, URZ ;  /* 0x00000002040478a5 */ /* 0x000fcc000f8e023f */
[----:B------:R-:W0:Y:S01]  /*0150*/  LDC R24, c[0x0][0x248] ;  /* 0x00009200ff187b82 */ /* 0x000e220000000800 */
[C---:B------:R-:W-:Y:S01]  /*0160*/  SHF.L.U32 R123, R0.reuse, 0x1, RZ ;  /* 0x00000001007b7819 */ /* 0x040fe200000006ff */
[----:B------:R-:W-:-:S03]  /*0170*/  IMAD.HI R0, R0, 0x2, RZ ;  /* 0x0000000200007827 */ /* 0x000fc600078e02ff */
[----:B---3--:R-:W-:Y:S01]  /*0180*/  IADD3 R122, P0, P1, R123, UR6, R6 ;  /* 0x000000067b7a7c10 */ /* 0x008fe2000f91e006 */
[C---:B------:R-:W-:Y:S01]  /*0190*/  IMAD R13, R3.reuse, 0x50, RZ ;  /* 0x00000050030d7824 */ /* 0x040fe200078e02ff */
[----:B------:R-:W-:Y:S01]  /*01a0*/  ULDC.64 UR6, c[0x0][0x208] ;  /* 0x0000820000067ab9 */ /* 0x000fe20000000a00 */
[----:B------:R-:W3:Y:S01]  /*01b0*/  LDC R26, c[0x0][0x248] ;  /* 0x00009200ff1a7b82 */ /* 0x000ee20000000800 */
[----:B------:R-:W-:Y:S02]  /*01c0*/  IADD3.X R123, R0, UR5, R7, P0, P1 ;  /* 0x00000005007b7c10 */ /* 0x000fe400087e2407 */
[-C--:B------:R-:W-:Y:S02]  /*01d0*/  LEA R4, P0, R3, R122.reuse, 0x4 ;  /* 0x0000007a03047211 */ /* 0x080fe400078020ff */
[-C--:B------:R-:W-:Y:S01]  /*01e0*/  IADD3 R6, P1, R105, R122.reuse, RZ ;  /* 0x0000007a69067210 */ /* 0x080fe20007f3e0ff */
[----:B------:R-:W-:Y:S01]  /*01f0*/  IMAD R37, R3, 0x28, RZ ;  /* 0x0000002803257824 */ /* 0x000fe200078e02ff */
[-C--:B------:R-:W-:Y:S01]  /*0200*/  LEA.HI.X.SX32 R5, R5, R123.reuse, 0x1, P0 ;  /* 0x0000007b05057211 */ /* 0x080fe200000f0eff */
[----:B------:R-:W-:Y:S01]  /*0210*/  IMAD R81, R3, 0xa0, RZ ;  /* 0x000000a003517824 */ /* 0x000fe200078e02ff */
[-C--:B------:R-:W-:Y:S01]  /*0220*/  LEA.HI.X.SX32 R7, R47, R123.reuse, 0x1, P1 ;  /* 0x0000007b2f077211 */ /* 0x080fe200008f0eff */
[----:B------:R-:W-:Y:S01]  /*0230*/  IMAD R11, R3, 0x30, RZ ;  /* 0x00000030030b7824 */ /* 0x000fe200078e02ff */
[-C--:B------:R-:W-:Y:S01]  /*0240*/  IADD3 R8, P0, R13, R122.reuse, RZ ;  /* 0x0000007a0d087210 */ /* 0x080fe20007f1e0ff */
[----:B------:R-:W-:Y:S01]  /*0250*/  IMAD R15, R3, 0x18, RZ ;  /* 0x00000018030f7824 */ /* 0x000fe200078e02ff */
[-C--:B------:R-:W-:Y:S01]  /*0260*/  IADD3 R12, P1, R81, R122.reuse, RZ ;  /* 0x0000007a510c7210 */ /* 0x080fe20007f3e0ff */
[----:B------:R5:W3:Y:S01]  /*0270*/  LDG.E.U16 R23, desc[UR6][R6.64] ;  /* 0x0000000606177981 */ /* 0x000ae2000c1e1500 */
[-C--:B------:R-:W-:Y:S01]  /*0280*/  LEA.HI.X.SX32 R9, R37, R123.reuse, 0x1, P0 ;  /* 0x0000007b25097211 */ /* 0x080fe200000f0eff */
[C---:B------:R-:W-:Y:S01]  /*0290*/  IMAD R17, R3.reuse, 0x60, RZ ;  /* 0x0000006003117824 */ /* 0x040fe200078e02ff */
[----:B------:R-:W3:Y:S01]  /*02a0*/  LDC R44, c[0x0][0x248] ;  /* 0x00009200ff2c7b82 */ /* 0x000ee20000000800 */
[----:B------:R-:W-:Y:S01]  /*02b0*/  IMAD R101, R3, 0xc0, RZ ;  /* 0x000000c003657824 */ /* 0x000fe200078e02ff */
[-C--:B------:R-:W-:Y:S01]  /*02c0*/  LEA.HI.X.SX32 R13, R13, R123.reuse, 0x1, P1 ;  /* 0x0000007b0d0d7211 */ /* 0x080fe200008f0eff */
[----:B------:R2:W3:Y:S01]  /*02d0*/  LDG.E.U16 R22, desc[UR6][R8.64] ;  /* 0x0000000608167981 */ /* 0x0004e2000c1e1500 */
[-C--:B-----5:R-:W-:Y:S01]  /*02e0*/  IADD3 R6, P0, R11, R122.reuse, RZ ;  /* 0x0000007a0b067210 */ /* 0x0a0fe20007f1e0ff */
[----:B------:R-:W-:Y:S01]  /*02f0*/  IMAD R103, R3, 0xb0, RZ ;  /* 0x000000b003677824 */ /* 0x000fe200078e02ff */
[-C--:B------:R-:W-:Y:S01]  /*0300*/  IADD3 R10, P1, R17, R122.reuse, RZ ;  /* 0x0000007a110a7210 */ /* 0x080fe20007f3e0ff */
[----:B------:R-:W-:Y:S01]  /*0310*/  IMAD R19, R3, 0x38, RZ ;  /* 0x0000003803137824 */ /* 0x000fe200078e02ff */
[-C--:B------:R-:W-:Y:S01]  /*0320*/  LEA.HI.X.SX32 R7, R15, R123.reuse, 0x1, P0 ;  /* 0x0000007b0f077211 */ /* 0x080fe200000f0eff */
[----:B------:R5:W3:Y:S01]  /*0330*/  LDG.E.U16 R163, desc[UR6][R4.64] ;  /* 0x0000000604a37981 */ /* 0x000ae2000c1e1500 */
[-C--:B--2---:R-:W-:Y:S01]  /*0340*/  IADD3 R8, P0, R101, R122.reuse, RZ ;  /* 0x0000007a65087210 */ /* 0x084fe20007f1e0ff */
[----:B------:R-:W-:Y:S01]  /*0350*/  IMAD R49, R3, 0x58, RZ ;  /* 0x0000005803317824 */ /* 0x000fe200078e02ff */
[-C--:B------:R-:W-:Y:S01]  /*0360*/  LEA.HI.X.SX32 R11, R11, R123.reuse, 0x1, P1 ;  /* 0x0000007b0b0b7211 */ /* 0x080fe200008f0eff */
[----:B------:R-:W-:Y:S01]  /*0370*/  IMAD R95, R3, 0xd0, RZ ;  /* 0x000000d0035f7824 */ /* 0x000fe200078e02ff */
[-C--:B------:R-:W-:Y:S01]  /*0380*/  LEA.HI.X.SX32 R9, R17, R123.reuse, 0x1, P0 ;  /* 0x0000007b11097211 */ /* 0x080fe200000f0eff */
[----:B------:R-:W-:Y:S01]  /*0390*/  IMAD R192, R3, 0x1c, RZ ;  /* 0x0000001c03c07824 */ /* 0x000fe200078e02ff */
[-C--:B------:R-:W-:Y:S01]  /*03a0*/  IADD3 R62, P0, R19, R122.reuse, RZ ;  /* 0x0000007a133e7210 */ /* 0x080fe20007f1e0ff */
[----:B------:R-:W-:Y:S01]  /*03b0*/  IMAD R85, R3, 0xe0, RZ ;  /* 0x000000e003557824 */ /* 0x000fe200078e02ff */
[----:B------:R2:W3:Y:S01]  /*03c0*/  LDG.E.U16 R41, desc[UR6][R12.64] ;  /* 0x000000060c297981 */ /* 0x0004e2000c1e1500 */
[-C--:B-----5:R-:W-:Y:S01]  /*03d0*/  IADD3 R4, P2, R103, R122.reuse, RZ ;  /* 0x0000007a67047210 */ /* 0x0a0fe20007f5e0ff */
[C---:B------:R-:W-:Y:S01]  /*03e0*/  IMAD R21, R3.reuse, 0x70, RZ ;  /* 0x0000007003157824 */ /* 0x040fe200078e02ff */
[-C--:B------:R-:W-:Y:S01]  /*03f0*/  LEA.HI.X.SX32 R63, R192, R123.reuse, 0x1, P0 ;  /* 0x0000007bc03f7211 */ /* 0x080fe200000f0eff */
[----:B------:R5:W3:Y:S01]  /*0400*/  LDG.E.U16 R27, desc[UR6][R10.64] ;  /* 0x000000060a1b7981 */ /* 0x000ae2000c1e1500 */
[----:B------:R-:W-:Y:S01]  /*0410*/  IMAD R55, R3, 0x68, RZ ;  /* 0x0000006803377824 */ /* 0x000fe200078e02ff */
[----:B------:R-:W-:Y:S01]  /*0420*/  LEA.HI.X.SX32 R5, R49, R123, 0x1, P2 ;  /* 0x0000007b31057211 */ /* 0x000fe200010f0eff */
[----:B------:R-:W-:Y:S01]  /*0430*/  IMAD R109, R3, 0xf0, RZ ;  /* 0x000000f0036d7824 */ /* 0x000fe200078e02ff */
[----:B------:R1:W3:Y:S01]  /*0440*/  LDG.E.U16 R137, desc[UR6][R6.64] ;  /* 0x0000000606897981 */ /* 0x0002e2000c1e1500 */
[-C--:B------:R-:W-:Y:S01]  /*0450*/  IADD3 R16, P2, R85, R122.reuse, RZ ;  /* 0x0000007a55107210 */ /* 0x080fe20007f5e0ff */
[----:B------:R-:W3:Y:S01]  /*0460*/  LDC R52, c[0x0][0x248] ;  /* 0x00009200ff347b82 */ /* 0x000ee20000000800 */
[----:B--2---:R-:W-:Y:S01]  /*0470*/  IADD3 R12, P1, R95, R122, RZ ;  /* 0x0000007a5f0c7210 */ /* 0x004fe20007f3e0ff */
[----:B------:R2:W3:Y:S01]  /*0480*/  LDG.E.U16 R25, desc[UR6][R8.64] ;  /* 0x0000000608197981 */ /* 0x0004e2000c1e1500 */
[----:B-----5:R-:W-:-:S02]  /*0490*/  IMAD R11, R3, 0x78, RZ ;  /* 0x00000078030b7824 */ /* 0x020fc400078e02ff */
[-C--:B------:R-:W-:Y:S01]  /*04a0*/  LEA.HI.X.SX32 R13, R55, R123.reuse, 0x1, P1 ;  /* 0x0000007b370d7211 */ /* 0x080fe200008f0eff */
[----:B------:R-:W-:Y:S01]  /*04b0*/  IMAD R196, R3, 0x3c, RZ ;  /* 0x0000003c03c47824 */ /* 0x000fe200078e02ff */
[----:B------:R-:W5:Y:S01]  /*04c0*/  LDG.E.U16 R62, desc[UR6][R62.64] ;  /* 0x000000063e3e7981 */ /* 0x000f62000c1e1500 */
[-C--:B-1----:R-:W-:Y:S01]  /*04d0*/  IADD3 R6, P0, R21, R122.reuse, RZ ;  /* 0x0000007a15067210 */ /* 0x082fe20007f1e0ff */
[----:B------:R-:W-:Y:S01]  /*04e0*/  IMAD R51, R3, 0xb8, RZ ;  /* 0x000000b803337824 */ /* 0x000fe200078e02ff */
[-C--:B------:R-:W-:Y:S01]  /*04f0*/  LEA.HI.X.SX32 R17, R21, R123.reuse, 0x1, P2 ;  /* 0x0000007b15117211 */ /* 0x080fe200010f0eff */
[----:B------:R-:W-:Y:S01]  /*0500*/  IMAD R83, R3, 0xf8, RZ ;  /* 0x000000f803537824 */ /* 0x000fe200078e02ff */
[-C--:B--2---:R-:W-:Y:S01]  /*0510*/  IADD3 R8, P1, R11, R122.reuse, RZ ;  /* 0x0000007a0b087210 */ /* 0x084fe20007f3e0ff */
[----:B------:R-:W-:Y:S01]  /*0520*/  IMAD R198, R3, 0x5c, RZ ;  /* 0x0000005c03c67824 */ /* 0x000fe200078e02ff */
[-C--:B------:R-:W-:Y:S01]  /*0530*/  LEA.HI.X.SX32 R7, R19, R123.reuse, 0x1, P0 ;  /* 0x0000007b13077211 */ /* 0x080fe200000f0eff */
[----:B------:R-:W-:Y:S01]  /*0540*/  IMAD R200, R3, 0x7c, RZ ;  /* 0x0000007c03c87824 */ /* 0x000fe200078e02ff */
[-C--:B------:R-:W-:Y:S01]  /*0550*/  IADD3 R10, P2, R109, R122.reuse, RZ ;  /* 0x0000007a6d0a7210 */ /* 0x080fe20007f5e0ff */
[----:B------:R-:W-:Y:S01]  /*0560*/  IMAD R33, R3, 0x12, RZ ;  /* 0x0000001203217824 */ /* 0x000fe200078e02ff */
[-C--:B------:R-:W-:Y:S01]  /*0570*/  LEA.HI.X.SX32 R9, R196, R123.reuse, 0x1, P1 ;  /* 0x0000007bc4097211 */ /* 0x080fe200008f0eff */
[----:B------:R1:W2:Y:S01]  /*0580*/  LDG.E.U16 R108, desc[UR6][R6.64] ;  /* 0x00000006066c7981 */ /* 0x0002a2000c1e1500 */
[-C--:B------:R-:W-:Y:S01]  /*0590*/  IADD3 R56, P0, R51, R122.reuse, RZ ;  /* 0x0000007a33387210 */ /* 0x080fe20007f1e0ff */
[----:B------:R-:W-:Y:S01]  /*05a0*/  IMAD R35, R3, 0x22, RZ ;  /* 0x0000002203237824 */ /* 0x000fe200078e02ff */
[-C--:B------:R-:W-:Y:S01]  /*05b0*/  LEA.HI.X.SX32 R11, R11, R123.reuse, 0x1, P2 ;  /* 0x0000007b0b0b7211 */ /* 0x080fe200010f0eff */
[C---:B------:R-:W-:Y:S01]  /*05c0*/  IMAD R39, R3.reuse, 0x32, RZ ;  /* 0x0000003203277824 */ /* 0x040fe200078e02ff */
[----:B------:R4:W5:Y:S01]  /*05d0*/  LDG.E.U16 R45, desc[UR6][R12.64] ;  /* 0x000000060c2d7981 */ /* 0x000962000c1e1500 */
[----:B------:R-:W-:Y:S01]  /*05e0*/  LEA.HI.X.SX32 R57, R198, R123, 0x1, P0 ;  /* 0x0000007bc6397211 */ /* 0x000fe200000f0eff */
[----:B------:R-:W-:Y:S01]  /*05f0*/  IMAD R19, R3, 0x19, RZ ;  /* 0x0000001903137824 */ /* 0x000fe200078e02ff */
[----:B------:R-:W3:Y:S01]  /*0600*/  LDC R82, c[0x0][0x248] ;  /* 0x00009200ff527b82 */ /* 0x000ee20000000800 */
[----:B------:R0:W2:Y:S01]  /*0610*/  LDG.E.U16 R0, desc[UR6][R16.64] ;  /* 0x0000000610007981 */ /* 0x0000a2000c1e1500 */
[----:B-1----:R-:W-:-:S03]  /*0620*/  IADD3 R6, P2, R83, R122, RZ ;  /* 0x0000007a53067210 */ /* 0x002fc60007f5e0ff */
[----:B------:R1:W2:Y:S01]  /*0630*/  LDG.E.U16 R59, desc[UR6][R8.64] ;  /* 0x00000006083b7981 */ /* 0x0002a2000c1e1500 */
[----:B------:R-:W-:Y:S01]  /*0640*/  LEA.HI.X.SX32 R7, R200, R123, 0x1, P2 ;  /* 0x0000007bc8077211 */ /* 0x000fe200010f0eff */
[----:B----4-:R-:W-:Y:S01]  /*0650*/  IMAD R13, R3, 0x9, RZ ;  /* 0x00000009030d7824 */ /* 0x010fe200078e02ff */
[-C--:B------:R-:W-:Y:S01]  /*0660*/  IADD3 R12, P2, R39, R122.reuse, RZ ;  /* 0x0000007a270c7210 */ /* 0x080fe20007f5e0ff */
[----:B------:R4:W2:Y:S01]  /*0670*/  LDG.E.U16 R50, desc[UR6][R10.64] ;  /* 0x000000060a327981 */ /* 0x0008a2000c1e1500 */
[----:B------:R-:W3:Y:S01]  /*0680*/  LDC R94, c[0x0][0x248] ;  /* 0x00009200ff5e7b82 */ /* 0x000ee20000000800 */
[C---:B0-----:R-:W-:Y:S02]  /*0690*/  IMAD R17, R3.reuse, 0x11, RZ ;  /* 0x0000001103117824 */ /* 0x041fe400078e02ff */
[----:B------:R-:W-:Y:S01]  /*06a0*/  IMAD R43, R3, 0x42, RZ ;  /* 0x00000042032b7824 */ /* 0x000fe200078e02ff */
[----:B------:R0:W2:Y:S01]  /*06b0*/  LDG.E.U16 R53, desc[UR6][R6.64] ;  /* 0x0000000606357981 */ /* 0x0000a2000c1e1500 */
[----:B-1----:R-:W-:Y:S01]  /*06c0*/  IADD3 R8, P0, R33, R122, RZ ;  /* 0x0000007a21087210 */ /* 0x002fe20007f1e0ff */
[----:B------:R-:W-:-:S02]  /*06d0*/  IMAD R63, R3, 0x52, RZ ;  /* 0x00000052033f7824 */ /* 0x000fc400078e02ff */
[----:B------:R-:W-:Y:S01]  /*06e0*/  IMAD R65, R3, 0x62, RZ ;  /* 0x0000006203417824 */ /* 0x000fe200078e02ff */
[-C--:B----4-:R-:W-:Y:S01]  /*06f0*/  IADD3 R10, P1, R35, R122.reuse, RZ ;  /* 0x0000007a230a7210 */ /* 0x090fe20007f3e0ff */
[----:B------:R-:W-:Y:S01]  /*0700*/  IMAD R21, R3, 0x31, RZ ;  /* 0x0000003103157824 */ /* 0x000fe200078e02ff */
[-C--:B------:R-:W-:Y:S01]  /*0710*/  LEA.HI.X.SX32 R9, R13, R123.reuse, 0x1, P0 ;  /* 0x0000007b0d097211 */ /* 0x080fe200000f0eff */
[----:B------:R-:W-:Y:S01]  /*0720*/  IMAD R107, R3, 0x82, RZ ;  /* 0x00000082036b7824 */ /* 0x000fe200078e02ff */
[-C--:B------:R-:W-:Y:S01]  /*0730*/  LEA.HI.X.SX32 R11, R17, R123.reuse, 0x1, P1 ;  /* 0x0000007b110b7211 */ /* 0x080fe200008f0eff */
[----:B------:R-:W-:Y:S01]  /*0740*/  IMAD R17, R3, 0x21, RZ ;  /* 0x0000002103117824 */ /* 0x000fe200078e02ff */
[-C--:B------:R-:W-:Y:S01]  /*0750*/  LEA.HI.X.SX32 R13, R19, R123.reuse, 0x1, P2 ;  /* 0x0000007b130d7211 */ /* 0x080fe200010f0eff */
[----:B0-----:R-:W-:Y:S01]  /*0760*/  IMAD R7, R3, 0x72, RZ ;  /* 0x0000007203077824 */ /* 0x001fe200078e02ff */
[-C--:B------:R-:W-:Y:S01]  /*0770*/  IADD3 R120, P0, R43, R122.reuse, RZ ;  /* 0x0000007a2b787210 */ /* 0x080fe20007f1e0ff */
[----:B------:R0:W4:Y:S01]  /*0780*/  LDG.E.U16 R161, desc[UR6][R8.64] ;  /* 0x0000000608a17981 */ /* 0x000122000c1e1500 */
[----:B------:R-:W-:Y:S01]  /*0790*/  IMAD R19, R3, 0x29, RZ ;  /* 0x0000002903137824 */ /* 0x000fe200078e02ff */
[----:B------:R-:W1:Y:S01]  /*07a0*/  LDC R84, c[0x0][0x248] ;  /* 0x00009200ff547b82 */ /* 0x000e620000000800 */
[----:B------:R-:W-:Y:S01]  /*07b0*/  LEA.HI.X.SX32 R121, R17, R123, 0x1, P0 ;  /* 0x0000007b11797211 */ /* 0x000fe200000f0eff */
[----:B------:R0:W4:Y:S04]  /*07c0*/  LDG.E.U16 R135, desc[UR6][R12.64] ;  /* 0x000000060c877981 */ /* 0x000128000c1e1500 */
[----:B------:R0:W4:Y:S02]  /*07d0*/  LDG.E.U16 R149, desc[UR6][R10.64] ;  /* 0x000000060a957981 */ /* 0x000124000c1e1500 */
[-C--:B0-----:R-:W-:Y:S01]  /*07e0*/  IADD3 R8, P1, R63, R122.reuse, RZ ;  /* 0x0000007a3f087210 */ /* 0x081fe20007f3e0ff */
[C---:B------:R-:W-:Y:S01]  /*07f0*/  IMAD R17, R3.reuse, 0x41, RZ ;  /* 0x0000004103117824 */ /* 0x040fe200078e02ff */
[----:B------:R-:W4:Y:S01]  /*0800*/  LDG.E.U16 R56, desc[UR6][R56.64] ;  /* 0x0000000638387981 */ /* 0x000f22000c1e1500 */
[----:B------:R-:W0:Y:S01]  /*0810*/  LDC R100, c[0x0][0x248] ;  /* 0x00009200ff647b82 */ /* 0x000e220000000800 */
[----:B------:R-:W-:Y:S01]  /*0820*/  IMAD R13, R3, 0x39, RZ ;  /* 0x00000039030d7824 */ /* 0x000fe200078e02ff */
[-C--:B------:R-:W-:Y:S01]  /*0830*/  IADD3 R12, P0, R7, R122.reuse, RZ ;  /* 0x0000007a070c7210 */ /* 0x080fe20007f1e0ff */
[----:B------:R-:W-:Y:S01]  /*0840*/  IMAD R138, R3, 0x92, RZ ;  /* 0x00000092038a7824 */ /* 0x000fe200078e02ff */
[----:B------:R-:W4:Y:S01]  /*0850*/  LDG.E.U16 R120, desc[UR6][R120.64] ;  /* 0x0000000678787981 */ /* 0x000f22000c1e1500 */
[----:B------:R-:W-:-:S02]  /*0860*/  IADD3 R10, P2, R65, R122, RZ ;  /* 0x0000007a410a7210 */ /* 0x000fc40007f5e0ff */
[-C--:B------:R-:W-:Y:S01]  /*0870*/  LEA.HI.X.SX32 R9, R19, R123.reuse, 0x1, P1 ;  /* 0x0000007b13097211 */ /* 0x080fe200008f0eff */
[----:B------:R-:W-:Y:S01]  /*0880*/  IMAD R130, R3, 0xb2, RZ ;  /* 0x000000b203827824 */ /* 0x000fe200078e02ff */
[-C--:B------:R-:W-:Y:S01]  /*0890*/  LEA.HI.X.SX32 R13, R13, R123.reuse, 0x1, P0 ;  /* 0x0000007b0d0d7211 */ /* 0x080fe200000f0eff */
[----:B------:R-:W-:Y:S01]  /*08a0*/  IMAD R106, R3, 0xa2, RZ ;  /* 0x000000a2036a7824 */ /* 0x000fe200078e02ff */
[-C--:B------:R-:W-:Y:S01]  /*08b0*/  LEA.HI.X.SX32 R11, R21, R123.reuse, 0x1, P2 ;  /* 0x0000007b150b7211 */ /* 0x080fe200010f0eff */
[----:B------:R1:W4:Y:S01]  /*08c0*/  LDG.E.U16 R119, desc[UR6][R8.64] ;  /* 0x0000000608777981 */ /* 0x000322000c1e1500 */
[----:B------:R-:W-:Y:S01]  /*08d0*/  IADD3 R16, P0, R107, R122, RZ ;  /* 0x0000007a6b107210 */ /* 0x000fe20007f1e0ff */
[----:B------:R-:W-:Y:S01]  /*08e0*/  IMAD R19, R3, 0x49, RZ ;  /* 0x0000004903137824 */ /* 0x000fe200078e02ff */
[----:B------:R-:W0:Y:S01]  /*08f0*/  LDC R102, c[0x0][0x248] ;  /* 0x00009200ff667b82 */ /* 0x000e220000000800 */
[----:B------:R1:W4:Y:S01]  /*0900*/  LDG.E.U16 R117, desc[UR6][R12.64] ;  /* 0x000000060c757981 */ /* 0x000322000c1e1500 */
[----:B------:R-:W-:Y:S01]  /*0910*/  LEA.HI.X.SX32 R17, R17, R123, 0x1, P0 ;  /* 0x0000007b11117211 */ /* 0x000fe200000f0eff */
[----:B------:R-:W-:-:S02]  /*0920*/  IMAD R21, R3, 0x51, RZ ;  /* 0x0000005103157824 */ /* 0x000fc400078e02ff */
[----:B------:R1:W4:Y:S01]  /*0930*/  LDG.E.U16 R118, desc[UR6][R10.64] ;  /* 0x000000060a767981 */ /* 0x000322000c1e1500 */
[C---:B------:R-:W-:Y:S01]  /*0940*/  IMAD R131, R3.reuse, 0xc2, RZ ;  /* 0x000000c203837824 */ /* 0x040fe200078e02ff */
[-C--:B-1----:R-:W-:Y:S01]  /*0950*/  IADD3 R8, P1, R138, R122.reuse, RZ ;  /* 0x0000007a8a087210 */ /* 0x082fe20007f3e0ff */
[C---:B------:R-:W-:Y:S01]  /*0960*/  IMAD R126, R3.reuse, 0xd2, RZ ;  /* 0x000000d2037e7824 */ /* 0x040fe200078e02ff */
[----:B------:R1:W4:Y:S01]  /*0970*/  LDG.E.U16 R116, desc[UR6][R16.64] ;  /* 0x0000000610747981 */ /* 0x000322000c1e1500 */
[----:B------:R-:W0:Y:S01]  /*0980*/  LDC R104, c[0x0][0x248] ;  /* 0x00009200ff687b82 */ /* 0x000e220000000800 */
[C---:B------:R-:W-:Y:S01]  /*0990*/  IMAD R13, R3.reuse, 0x59, RZ ;  /* 0x00000059030d7824 */ /* 0x040fe200078e02ff */
[-C--:B------:R-:W-:Y:S01]  /*09a0*/  IADD3 R12, P0, R130, R122.reuse, RZ ;  /* 0x0000007a820c7210 */ /* 0x080fe20007f1e0ff */
[----:B------:R-:W-:Y:S01]  /*09b0*/  IMAD R124, R3, 0xe2, RZ ;  /* 0x000000e2037c7824 */ /* 0x000fe200078e02ff */
[----:B------:R-:W5:Y:S01]  /*09c0*/  LDG.E.U16 R5, desc[UR6][R4.64] ;  /* 0x0000000604057981 */ /* 0x000f62000c1e1500 */
[----:B------:R-:W-:-:S02]  /*09d0*/  IADD3 R10, P2, R106, R122, RZ ;  /* 0x0000007a6a0a7210 */ /* 0x000fc40007f5e0ff */
[-C--:B------:R-:W-:Y:S01]  /*09e0*/  LEA.HI.X.SX32 R9, R19, R123.reuse, 0x1, P1 ;  /* 0x0000007b13097211 */ /* 0x080fe200008f0eff */
[----:B------:R-:W-:Y:S01]  /*09f0*/  IMAD R19, R3, 0x61, RZ ;  /* 0x0000006103137824 */ /* 0x000fe200078e02ff */
[-C--:B------:R-:W-:Y:S01]  /*0a00*/  LEA.HI.X.SX32 R13, R13, R123.reuse, 0x1, P0 ;  /* 0x0000007b0d0d7211 */ /* 0x080fe200000f0eff */
[----:B------:R-:W-:Y:S01]  /*0a10*/  IMAD R29, R3, 0x71, RZ ;  /* 0x00000071031d7824 */ /* 0x000fe200078e02ff */
[-C--:B------:R-:W-:Y:S01]  /*0a20*/  LEA.HI.X.SX32 R11, R21, R123.reuse, 0x1, P2 ;  /* 0x0000007b150b7211 */ /* 0x080fe200010f0eff */
[----:B------:R-:W-:Y:S01]  /*0a30*/  IMAD R127, R3, 0xf2, RZ ;  /* 0x000000f2037f7824 */ /* 0x000fe200078e02ff */
[-C--:B------:R-:W-:Y:S01]  /*0a40*/  IADD3 R18, P0, R131, R122.reuse, RZ ;  /* 0x0000007a83127210 */ /* 0x080fe20007f1e0ff */
[----:B------:R-:W-:Y:S01]  /*0a50*/  IMAD R21, R3, 0x69, RZ ;  /* 0x0000006903157824 */ /* 0x000fe200078e02ff */
[-C--:B-1----:R-:W-:Y:S01]  /*0a60*/  IADD3 R16, P1, R126, R122.reuse, RZ ;  /* 0x0000007a7e107210 */ /* 0x082fe20007f3e0ff */
[----:B------:R1:W4:Y:S01]  /*0a70*/  LDG.E.U16 R114, desc[UR6][R10.64] ;  /* 0x000000060a727981 */ /* 0x000322000c1e1500 */
[-C--:B------:R-:W-:Y:S01]  /*0a80*/  LEA.HI.X.SX32 R19, R19, R123.reuse, 0x1, P0 ;  /* 0x0000007b13137211 */ /* 0x080fe200000f0eff */
[----:B------:R-:W-:Y:S01]  /*0a90*/  IMAD R31, R3, 0xa, RZ ;  /* 0x0000000a031f7824 */ /* 0x000fe200078e02ff */
[-C--:B------:R-:W-:Y:S01]  /*0aa0*/  IADD3 R20, P0, R124, R122.reuse, RZ ;  /* 0x0000007a7c147210 */ /* 0x080fe20007f1e0ff */
[----:B------:R1:W4:Y:S01]  /*0ab0*/  LDG.E.U16 R115, desc[UR6][R8.64] ;  /* 0x0000000608737981 */ /* 0x000322000c1e1500 */
[-C--:B------:R-:W-:Y:S01]  /*0ac0*/  LEA.HI.X.SX32 R17, R21, R123.reuse, 0x1, P1 ;  /* 0x0000007b15117211 */ /* 0x080fe200008f0eff */
[----:B------:R-:W-:Y:S01]  /*0ad0*/  IMAD R79, R3, 0xa8, RZ ;  /* 0x000000a8034f7824 */ /* 0x000fe200078e02ff */
[-C--:B------:R-:W-:Y:S01]  /*0ae0*/  IADD3 R28, P2, R127, R122.reuse, RZ ;  /* 0x0000007a7f1c7210 */ /* 0x080fe20007f5e0ff */
[----:B------:R1:W4:Y:S01]  /*0af0*/  LDG.E.U16 R113, desc[UR6][R12.64] ;  /* 0x000000060c717981 */ /* 0x000322000c1e1500 */
[C---:B------:R-:W-:Y:S01]  /*0b00*/  IMAD R77, R3.reuse, 0xc8, RZ ;  /* 0x000000c8034d7824 */ /* 0x040fe200078e02ff */
[C---:B-1----:R-:W-:Y:S01]  /*0b10*/  SHF.L.U32 R11, R3.reuse, 0x1, RZ ;  /* 0x00000001030b7819 */ /* 0x042fe200000006ff */
[----:B------:R-:W-:Y:S01]  /*0b20*/  IMAD R128, R3, 0x8a, RZ ;  /* 0x0000008a03807824 */ /* 0x000fe200078e02ff */
[-C--:B------:R-:W-:Y:S01]  /*0b30*/  LEA.HI.X.SX32 R21, R29, R123.reuse, 0x1, P0 ;  /* 0x0000007b1d157211 */ /* 0x080fe200000f0eff */
[----:B------:R1:W4:Y:S01]  /*0b40*/  LDG.E.U16 R112, desc[UR6][R18.64] ;  /* 0x0000000612707981 */ /* 0x000322000c1e1500 */
[----:B------:R-:W-:Y:S01]  /*0b50*/  IMAD R9, R3, 0x79, RZ ;  /* 0x0000007903097824 */ /* 0x000fe200078e02ff */
[-C--:B------:R-:W-:Y:S01]  /*0b60*/  IADD3 R8, P0, R11, R122.reuse, RZ ;  /* 0x0000007a0b087210 */ /* 0x080fe20007f1e0ff */
[C---:B------:R-:W-:Y:S01]  /*0b70*/  IMAD R125, R3.reuse, 0x9a, RZ ;  /* 0x0000009a037d7824 */ /* 0x040fe200078e02ff */
[CC--:B------:R-:W-:Y:S01]  /*0b80*/  LEA R10, P1, R3.reuse, R122.reuse, 0x2 ;  /* 0x0000007a030a7211 */ /* 0x0c0fe200078210ff */
[----:B------:R-:W-:Y:S01]  /*0b90*/  IMAD R13, R3, 0x5, RZ ;  /* 0x00000005030d7824 */ /* 0x000fe200078e02ff */
[-C--:B------:R-:W-:Y:S01]  /*0ba0*/  LEA.HI.X.SX32 R29, R9, R123.reuse, 0x1, P2 ;  /* 0x0000007b091d7211 */ /* 0x080fe200010f0eff */
[----:B------:R0:W4:Y:S01]  /*0bb0*/  LDG.E.U16 R111, desc[UR6][R16.64] ;  /* 0x00000006106f7981 */ /* 0x000122000c1e1500 */
[CC--:B------:R-:W-:Y:S01]  /*0bc0*/  LEA.HI.X.SX32 R9, R3.reuse, R123.reuse, 0x1, P0 ;  /* 0x0000007b03097211 */ /* 0x0c0fe200000f0eff */
[----:B------:R-:W-:Y:S01]  /*0bd0*/  IMAD R129, R3, 0xaa, RZ ;  /* 0x000000aa03817824 */ /* 0x000fe200078e02ff */
[-C--:B------:R-:W-:Y:S01]  /*0be0*/  IADD3 R12, P0, R31, R122.reuse, RZ ;  /* 0x0000007a1f0c7210 */ /* 0x080fe20007f1e0ff */
[----:B-1----:R-:W-:Y:S01]  /*0bf0*/  IMAD R19, R3, 0x14, RZ ;  /* 0x0000001403137824 */ /* 0x002fe200078e02ff */
[----:B------:R1:W4:Y:S01]  /*0c00*/  LDG.E.U16 R87, desc[UR6][R20.64] ;  /* 0x0000000614577981 */ /* 0x000322000c1e1500 */
[-C--:B------:R-:W-:Y:S01]  /*0c10*/  LEA.HI.X.SX32 R11, R11, R123.reuse, 0x1, P1 ;  /* 0x0000007b0b0b7211 */ /* 0x080fe200008f0eff */
[----:B------:R-:W-:Y:S01]  /*0c20*/  IMAD R185, R3, 0xe8, RZ ;  /* 0x000000e803b97824 */ /* 0x000fe200078e02ff */
[----:B------:R-:W-:Y:S01]  /*0c30*/  LEA.HI.X.SX32 R13, R13, R123, 0x1, P0 ;  /* 0x0000007b0d0d7211 */ /* 0x000fe200000f0eff */
[----:B------:R1:W4:Y:S01]  /*0c40*/  LDG.E.U16 R110, desc[UR6][R28.64] ;  /* 0x000000061c6e7981 */ /* 0x000322000c1e1500 */
[-C--:B0-----:R-:W-:Y:S01]  /*0c50*/  IADD3 R16, P1, R19, R122.reuse, RZ ;  /* 0x0000007a13107210 */ /* 0x081fe20007f3e0ff */
[----:B------:R-:W-:Y:S01]  /*0c60*/  IMAD R136, R3, 0xca, RZ ;  /* 0x000000ca03887824 */ /* 0x000fe200078e02ff */
[----:B------:R-:W0:Y:S01]  /*0c70*/  LDC R4, c[0x0][0x248] ;  /* 0x00009200ff047b82 */ /* 0x000e220000000800 */
[----:B------:R1:W4:Y:S02]  /*0c80*/  LDG.E.U16 R167, desc[UR6][R12.64] ;  /* 0x000000060ca77981 */ /* 0x000324000c1e1500 */
[----:B-1----:R-:W-:-:S02]  /*0c90*/  IADD3 R20, P2, R37, R122, RZ ;  /* 0x0000007a25147210 */ /* 0x002fc40007f5e0ff */
[----:B------:R1:W4:Y:S01]  /*0ca0*/  LDG.E.U16 R173, desc[UR6][R10.64] ;  /* 0x000000060aad7981 */ /* 0x000322000c1e1500 */
[----:B------:R-:W-:Y:S01]  /*0cb0*/  IMAD R29, R3, 0x24, RZ ;  /* 0x00000024031d7824 */ /* 0x000fe200078e02ff */
[-C--:B------:R-:W-:Y:S02]  /*0cc0*/  LEA.HI.X.SX32 R17, R31, R123.reuse, 0x1, P1 ;  /* 0x0000007b1f117211 */ /* 0x080fe400008f0eff */
[----:B------:R1:W4:Y:S01]  /*0cd0*/  LDG.E.U16 R175, desc[UR6][R8.64] ;  /* 0x0000000608af7981 */ /* 0x000322000c1e1500 */
[-C--:B------:R-:W-:Y:S01]  /*0ce0*/  LEA.HI.X.SX32 R21, R19, R123.reuse, 0x1, P2 ;  /* 0x0000007b13157211 */ /* 0x080fe200010f0eff */
[----:B------:R-:W-:Y:S01]  /*0cf0*/  IMAD R13, R3, 0x34, RZ ;  /* 0x00000034030d7824 */ /* 0x000fe200078e02ff */
[-C--:B------:R-:W-:Y:S01]  /*0d00*/  IADD3 R18, P0, R29, R122.reuse, RZ ;  /* 0x0000007a1d127210 */ /* 0x080fe20007f1e0ff */
[----:B------:R-:W-:Y:S01]  /*0d10*/  IMAD R132, R3, 0xda, RZ ;  /* 0x000000da03847824 */ /* 0x000fe200078e02ff */
[-C--:B------:R-:W-:Y:S01]  /*0d20*/  IADD3 R28, P1, R47, R122.reuse, RZ ;  /* 0x0000007a2f1c7210 */ /* 0x080fe20007f3e0ff */
[----:B-1----:R-:W-:Y:S01]  /*0d30*/  IMAD R11, R3, 0x1a, RZ ;  /* 0x0000001a030b7824 */ /* 0x002fe200078e02ff */
[-C--:B------:R-:W-:Y:S01]  /*0d40*/  LEA.HI.X.SX32 R19, R33, R123.reuse, 0x1, P0 ;  /* 0x0000007b21137211 */ /* 0x080fe200000f0eff */
[----:B------:R1:W4:Y:S01]  /*0d50*/  LDG.E.U16 R143, desc[UR6][R20.64] ;  /* 0x00000006148f7981 */ /* 0x000322000c1e1500 */
[-C--:B------:R-:W-:Y:S01]  /*0d60*/  LEA.HI.X.SX32 R29, R29, R123.reuse, 0x1, P1 ;  /* 0x0000007b1d1d7211 */ /* 0x080fe200008f0eff */
[----:B------:R-:W2:Y:S01]  /*0d70*/  LDC R150, c[0x0][0x248] ;  /* 0x00009200ff967b82 */ /* 0x000ea20000000800 */
[-C--:B------:R-:W-:Y:S01]  /*0d80*/  IADD3 R10, P1, R13, R122.reuse, RZ ;  /* 0x0000007a0d0a7210 */ /* 0x080fe20007f3e0ff */
[----:B------:R-:W-:Y:S01]  /*0d90*/  IMAD R9, R3, 0xd, RZ ;  /* 0x0000000d03097824 */ /* 0x000fe200078e02ff */
[-C--:B------:R-:W-:Y:S01]  /*0da0*/  IADD3 R8, P0, R11, R122.reuse, RZ ;  /* 0x0000007a0b087210 */ /* 0x080fe20007f1e0ff */
[----:B------:R1:W4:Y:S02]  /*0db0*/  LDG.E.U16 R147, desc[UR6][R18.64] ;  /* 0x0000000612937981 */ /* 0x000324000c1e1500 */
[----:B-1----:R-:W-:Y:S01]  /*0dc0*/  IMAD R21, R3, 0x88, RZ ;  /* 0x0000008803157824 */ /* 0x002fe200078e02ff */
[-C--:B------:R-:W-:Y:S01]  /*0dd0*/  LEA.HI.X.SX32 R11, R11, R123.reuse, 0x1, P1 ;  /* 0x0000007b0b0b7211 */ /* 0x080fe200008f0eff */
[----:B------:R-:W-:Y:S01]  /*0de0*/  IMAD R31, R3, 0x44, RZ ;  /* 0x00000044031f7824 */ /* 0x000fe200078e02ff */
[----:B------:R1:W4:Y:S01]  /*0df0*/  LDG.E.U16 R159, desc[UR6][R16.64] ;  /* 0x00000006109f7981 */ /* 0x000322000c1e1500 */
[-C--:B------:R-:W-:Y:S01]  /*0e00*/  LEA.HI.X.SX32 R9, R9, R123.reuse, 0x1, P0 ;  /* 0x0000007b09097211 */ /* 0x080fe200000f0eff */
[----:B------:R-:W-:Y:S01]  /*0e10*/  IMAD R33, R3, 0x64, RZ ;  /* 0x0000006403217824 */ /* 0x000fe200078e02ff */
[-C--:B------:R-:W-:Y:S01]  /*0e20*/  IADD3 R18, P1, R21, R122.reuse, RZ ;  /* 0x0000007a15127210 */ /* 0x080fe20007f3e0ff */
[----:B------:R0:W4:Y:S01]  /*0e30*/  LDG.E.U16 R61, desc[UR6][R28.64] ;  /* 0x000000061c3d7981 */ /* 0x000122000c1e1500 */
[-C--:B------:R-:W-:Y:S01]  /*0e40*/  IADD3 R12, P0, R31, R122.reuse, RZ ;  /* 0x0000007a1f0c7210 */ /* 0x080fe20007f1e0ff */
[----:B------:R-:W-:Y:S01]  /*0e50*/  IMAD R121, R3, 0xba, RZ ;  /* 0x000000ba03797824 */ /* 0x000fe200078e02ff */
[-C--:B------:R-:W-:Y:S01]  /*0e60*/  LEA.HI.X.SX32 R19, R31, R123.reuse, 0x1, P1 ;  /* 0x0000007b1f137211 */ /* 0x080fe200008f0eff */
[----:B------:R-:W-:Y:S01]  /*0e70*/  IMAD R31, R3, 0x54, RZ ;  /* 0x00000054031f7824 */ /* 0x000fe200078e02ff */
[----:B------:R0:W4:Y:S01]  /*0e80*/  LDG.E.U16 R153, desc[UR6][R8.64] ;  /* 0x0000000608997981 */ /* 0x000122000c1e1500 */
[----:B-1----:R-:W-:Y:S01]  /*0e90*/  IADD3 R16, P2, R55, R122, RZ ;  /* 0x0000007a37107210 */ /* 0x002fe20007f5e0ff */
[C---:B------:R-:W-:Y:S01]  /*0ea0*/  IMAD R174, R3.reuse, 0x84, RZ ;  /* 0x0000008403ae7824 */ /* 0x040fe200078e02ff */
[----:B------:R-:W1:Y:S01]  /*0eb0*/  LDC R20, c[0x0][0x248] ;  /* 0x00009200ff147b82 */ /* 0x000e620000000800 */
[----:B------:R0:W4:Y:S02]  /*0ec0*/  LDG.E.U16 R133, desc[UR6][R10.64] ;  /* 0x000000060a857981 */ /* 0x000124000c1e1500 */
[----:B0-----:R-:W-:Y:S01]  /*0ed0*/  IMAD R29, R3, 0x2a, RZ ;  /* 0x0000002a031d7824 */ /* 0x001fe200078e02ff */
[----:B------:R-:W-:-:S02]  /*0ee0*/  LEA.HI.X.SX32 R17, R13, R123, 0x1, P2 ;  /* 0x0000007b0d117211 */ /* 0x000fc400010f0eff */
[-C--:B------:R-:W-:Y:S01]  /*0ef0*/  LEA.HI.X.SX32 R13, R35, R123.reuse, 0x1, P0 ;  /* 0x0000007b230d7211 */ /* 0x080fe200000f0eff */
[----:B------:R-:W4:Y:S01]  /*0f00*/  LDG.E.U16 R58, desc[UR6][R18.64] ;  /* 0x00000006123a7981 */ /* 0x000f22000c1e1500 */
[----:B------:R-:W-:Y:S01]  /*0f10*/  IMAD R9, R3, 0x15, RZ ;  /* 0x0000001503097824 */ /* 0x000fe200078e02ff */
[-C--:B------:R-:W-:Y:S01]  /*0f20*/  IADD3 R8, P0, R29, R122.reuse, RZ ;  /* 0x0000007a1d087210 */ /* 0x080fe20007f1e0ff */
[----:B------:R-:W0:Y:S01]  /*0f30*/  LDC R152, c[0x0][0x248] ;  /* 0x00009200ff987b82 */ /* 0x000e220000000800 */
[----:B------:R1:W4:Y:S01]  /*0f40*/  LDG.E.U16 R99, desc[UR6][R12.64] ;  /* 0x000000060c637981 */ /* 0x000322000c1e1500 */
[-C--:B------:R-:W-:Y:S02]  /*0f50*/  IADD3 R10, P1, R31, R122.reuse, RZ ;  /* 0x0000007a1f0a7210 */ /* 0x080fe40007f3e0ff */
[-C--:B------:R-:W-:Y:S01]  /*0f60*/  LEA.HI.X.SX32 R9, R9, R123.reuse, 0x1, P0 ;  /* 0x0000007b09097211 */ /* 0x080fe200000f0eff */
[----:B------:R1:W4:Y:S01]  /*0f70*/  LDG.E.U16 R60, desc[UR6][R16.64] ;  /* 0x00000006103c7981 */ /* 0x000322000c1e1500 */
[----:B------:R-:W-:Y:S01]  /*0f80*/  LEA.HI.X.SX32 R11, R29, R123, 0x1, P1 ;  /* 0x0000007b1d0b7211 */ /* 0x000fe200008f0eff */
[----:B------:R-:W-:Y:S01]  /*0f90*/  IMAD R29, R3, 0x3a, RZ ;  /* 0x0000003a031d7824 */ /* 0x000fe200078e02ff */
[----:B------:R-:W0:Y:S01]  /*0fa0*/  LDC R142, c[0x0][0x248] ;  /* 0x00009200ff8e7b82 */ /* 0x000e220000000800 */
[----:B------:R1:W4:Y:S02]  /*0fb0*/  LDG.E.U16 R141, desc[UR6][R8.64] ;  /* 0x00000006088d7981 */ /* 0x000324000c1e1500 */
[-C--:B-1----:R-:W-:Y:S01]  /*0fc0*/  IADD3 R12, P0, R33, R122.reuse, RZ ;  /* 0x0000007a210c7210 */ /* 0x082fe20007f1e0ff */
[----:B------:R-:W-:Y:S01]  /*0fd0*/  IMAD R134, R3, 0xea, RZ ;  /* 0x000000ea03867824 */ /* 0x000fe200078e02ff */
[----:B------:R-:W5:Y:S01]  /*0fe0*/  LDG.E.U16 R177, desc[UR6][R122.64] ;  /* 0x000000067ab17981 */ /* 0x000f62000c1e1500 */
[----:B------:R-:W-:-:S02]  /*0ff0*/  IADD3 R16, P2, R79, R122, RZ ;  /* 0x0000007a4f107210 */ /* 0x000fc40007f5e0ff */
[----:B------:R-:W1:Y:S01]  /*1000*/  LDC R144, c[0x0][0x248] ;  /* 0x00009200ff907b82 */ /* 0x000e620000000800 */
[-C--:B------:R-:W-:Y:S01]  /*1010*/  LEA.HI.X.SX32 R13, R39, R123.reuse, 0x1, P0 ;  /* 0x0000007b270d7211 */ /* 0x080fe200000f0eff */
[----:B------:R0:W4:Y:S01]  /*1020*/  LDG.E.U16 R98, desc[UR6][R10.64] ;  /* 0x000000060a627981 */ /* 0x000122000c1e1500 */
[-C--:B------:R-:W-:Y:S01]  /*1030*/  LEA.HI.X.SX32 R17, R31, R123.reuse, 0x1, P2 ;  /* 0x0000007b1f117211 */ /* 0x080fe200010f0eff */
[----:B------:R-:W-:Y:S01]  /*1040*/  IMAD R9, R3, 0x1d, RZ ;  /* 0x0000001d03097824 */ /* 0x000fe200078e02ff */
[-C--:B------:R-:W-:Y:S01]  /*1050*/  IADD3 R18, P1, R77, R122.reuse, RZ ;  /* 0x0000007a4d127210 */ /* 0x080fe20007f3e0ff */
[----:B------:R-:W-:Y:S01]  /*1060*/  IMAD R31, R3, 0x74, RZ ;  /* 0x00000074031f7824 */ /* 0x000fe200078e02ff */
[-C--:B------:R-:W-:Y:S01]  /*1070*/  IADD3 R8, P0, R29, R122.reuse, RZ ;  /* 0x0000007a1d087210 */ /* 0x080fe20007f1e0ff */
[----:B------:R0:W4:Y:S01]  /*1080*/  LDG.E.U16 R97, desc[UR6][R12.64] ;  /* 0x000000060c617981 */ /* 0x000122000c1e1500 */
[-C--:B------:R-:W-:Y:S01]  /*1090*/  LEA.HI.X.SX32 R19, R33, R123.reuse, 0x1, P1 ;  /* 0x0000007b21137211 */ /* 0x080fe200008f0eff */
[----:B------:R-:W1:Y:S01]  /*10a0*/  LDC R146, c[0x0][0x248] ;  /* 0x00009200ff927b82 */ /* 0x000e620000000800 */
[----:B------:R-:W-:Y:S01]  /*10b0*/  LEA.HI.X.SX32 R9, R9, R123, 0x1, P0 ;  /* 0x0000007b09097211 */ /* 0x000fe200000f0eff */
[----:B------:R0:W4:Y:S02]  /*10c0*/  LDG.E.U16 R57, desc[UR6][R16.64] ;  /* 0x0000000610397981 */ /* 0x000124000c1e1500 */
[----:B0-----:R-:W-:-:S02]  /*10d0*/  IADD3 R10, P1, R31, R122, RZ ;  /* 0x0000007a1f0a7210 */ /* 0x001fc40007f3e0ff */
[----:B------:R0:W4:Y:S01]  /*10e0*/  LDG.E.U16 R40, desc[UR6][R8.64] ;  /* 0x0000000608287981 */ /* 0x000122000c1e1500 */
[----:B------:R-:W-:Y:S01]  /*10f0*/  IMAD R13, R3, 0x45, RZ ;  /* 0x00000045030d7824 */ /* 0x000fe200078e02ff */
[-C--:B------:R-:W-:Y:S02]  /*1100*/  IADD3 R12, P0, R128, R122.reuse, RZ ;  /* 0x0000007a800c7210 */ /* 0x080fe40007f1e0ff */
[----:B------:R0:W4:Y:S01]  /*1110*/  LDG.E.U16 R55, desc[UR6][R18.64] ;  /* 0x0000000612377981 */ /* 0x000122000c1e1500 */
[-C--:B------:R-:W-:Y:S01]  /*1120*/  LEA.HI.X.SX32 R11, R29, R123.reuse, 0x1, P1 ;  /* 0x0000007b1d0b7211 */ /* 0x080fe200008f0eff */
[----:B------:R-:W-:Y:S01]  /*1130*/  IMAD R17, R3, 0x4d, RZ ;  /* 0x0000004d03117824 */ /* 0x000fe200078e02ff */
[----:B------:R-:W-:Y:S01]  /*1140*/  LEA.HI.X.SX32 R13, R13, R123, 0x1, P0 ;  /* 0x0000007b0d0d7211 */ /* 0x000fe200000f0eff */
[----:B------:R-:W1:Y:S01]  /*1150*/  LDC R148, c[0x0][0x248] ;  /* 0x00009200ff947b82 */ /* 0x000e620000000800 */
[-C--:B0-----:R-:W-:Y:S01]  /*1160*/  IADD3 R8, P0, R125, R122.reuse, RZ ;  /* 0x0000007a7d087210 */ /* 0x081fe20007f1e0ff */
[----:B------:R0:W4:Y:S01]  /*1170*/  LDG.E.U16 R96, desc[UR6][R10.64] ;  /* 0x000000060a607981 */ /* 0x000122000c1e1500 */
[----:B------:R-:W-:Y:S01]  /*1180*/  IADD3 R28, P2, R185, R122, RZ ;  /* 0x0000007ab91c7210 */ /* 0x000fe20007f5e0ff */
[----:B------:R-:W-:-:S02]  /*1190*/  IMAD R19, R3, 0x55, RZ ;  /* 0x0000005503137824 */ /* 0x000fc400078e02ff */
[----:B------:R0:W4:Y:S01]  /*11a0*/  LDG.E.U16 R35, desc[UR6][R12.64] ;  /* 0x000000060c237981 */ /* 0x000122000c1e1500 */
[-C--:B------:R-:W-:Y:S01]  /*11b0*/  LEA.HI.X.SX32 R9, R17, R123.reuse, 0x1, P0 ;  /* 0x0000007b11097211 */ /* 0x080fe200000f0eff */
[----:B------:R-:W1:Y:S01]  /*11c0*/  LDC R154, c[0x0][0x248] ;  /* 0x00009200ff9a7b82 */ /* 0x000e620000000800 */
[-C--:B0-----:R-:W-:Y:S01]  /*11d0*/  IADD3 R10, P1, R129, R122.reuse, RZ ;  /* 0x0000007a810a7210 */ /* 0x081fe20007f3e0ff */
[----:B------:R-:W-:Y:S01]  /*11e0*/  IMAD R47, R3, 0x4a, RZ ;  /* 0x0000004a032f7824 */ /* 0x000fe200078e02ff */
[-C--:B------:R-:W-:Y:S01]  /*11f0*/  LEA.HI.X.SX32 R29, R31, R123.reuse, 0x1, P2 ;  /* 0x0000007b1f1d7211 */ /* 0x080fe200010f0eff */
[----:B------:R0:W4:Y:S01]  /*1200*/  LDG.E.U16 R34, desc[UR6][R8.64] ;  /* 0x0000000608227981 */ /* 0x000122000c1e1500 */
[----:B------:R-:W-:Y:S01]  /*1210*/  IMAD R13, R3, 0x65, RZ ;  /* 0x00000065030d7824 */ /* 0x000fe200078e02ff */
[-C--:B------:R-:W-:Y:S02]  /*1220*/  IADD3 R12, P0, R136, R122.reuse, RZ ;  /* 0x0000007a880c7210 */ /* 0x080fe40007f1e0ff */
[----:B------:R-:W1:Y:S01]  /*1230*/  LDC R156, c[0x0][0x248] ;  /* 0x00009200ff9c7b82 */ /* 0x000e620000000800 */
[-C--:B------:R-:W-:Y:S01]  /*1240*/  LEA.HI.X.SX32 R11, R19, R123.reuse, 0x1, P1 ;  /* 0x0000007b130b7211 */ /* 0x080fe200008f0eff */
[----:B------:R-:W-:Y:S01]  /*1250*/  IMAD R19, R3, 0x6d, RZ ;  /* 0x0000006d03137824 */ /* 0x000fe200078e02ff */
[-C--:B------:R-:W-:Y:S01]  /*1260*/  LEA.HI.X.SX32 R13, R13, R123.reuse, 0x1, P0 ;  /* 0x0000007b0d0d7211 */ /* 0x080fe200000f0eff */
[----:B------:R-:W-:Y:S01]  /*1270*/  IMAD R31, R3, 0x5d, RZ ;  /* 0x0000005d031f7824 */ /* 0x000fe200078e02ff */
[-C--:B------:R-:W-:Y:S01]  /*1280*/  IADD3 R18, P0, R132, R122.reuse, RZ ;  /* 0x0000007a84127210 */ /* 0x080fe20007f1e0ff */
[----:B------:R0:W4:Y:S01]  /*1290*/  LDG.E.U16 R54, desc[UR6][R28.64] ;  /* 0x000000061c367981 */ /* 0x000122000c1e1500 */
[-C--:B------:R-:W-:Y:S01]  /*12a0*/  IADD3 R16, P2, R121, R122.reuse, RZ ;  /* 0x0000007a79107210 */ /* 0x080fe20007f5e0ff */
[----:B0-----:R-:W-:Y:S01]  /*12b0*/  IMAD R9, R3, 0x25, RZ ;  /* 0x0000002503097824 */ /* 0x001fe200078e02ff */
[-C--:B------:R-:W-:Y:S01]  /*12c0*/  LEA.HI.X.SX32 R19, R19, R123.reuse, 0x1, P0 ;  /* 0x0000007b13137211 */ /* 0x080fe200000f0eff */
[----:B------:R0:W4:Y:S01]  /*12d0*/  LDG.E.U16 R33, desc[UR6][R10.64] ;  /* 0x000000060a217981 */ /* 0x000122000c1e1500 */
[-C--:B------:R-:W-:Y:S01]  /*12e0*/  LEA.HI.X.SX32 R17, R31, R123.reuse, 0x1, P2 ;  /* 0x0000007b1f117211 */ /* 0x080fe200010f0eff */
[----:B------:R-:W-:Y:S01]  /*12f0*/  IMAD R172, R3, 0x94, RZ ;  /* 0x0000009403ac7824 */ /* 0x000fe200078e02ff */
[-C--:B------:R-:W-:Y:S01]  /*1300*/  IADD3 R8, P0, R47, R122.reuse, RZ ;  /* 0x0000007a2f087210 */ /* 0x080fe20007f1e0ff */
[C---:B------:R-:W-:Y:S01]  /*1310*/  IMAD R180, R3.reuse, 0xb4, RZ ;  /* 0x000000b403b47824 */ /* 0x040fe200078e02ff */
[----:B------:R0:W4:Y:S01]  /*1320*/  LDG.E.U16 R31, desc[UR6][R12.64] ;  /* 0x000000060c1f7981 */ /* 0x000122000c1e1500 */
[C---:B------:R-:W-:Y:S01]  /*1330*/  IMAD R29, R3.reuse, 0x75, RZ ;  /* 0x00000075031d7824 */ /* 0x040fe200078e02ff */
[-C--:B------:R-:W-:Y:S01]  /*1340*/  IADD3 R28, P2, R134, R122.reuse, RZ ;  /* 0x0000007a861c7210 */ /* 0x080fe20007f5e0ff */
[----:B------:R-:W-:Y:S01]  /*1350*/  IMAD R179, R3, 0xa4, RZ ;  /* 0x000000a403b37824 */ /* 0x000fe200078e02ff */
[----:B------:R0:W4:Y:S02]  /*1360*/  LDG.E.U16 R30, desc[UR6][R18.64] ;  /* 0x00000006121e7981 */ /* 0x000124000c1e1500 */
[-C--:B0-----:R-:W-:Y:S01]  /*1370*/  IADD3 R10, P1, R174, R122.reuse, RZ ;  /* 0x0000007aae0a7210 */ /* 0x081fe20007f3e0ff */
[----:B------:R-:W0:Y:S01]  /*1380*/  LDC R158, c[0x0][0x248] ;  /* 0x00009200ff9e7b82 */ /* 0x000e220000000800 */
[-C--:B------:R-:W-:Y:S01]  /*1390*/  LEA.HI.X.SX32 R9, R9, R123.reuse, 0x1, P0 ;  /* 0x0000007b09097211 */ /* 0x080fe200000f0eff */
[----:B------:R-:W-:Y:S01]  /*13a0*/  IMAD R37, R3, 0x2d, RZ ;  /* 0x0000002d03257824 */ /* 0x000fe200078e02ff */
[-C--:B------:R-:W-:Y:S01]  /*13b0*/  LEA.HI.X.SX32 R11, R43, R123.reuse, 0x1, P1 ;  /* 0x0000007b2b0b7211 */ /* 0x080fe200008f0eff */
[----:B------:R-:W-:Y:S01]  /*13c0*/  IMAD R43, R3, 0x5a, RZ ;  /* 0x0000005a032b7824 */ /* 0x000fe200078e02ff */
[-C--:B------:R-:W-:Y:S01]  /*13d0*/  LEA.HI.X.SX32 R29, R29, R123.reuse, 0x1, P2 ;  /* 0x0000007b1d1d7211 */ /* 0x080fe200010f0eff */
[----:B------:R3:W4:Y:S01]  /*13e0*/  LDG.E.U16 R32, desc[UR6][R16.64] ;  /* 0x0000000610207981 */ /* 0x000722000c1e1500 */
[-C--:B------:R-:W-:Y:S01]  /*13f0*/  IADD3 R12, P0, R172, R122.reuse, RZ ;  /* 0x0000007aac0c7210 */ /* 0x080fe20007f1e0ff */
[----:B------:R-:W0:Y:S01]  /*1400*/  LDC R162, c[0x0][0x248] ;  /* 0x00009200ffa27b82 */ /* 0x000e220000000800 */
[----:B------:R-:W-:Y:S01]  /*1410*/  IADD3 R18, P2, R180, R122, RZ ;  /* 0x0000007ab4127210 */ /* 0x000fe20007f5e0ff */
[----:B------:R3:W4:Y:S01]  /*1420*/  LDG.E.U16 R93, desc[UR6][R10.64] ;  /* 0x000000060a5d7981 */ /* 0x000722000c1e1500 */
[----:B------:R-:W-:-:S02]  /*1430*/  LEA.HI.X.SX32 R13, R47, R123, 0x1, P0 ;  /* 0x0000007b2f0d7211 */ /* 0x000fc400000f0eff */
[-C--:B------:R-:W-:Y:S01]  /*1440*/  LEA.HI.X.SX32 R19, R43, R123.reuse, 0x1, P2 ;  /* 0x0000007b2b137211 */ /* 0x080fe200010f0eff */
[----:B------:R-:W-:Y:S01]  /*1450*/  IMAD R181, R3, 0xc4, RZ ;  /* 0x000000c403b57824 */ /* 0x000fe200078e02ff */
[----:B------:R1:W4:Y:S01]  /*1460*/  LDG.E.U16 R39, desc[UR6][R8.64] ;  /* 0x0000000608277981 */ /* 0x000322000c1e1500 */
[-C--:B---3--:R-:W-:Y:S01]  /*1470*/  IADD3 R16, P1, R179, R122.reuse, RZ ;  /* 0x0000007ab3107210 */ /* 0x088fe20007f3e0ff */
[----:B------:R-:W-:Y:S01]  /*1480*/  IMAD R183, R3, 0xd4, RZ ;  /* 0x000000d403b77824 */ /* 0x000fe200078e02ff */
[----:B------:R-:W3:Y:S01]  /*1490*/  LDC R160, c[0x0][0x248] ;  /* 0x00009200ffa07b82 */ /* 0x000ee20000000800 */
[----:B------:R1:W4:Y:S01]  /*14a0*/  LDG.E.U16 R92, desc[UR6][R12.64] ;  /* 0x000000060c5c7981 */ /* 0x000322000c1e1500 */
[-C--:B------:R-:W-:Y:S01]  /*14b0*/  IADD3 R10, P0, R43, R122.reuse, RZ ;  /* 0x0000007a2b0a7210 */ /* 0x080fe20007f1e0ff */
[----:B------:R-:W-:Y:S01]  /*14c0*/  IMAD R43, R3, 0x6a, RZ ;  /* 0x0000006a032b7824 */ /* 0x000fe200078e02ff */
[-C--:B------:R-:W-:Y:S01]  /*14d0*/  LEA.HI.X.SX32 R17, R63, R123.reuse, 0x1, P1 ;  /* 0x0000007b3f117211 */ /* 0x080fe200008f0eff */
[----:B------:R-:W-:Y:S01]  /*14e0*/  IMAD R191, R3, 0xe4, RZ ;  /* 0x000000e403bf7824 */ /* 0x000fe200078e02ff */
[-C--:B------:R-:W-:Y:S01]  /*14f0*/  LEA.HI.X.SX32 R11, R37, R123.reuse, 0x1, P0 ;  /* 0x0000007b250b7211 */ /* 0x080fe200000f0eff */
[----:B-1----:R-:W-:Y:S01]  /*1500*/  IMAD R9, R3, 0x35, RZ ;  /* 0x0000003503097824 */ /* 0x002fe200078e02ff */
[-C--:B------:R-:W-:Y:S01]  /*1510*/  IADD3 R8, P0, R43, R122.reuse, RZ ;  /* 0x0000007a2b087210 */ /* 0x080fe20007f1e0ff */
[----:B------:R-:W-:Y:S01]  /*1520*/  IMAD R63, R3, 0x7a, RZ ;  /* 0x0000007a033f7824 */ /* 0x000fe200078e02ff */
[-C--:B------:R-:W-:Y:S01]  /*1530*/  IADD3 R36, P1, R181, R122.reuse, RZ ;  /* 0x0000007ab5247210 */ /* 0x080fe20007f3e0ff */
[----:B------:R1:W4:Y:S01]  /*1540*/  LDG.E.U16 R38, desc[UR6][R10.64] ;  /* 0x000000060a267981 */ /* 0x000322000c1e1500 */
[-C--:B------:R-:W-:Y:S01]  /*1550*/  LEA.HI.X.SX32 R9, R9, R123.reuse, 0x1, P0 ;  /* 0x0000007b09097211 */ /* 0x080fe200000f0eff */
[----:B------:R-:W-:Y:S01]  /*1560*/  IMAD R140, R3, 0xfa, RZ ;  /* 0x000000fa038c7824 */ /* 0x000fe200078e02ff */
[----:B------:R-:W-:Y:S01]  /*1570*/  LEA.HI.X.SX32 R37, R65, R123, 0x1, P1 ;  /* 0x0000007b41257211 */ /* 0x000fe200008f0eff */
[----:B------:R1:W4:Y:S01]  /*1580*/  LDG.E.U16 R91, desc[UR6][R16.64] ;  /* 0x00000006105b7981 */ /* 0x000322000c1e1500 */
[-C--:B------:R-:W-:Y:S01]  /*1590*/  IADD3 R12, P0, R63, R122.reuse, RZ ;  /* 0x0000007a3f0c7210 */ /* 0x080fe20007f1e0ff */
[----:B------:R-:W3:Y:S01]  /*15a0*/  LDC R164, c[0x0][0x248] ;  /* 0x00009200ffa47b82 */ /* 0x000ee20000000800 */
[----:B------:R-:W-:Y:S01]  /*15b0*/  IADD3 R64, P1, R183, R122, RZ ;  /* 0x0000007ab7407210 */ /* 0x000fe20007f3e0ff */
[----:B------:R0:W4:Y:S01]  /*15c0*/  LDG.E.U16 R90, desc[UR6][R18.64] ;  /* 0x00000006125a7981 */ /* 0x000122000c1e1500 */
[----:B-1----:R-:W-:-:S02]  /*15d0*/  IMAD R11, R3, 0x3d, RZ ;  /* 0x0000003d030b7824 */ /* 0x002fc400078e02ff */
[-C--:B------:R-:W-:Y:S01]  /*15e0*/  LEA.HI.X.SX32 R65, R43, R123.reuse, 0x1, P1 ;  /* 0x0000007b2b417211 */ /* 0x080fe200008f0eff */
[----:B------:R-:W-:Y:S01]  /*15f0*/  IMAD R47, R3, 0x16, RZ ;  /* 0x00000016032f7824 */ /* 0x000fe200078e02ff */
[----:B------:R-:W4:Y:S01]  /*1600*/  LDG.E.U16 R89, desc[UR6][R36.64] ;  /* 0x0000000624597981 */ /* 0x000f22000c1e1500 */
[-C--:B------:R-:W-:Y:S01]  /*1610*/  IADD3 R16, P2, R191, R122.reuse, RZ ;  /* 0x0000007abf107210 */ /* 0x080fe20007f5e0ff */
[----:B------:R-:W1:Y:S01]  /*1620*/  LDC R166, c[0x0][0x248] ;  /* 0x00009200ffa67b82 */ /* 0x000e620000000800 */
[-C--:B------:R-:W-:Y:S01]  /*1630*/  LEA.HI.X.SX32 R13, R11, R123.reuse, 0x1, P0 ;  /* 0x0000007b0b0d7211 */ /* 0x080fe200000f0eff */
[C---:B------:R-:W-:Y:S01]  /*1640*/  IMAD R11, R3.reuse, 0x7d, RZ ;  /* 0x0000007d030b7824 */ /* 0x040fe200078e02ff */
[-C--:B------:R-:W-:Y:S01]  /*1650*/  IADD3 R10, P1, R140, R122.reuse, RZ ;  /* 0x0000007a8c0a7210 */ /* 0x080fe20007f3e0ff */
[----:B0-----:R-:W-:Y:S01]  /*1660*/  IMAD R19, R3, 0x6, RZ ;  /* 0x0000000603137824 */ /* 0x001fe200078e02ff */
[-C--:B------:R-:W-:Y:S01]  /*1670*/  LEA.HI.X.SX32 R17, R7, R123.reuse, 0x1, P2 ;  /* 0x0000007b07117211 */ /* 0x080fe200010f0eff */
[----:B------:R-:W-:Y:S01]  /*1680*/  IMAD R189, R3, 0xf4, RZ ;  /* 0x000000f403bd7824 */ /* 0x000fe200078e02ff */
[-C--:B------:R-:W-:Y:S01]  /*1690*/  LEA.HI.X.SX32 R11, R11, R123.reuse, 0x1, P1 ;  /* 0x0000007b0b0b7211 */ /* 0x080fe200008f0eff */
[----:B------:R0:W4:Y:S01]  /*16a0*/  LDG.E.U16 R36, desc[UR6][R12.64] ;  /* 0x000000060c247981 */ /* 0x000122000c1e1500 */
[----:B------:R-:W-:Y:S01]  /*16b0*/  IMAD R7, R3, 0x3, RZ ;  /* 0x0000000303077824 */ /* 0x000fe200078e02ff */
[-C--:B------:R-:W-:Y:S01]  /*16c0*/  IADD3 R6, P0, R19, R122.reuse, RZ ;  /* 0x0000007a13067210 */ /* 0x080fe20007f1e0ff */
[C---:B------:R-:W-:Y:S01]  /*16d0*/  IMAD R139, R3.reuse, 0x26, RZ ;  /* 0x00000026038b7824 */ /* 0x040fe200078e02ff */
[----:B------:R2:W4:Y:S01]  /*16e0*/  LDG.E.U16 R37, desc[UR6][R8.64] ;  /* 0x0000000608257981 */ /* 0x000522000c1e1500 */
[----:B------:R-:W-:Y:S01]  /*16f0*/  IMAD R203, R3, 0x46, RZ ;  /* 0x0000004603cb7824 */ /* 0x000fe200078e02ff */
[----:B------:R-:W-:Y:S01]  /*1700*/  LEA.HI.X.SX32 R7, R7, R123, 0x1, P0 ;  /* 0x0000007b07077211 */ /* 0x000fe200000f0eff */
[----:B------:R-:W1:Y:S01]  /*1710*/  LDC R170, c[0x0][0x248] ;  /* 0x00009200ffaa7b82 */ /* 0x000e620000000800 */
[----:B------:R-:W4:Y:S01]  /*1720*/  LDG.E.U16 R29, desc[UR6][R28.64] ;  /* 0x000000061c1d7981 */ /* 0x000f22000c1e1500 */
[----:B0-----:R-:W-:Y:S01]  /*1730*/  IMAD R13, R3, 0xb, RZ ;  /* 0x0000000b030d7824 */ /* 0x001fe200078e02ff */
[----:B------:R-:W-:-:S02]  /*1740*/  IADD3 R12, P1, R47, R122, RZ ;  /* 0x0000007a2f0c7210 */ /* 0x000fc40007f3e0ff */
[----:B------:R0:W4:Y:S01]  /*1750*/  LDG.E.U16 R88, desc[UR6][R16.64] ;  /* 0x0000000610587981 */ /* 0x000122000c1e1500 */
[-C--:B--2---:R-:W-:Y:S02]  /*1760*/  IADD3 R8, P2, R189, R122.reuse, RZ ;  /* 0x0000007abd087210 */ /* 0x084fe40007f5e0ff */
[----:B------:R-:W2:Y:S01]  /*1770*/  LDC R168, c[0x0][0x248] ;  /* 0x00009200ffa87b82 */ /* 0x000ea20000000800 */
[-C--:B------:R-:W-:Y:S01]  /*1780*/  LEA.HI.X.SX32 R13, R13, R123.reuse, 0x1, P1 ;  /* 0x0000007b0d0d7211 */ /* 0x080fe200008f0eff */
[----:B------:R-:W-:Y:S01]  /*1790*/  IMAD R210, R3, 0x56, RZ ;  /* 0x0000005603d27824 */ /* 0x000fe200078e02ff */
[----:B------:R3:W4:Y:S01]  /*17a0*/  LDG.E.U16 R28, desc[UR6][R10.64] ;  /* 0x000000060a1c7981 */ /* 0x000722000c1e1500 */
[----:B------:R-:W-:Y:S01]  /*17b0*/  LEA.HI.X.SX32 R9, R63, R123, 0x1, P2 ;  /* 0x0000007b3f097211 */ /* 0x000fe200010f0eff */
[C---:B------:R-:W-:Y:S02]  /*17c0*/  IMAD R151, R3.reuse, 0x36, RZ ;  /* 0x0000003603977824 */ /* 0x040fe400078e02ff */
[C---:B0-----:R-:W-:Y:S01]  /*17d0*/  IMAD R17, R3.reuse, 0x13, RZ ;  /* 0x0000001303117824 */ /* 0x041fe200078e02ff */
[----:B------:R0:W4:Y:S01]  /*17e0*/  LDG.E.U16 R171, desc[UR6][R6.64] ;  /* 0x0000000606ab7981 */ /* 0x000122000c1e1500 */
[----:B------:R-:W-:Y:S01]  /*17f0*/  IMAD R63, R3, 0x23, RZ ;  /* 0x00000023033f7824 */ /* 0x000fe200078e02ff */
[----:B------:R-:W1:Y:S02]  /*1800*/  LDC R188, c[0x0][0x248] ;  /* 0x00009200ffbc7b82 */ /* 0x000e640000000800 */
[----:B------:R0:W4:Y:S01]  /*1810*/  LDG.E.U16 R157, desc[UR6][R12.64] ;  /* 0x000000060c9d7981 */ /* 0x000122000c1e1500 */
[----:B---3--:R-:W-:Y:S01]  /*1820*/  IADD3 R10, P0, R139, R122, RZ ;  /* 0x0000007a8b0a7210 */ /* 0x008fe20007f1e0ff */
[----:B------:R-:W-:-:S02]  /*1830*/  IMAD R43, R3, 0x1b, RZ ;  /* 0x0000001b032b7824 */ /* 0x000fc400078e02ff */
[----:B------:R3:W4:Y:S01]  /*1840*/  LDG.E.U16 R86, desc[UR6][R8.64] ;  /* 0x0000000608567981 */ /* 0x000722000c1e1500 */
[-C--:B------:R-:W-:Y:S01]  /*1850*/  LEA.HI.X.SX32 R11, R17, R123.reuse, 0x1, P0 ;  /* 0x0000007b110b7211 */ /* 0x080fe200000f0eff */
[----:B------:R-:W2:Y:S01]  /*1860*/  LDC R178, c[0x0][0x248] ;  /* 0x00009200ffb27b82 */ /* 0x000ea20000000800 */
[-C--:B0-----:R-:W-:Y:S01]  /*1870*/  IADD3 R6, P2, R203, R122.reuse, RZ ;  /* 0x0000007acb067210 */ /* 0x081fe20007f5e0ff */
[C---:B------:R-:W-:Y:S01]  /*1880*/  IMAD R214, R3.reuse, 0x66, RZ ;  /* 0x0000006603d67824 */ /* 0x040fe200078e02ff */
[----:B------:R-:W4:Y:S01]  /*1890*/  LDG.E.U16 R64, desc[UR6][R64.64] ;  /* 0x0000000640407981 */ /* 0x000f22000c1e1500 */
[C---:B------:R-:W-:Y:S01]  /*18a0*/  IMAD R13, R3.reuse, 0x2b, RZ ;  /* 0x0000002b030d7824 */ /* 0x040fe200078e02ff */
[-C--:B------:R-:W-:Y:S01]  /*18b0*/  IADD3 R12, P0, R210, R122.reuse, RZ ;  /* 0x0000007ad20c7210 */ /* 0x080fe20007f1e0ff */
[----:B------:R-:W-:Y:S01]  /*18c0*/  IMAD R231, R3, 0x86, RZ ;  /* 0x0000008603e77824 */ /* 0x000fe200078e02ff */
[-C--:B------:R-:W-:Y:S01]  /*18d0*/  LEA.HI.X.SX32 R7, R63, R123.reuse, 0x1, P2 ;  /* 0x0000007b3f077211 */ /* 0x080fe200010f0eff */
[----:B------:R0:W4:Y:S01]  /*18e0*/  LDG.E.U16 R145, desc[UR6][R10.64] ;  /* 0x000000060a917981 */ /* 0x000122000c1e1500 */
[-C--:B---3--:R-:W-:Y:S01]  /*18f0*/  IADD3 R8, P1, R151, R122.reuse, RZ ;  /* 0x0000007a97087210 */ /* 0x088fe20007f3e0ff */
[----:B------:R-:W-:Y:S01]  /*1900*/  IMAD R17, R3, 0x33, RZ ;  /* 0x0000003303117824 */ /* 0x000fe200078e02ff */
[-C--:B------:R-:W-:Y:S01]  /*1910*/  LEA.HI.X.SX32 R13, R13, R123.reuse, 0x1, P0 ;  /* 0x0000007b0d0d7211 */ /* 0x080fe200000f0eff */
[----:B------:R-:W-:Y:S01]  /*1920*/  IMAD R212, R3, 0x76, RZ ;  /* 0x0000007603d47824 */ /* 0x000fe200078e02ff */
[----:B------:R-:W-:Y:S01]  /*1930*/  LEA.HI.X.SX32 R9, R43, R123, 0x1, P1 ;  /* 0x0000007b2b097211 */ /* 0x000fe200008f0eff */
[C---:B------:R-:W-:Y:S01]  /*1940*/  IMAD R229, R3.reuse, 0x96, RZ ;  /* 0x0000009603e57824 */ /* 0x040fe200078e02ff */
[----:B------:R3:W4:Y:S01]  /*1950*/  LDG.E.U16 R74, desc[UR6][R6.64] ;  /* 0x00000006064a7981 */ /* 0x000722000c1e1500 */
[C---:B------:R-:W-:Y:S01]  /*1960*/  IMAD R63, R3.reuse, 0x43, RZ ;  /* 0x00000043033f7824 */ /* 0x040fe200078e02ff */
[----:B------:R-:W2:Y:S01]  /*1970*/  LDC R182, c[0x0][0x248] ;  /* 0x00009200ffb67b82 */ /* 0x000ea20000000800 */
[----:B0-----:R-:W-:Y:S01]  /*1980*/  IADD3 R10, P0, R214, R122, RZ ;  /* 0x0000007ad60a7210 */ /* 0x001fe20007f1e0ff */
[----:B------:R0:W4:Y:S01]  /*1990*/  LDG.E.U16 R73, desc[UR6][R12.64] ;  /* 0x000000060c497981 */ /* 0x000122000c1e1500 */
[----:B------:R-:W-:-:S02]  /*19a0*/  IMAD R43, R3, 0x3b, RZ ;  /* 0x0000003b032b7824 */ /* 0x000fc400078e02ff */
[-C--:B------:R-:W-:Y:S01]  /*19b0*/  LEA.HI.X.SX32 R11, R17, R123.reuse, 0x1, P0 ;  /* 0x0000007b110b7211 */ /* 0x080fe200000f0eff */
[----:B------:R0:W4:Y:S01]  /*19c0*/  LDG.E.U16 R75, desc[UR6][R8.64] ;  /* 0x00000006084b7981 */ /* 0x000122000c1e1500 */
[-C--:B---3--:R-:W-:Y:S01]  /*19d0*/  IADD3 R6, P2, R231, R122.reuse, RZ ;  /* 0x0000007ae7067210 */ /* 0x088fe20007f5e0ff */
[C---:B------:R-:W-:Y:S02]  /*19e0*/  IMAD R227, R3.reuse, 0xa6, RZ ;  /* 0x000000a603e37824 */ /* 0x040fe400078e02ff */
[----:B------:R3:W4:Y:S01]  /*19f0*/  LDG.E.U16 R72, desc[UR6][R10.64] ;  /* 0x000000060a487981 */ /* 0x000722000c1e1500 */
[----:B------:R-:W2:Y:S01]  /*1a00*/  LDC R176, c[0x0][0x248] ;  /* 0x00009200ffb07b82 */ /* 0x000ea20000000800 */
[----:B0-----:R-:W-:Y:S01]  /*1a10*/  IMAD R13, R3, 0x4b, RZ ;  /* 0x0000004b030d7824 */ /* 0x001fe200078e02ff */
[----:B------:R-:W-:Y:S01]  /*1a20*/  IADD3 R12, P0, R229, R122, RZ ;  /* 0x0000007ae50c7210 */ /* 0x000fe20007f1e0ff */
[----:B------:R-:W-:Y:S01]  /*1a30*/  IMAD R223, R3, 0xc6, RZ ;  /* 0x000000c603df7824 */ /* 0x000fe200078e02ff */
[----:B------:R-:W-:-:S02]  /*1a40*/  LEA.HI.X.SX32 R7, R63, R123, 0x1, P2 ;  /* 0x0000007b3f077211 */ /* 0x000fc400010f0eff */
[-C--:B------:R-:W-:Y:S01]  /*1a50*/  IADD3 R8, P1, R212, R122.reuse, RZ ;  /* 0x0000007ad4087210 */ /* 0x080fe20007f3e0ff */
[----:B------:R-:W-:Y:S01]  /*1a60*/  IMAD R17, R3, 0x53, RZ ;  /* 0x0000005303117824 */ /* 0x000fe200078e02ff */
[-C--:B------:R-:W-:Y:S01]  /*1a70*/  LEA.HI.X.SX32 R13, R13, R123.reuse, 0x1, P0 ;  /* 0x0000007b0d0d7211 */ /* 0x080fe200000f0eff */
[----:B------:R-:W-:Y:S01]  /*1a80*/  IMAD R225, R3, 0xb6, RZ ;  /* 0x000000b603e17824 */ /* 0x000fe200078e02ff */
[-C--:B------:R-:W-:Y:S01]  /*1a90*/  LEA.HI.X.SX32 R9, R43, R123.reuse, 0x1, P1 ;  /* 0x0000007b2b097211 */ /* 0x080fe200008f0eff */
[----:B------:R0:W4:Y:S01]  /*1aa0*/  LDG.E.U16 R70, desc[UR6][R6.64] ;  /* 0x0000000606467981 */ /* 0x000122000c1e1500 */
[----:B------:R-:W-:Y:S01]  /*1ab0*/  IMAD R63, R3, 0x63, RZ ;  /* 0x00000063033f7824 */ /* 0x000fe200078e02ff */
[-C--:B---3--:R-:W-:Y:S01]  /*1ac0*/  IADD3 R10, P0, R227, R122.reuse, RZ ;  /* 0x0000007ae30a7210 */ /* 0x088fe20007f1e0ff */
[C---:B------:R-:W-:Y:S01]  /*1ad0*/  IMAD R221, R3.reuse, 0xd6, RZ ;  /* 0x000000d603dd7824 */ /* 0x040fe200078e02ff */
[----:B------:R3:W4:Y:S01]  /*1ae0*/  LDG.E.U16 R71, desc[UR6][R8.64] ;  /* 0x0000000608477981 */ /* 0x000722000c1e1500 */
[----:B------:R-:W-:Y:S01]  /*1af0*/  IMAD R43, R3, 0x5b, RZ ;  /* 0x0000005b032b7824 */ /* 0x000fe200078e02ff */
[----:B------:R-:W-:Y:S01]  /*1b00*/  LEA.HI.X.SX32 R11, R17, R123, 0x1, P0 ;  /* 0x0000007b110b7211 */ /* 0x000fe200000f0eff */
[----:B------:R-:W5:Y:S01]  /*1b10*/  LDC R194, c[0x0][0x248] ;  /* 0x00009200ffc27b82 */ /* 0x000f620000000800 */
[----:B------:R1:W4:Y:S01]  /*1b20*/  LDG.E.U16 R69, desc[UR6][R12.64] ;  /* 0x000000060c457981 */ /* 0x000322000c1e1500 */
[-C--:B0-----:R-:W-:Y:S01]  /*1b30*/  IADD3 R6, P2, R223, R122.reuse, RZ ;  /* 0x0000007adf067210 */ /* 0x081fe20007f5e0ff */
[----:B------:R-:W-:Y:S01]  /*1b40*/  IMAD R219, R3, 0xe6, RZ ;  /* 0x000000e603db7824 */ /* 0x000fe200078e02ff */
[----:B------:R-:W-:-:S02]  /*1b50*/  IADD3 R42, P0, R221, R122, RZ ;  /* 0x0000007add2a7210 */ /* 0x000fc40007f1e0ff */
[----:B---3--:R-:W-:Y:S01]  /*1b60*/  IADD3 R8, P1, R225, R122, RZ ;  /* 0x0000007ae1087210 */ /* 0x008fe20007f3e0ff */
[----:B------:R-:W-:Y:S01]  /*1b70*/  IMAD R17, R3, 0xc, RZ ;  /* 0x0000000c03117824 */ /* 0x000fe200078e02ff */
[-C--:B------:R-:W-:Y:S01]  /*1b80*/  LEA.HI.X.SX32 R7, R63, R123.reuse, 0x1, P2 ;  /* 0x0000007b3f077211 */ /* 0x080fe200010f0eff */
[----:B------:R-:W3:Y:S01]  /*1b90*/  LDG.E.U16 R68, desc[UR6][R10.64] ;  /* 0x000000060a447981 */ /* 0x000ee2000c1e1500 */
[----:B-1----:R-:W-:Y:S01]  /*1ba0*/  IMAD R13, R3, 0x6b, RZ ;  /* 0x0000006b030d7824 */ /* 0x002fe200078e02ff */
[-C--:B------:R-:W-:Y:S01]  /*1bb0*/  LEA.HI.X.SX32 R9, R43, R123.reuse, 0x1, P1 ;  /* 0x0000007b2b097211 */ /* 0x080fe200008f0eff */
[----:B------:R-:W0:Y:S01]  /*1bc0*/  LDC R186, c[0x0][0x248] ;  /* 0x00009200ffba7b82 */ /* 0x000e220000000800 */
[----:B------:R1:W3:Y:S02]  /*1bd0*/  LDG.E.U16 R66, desc[UR6][R6.64] ;  /* 0x0000000606427981 */ /* 0x0002e4000c1e1500 */
[----:B------:R-:W-:Y:S01]  /*1be0*/  LEA.HI.X.SX32 R43, R13, R123, 0x1, P0 ;  /* 0x0000007b0d2b7211 */ /* 0x000fe200000f0eff */
[C---:B------:R-:W-:Y:S01]  /*1bf0*/  IMAD R13, R3.reuse, 0x73, RZ ;  /* 0x00000073030d7824 */ /* 0x040fe200078e02ff */
[----:B------:R2:W3:Y:S01]  /*1c00*/  LDG.E.U16 R67, desc[UR6][R8.64] ;  /* 0x0000000608437981 */ /* 0x0004e2000c1e1500 */
[----:B------:R-:W-:-:S02]  /*1c10*/  IMAD R217, R3, 0xf6, RZ ;  /* 0x000000f603d97824 */ /* 0x000fc400078e02ff */
[----:B------:R-:W-:Y:S01]  /*1c20*/  IMAD R63, R3, 0x7b, RZ ;  /* 0x0000007b033f7824 */ /* 0x000fe200078e02ff */
[----:B------:R2:W3:Y:S01]  /*1c30*/  LDG.E.U16 R42, desc[UR6][R42.64] ;  /* 0x000000062a2a7981 */ /* 0x0004e2000c1e1500 */
[----:B------:R-:W5:Y:S01]  /*1c40*/  LDC R202, c[0x0][0x248] ;  /* 0x00009200ffca7b82 */ /* 0x000f620000000800 */
[----:B-1----:R-:W-:-:S04]  /*1c50*/  IADD3 R6, P0, R219, R122, RZ ;  /* 0x0000007adb067210 */ /* 0x002fc80007f1e0ff */
[-C--:B------:R-:W-:Y:S02]  /*1c60*/  LEA.HI.X.SX32 R7, R13, R123.reuse, 0x1, P0 ;  /* 0x0000007b0d077211 */ /* 0x080fe400000f0eff */
[C---:B--2---:R-:W-:Y:S01]  /*1c70*/  SHF.L.U32 R9, R3.reuse, 0x2, RZ ;  /* 0x0000000203097819 */ /* 0x044fe200000006ff */
[----:B------:R-:W1:Y:S01]  /*1c80*/  LDC R204, c[0x0][0x248] ;  /* 0x00009200ffcc7b82 */ /* 0x000e620000000800 */
[-C--:B------:R-:W-:Y:S01]  /*1c90*/  LEA R10, P0, R3, R122.reuse, 0x3 ;  /* 0x0000007a030a7211 */ /* 0x080fe200078018ff */
[----:B------:R2:W3:Y:S01]  /*1ca0*/  LDG.E.U16 R65, desc[UR6][R6.64] ;  /* 0x0000000606417981 */ /* 0x0004e2000c1e1500 */
[-C--:B------:R-:W-:Y:S02]  /*1cb0*/  IADD3 R8, P1, R17, R122.reuse, RZ ;  /* 0x0000007a11087210 */ /* 0x080fe40007f3e0ff */
[----:B------:R-:W-:Y:S02]  /*1cc0*/  IADD3 R12, P2, R217, R122, RZ ;  /* 0x0000007ad90c7210 */ /* 0x000fe40007f5e0ff */
[-C--:B------:R-:W-:Y:S01]  /*1cd0*/  LEA.HI.X.SX32 R11, R9, R123.reuse, 0x1, P0 ;  /* 0x0000007b090b7211 */ /* 0x080fe200000f0eff */
[----:B------:R-:W0:Y:S01]  /*1ce0*/  LDC R43, c[0x0][0x248] ;  /* 0x00009200ff2b7b82 */ /* 0x000e220000000800 */
[----:B------:R-:W-:-:S02]  /*1cf0*/  LEA.HI.X.SX32 R9, R19, R123, 0x1, P1 ;  /* 0x0000007b13097211 */ /* 0x000fc400008f0eff */
[-C--:B------:R-:W-:Y:S01]  /*1d00*/  LEA.HI.X.SX32 R13, R63, R123.reuse, 0x1, P2 ;  /* 0x0000007b3f0d7211 */ /* 0x080fe200010f0eff */
[----:B------:R2:W3:Y:S02]  /*1d10*/  LDG.E.U16 R169, desc[UR6][R10.64] ;  /* 0x000000060aa97981 */ /* 0x0004e4000c1e1500 */
[-C--:B--2---:R-:W-:Y:S02]  /*1d20*/  IADD3 R6, P2, R15, R122.reuse, RZ ;  /* 0x0000007a0f067210 */ /* 0x084fe40007f5e0ff */
[----:B------:R-:W2:Y:S01]  /*1d30*/  LDC R19, c[0x0][0x248] ;  /* 0x00009200ff137b82 */ /* 0x000ea20000000800 */
[----:B------:R-:W-:Y:S01]  /*1d40*/  IMAD R15, R3, 0x2c, RZ ;  /* 0x0000002c030f7824 */ /* 0x000fe200078e02ff */
[-C--:B------:R-:W-:Y:S01]  /*1d50*/  LEA.HI.X.SX32 R7, R17, R123.reuse, 0x1, P2 ;  /* 0x0000007b11077211 */ /* 0x080fe200010f0eff */
[----:B------:R-:W-:Y:S01]  /*1d60*/  IMAD R187, R3, 0x98, RZ ;  /* 0x0000009803bb7824 */ /* 0x000fe200078e02ff */
[-C--:B------:R-:W-:Y:S01]  /*1d70*/  IADD3 R48, P2, R49, R122.reuse, RZ ;  /* 0x0000007a31307210 */ /* 0x080fe20007f5e0ff */
[----:B------:R-:W-:Y:S01]  /*1d80*/  IMAD R17, R3, 0x4c, RZ ;  /* 0x0000004c03117824 */ /* 0x000fe200078e02ff */
[C---:B------:R-:W-:Y:S01]  /*1d90*/  IADD3 R10, P0, R15.reuse, R122, RZ ;  /* 0x0000007a0f0a7210 */ /* 0x040fe20007f1e0ff */
[----:B------:R1:W3:Y:S01]  /*1da0*/  LDG.E.U16 R155, desc[UR6][R6.64] ;  /* 0x00000006069b7981 */ /* 0x0002e2000c1e1500 */
[-C--:B------:R-:W-:Y:S01]  /*1db0*/  LEA.HI.X.SX32 R49, R15, R123.reuse, 0x1, P2 ;  /* 0x0000007b0f317211 */ /* 0x080fe200010f0eff */
[----:B------:R-:W5:Y:S01]  /*1dc0*/  LDC R209, c[0x0][0x248] ;  /* 0x00009200ffd17b82 */ /* 0x000f620000000800 */
[----:B------:R-:W-:Y:S01]  /*1dd0*/  LEA.HI.X.SX32 R11, R47, R123, 0x1, P0 ;  /* 0x0000007b2f0b7211 */ /* 0x000fe200000f0eff */
[----:B------:R1:W3:Y:S01]  /*1de0*/  LDG.E.U16 R165, desc[UR6][R8.64] ;  /* 0x0000000608a57981 */ /* 0x0002e2000c1e1500 */
[----:B------:R-:W-:-:S02]  /*1df0*/  IMAD R15, R3, 0x6c, RZ ;  /* 0x0000006c030f7824 */ /* 0x000fc400078e02ff */
[----:B------:R-:W-:Y:S01]  /*1e00*/  IMAD R193, R3, 0xd8, RZ ;  /* 0x000000d803c17824 */ /* 0x000fe200078e02ff */
[----:B------:R1:W3:Y:S02]  /*1e10*/  LDG.E.U16 R63, desc[UR6][R12.64] ;  /* 0x000000060c3f7981 */ /* 0x0002e4000c1e1500 */
[-C--:B-1----:R-:W-:Y:S01]  /*1e20*/  IADD3 R6, P0, R187, R122.reuse, RZ ;  /* 0x0000007abb067210 */ /* 0x082fe20007f1e0ff */
[----:B------:R-:W1:Y:S01]  /*1e30*/  LDC R213, c[0x0][0x248] ;  /* 0x00009200ffd57b82 */ /* 0x000e620000000800 */
[----:B------:R0:W3:Y:S01]  /*1e40*/  LDG.E.U16 R48, desc[UR6][R48.64] ;  /* 0x0000000630307981 */ /* 0x0000e2000c1e1500 */
[C---:B------:R-:W-:Y:S02]  /*1e50*/  IADD3 R8, P1, R17.reuse, R122, RZ ;  /* 0x0000007a11087210 */ /* 0x040fe40007f3e0ff */
[-C--:B------:R-:W-:Y:S02]  /*1e60*/  LEA.HI.X.SX32 R7, R17, R123.reuse, 0x1, P0 ;  /* 0x0000007b11077211 */ /* 0x080fe400000f0eff */
[----:B------:R-:W-:-:S02]  /*1e70*/  LEA.HI.X.SX32 R9, R139, R123, 0x1, P1 ;  /* 0x0000007b8b097211 */ /* 0x000fc400008f0eff */
[----:B------:R-:W1:Y:S01]  /*1e80*/  LDC R211, c[0x0][0x248] ;  /* 0x00009200ffd37b82 */ /* 0x000e620000000800 */
[-C--:B------:R-:W-:Y:S01]  /*1e90*/  IADD3 R12, P1, R15, R122.reuse, RZ ;  /* 0x0000007a0f0c7210 */ /* 0x080fe20007f3e0ff */
[----:B------:R0:W3:Y:S01]  /*1ea0*/  LDG.E.U16 R139, desc[UR6][R10.64] ;  /* 0x000000060a8b7981 */ /* 0x0000e2000c1e1500 */
[----:B------:R-:W-:Y:S02]  /*1eb0*/  IADD3 R14, P2, R193, R122, RZ ;  /* 0x0000007ac10e7210 */ /* 0x000fe40007f5e0ff */
[-C--:B------:R-:W-:Y:S01]  /*1ec0*/  LEA.HI.X.SX32 R13, R151, R123.reuse, 0x1, P1 ;  /* 0x0000007b970d7211 */ /* 0x080fe200008f0eff */
[----:B------:R2:W3:Y:S01]  /*1ed0*/  LDG.E.U16 R47, desc[UR6][R6.64] ;  /* 0x00000006062f7981 */ /* 0x0004e2000c1e1500 */
[----:B------:R-:W-:Y:S01]  /*1ee0*/  SHF.L.U32 R17, R3, 0x5, RZ ;  /* 0x0000000503117819 */ /* 0x000fe200000006ff */
[----:B0-----:R-:W0:Y:S01]  /*1ef0*/  LDC R49, c[0x0][0x248] ;  /* 0x00009200ff317b82 */ /* 0x001e220000000800 */
[----:B------:R-:W-:Y:S01]  /*1f00*/  LEA.HI.X.SX32 R15, R15, R123, 0x1, P2 ;  /* 0x0000007b0f0f7211 */ /* 0x000fe200010f0eff */
[----:B------:R-:W3:Y:S01]  /*1f10*/  LDG.E.U16 R9, desc[UR6][R8.64] ;  /* 0x0000000608097981 */ /* 0x000ee2000c1e1500 */
[----:B------:R-:W-:-:S02]  /*1f20*/  SHF.L.U32 R11, R3, 0x4, RZ ;  /* 0x00000004030b7819 */ /* 0x000fc400000006ff */
[-C--:B------:R-:W-:Y:S01]  /*1f30*/  LEA R10, P1, R43, R122.reuse, 0x6 ;  /* 0x0000007a2b0a7211 */ /* 0x080fe200078230ff */
[----:B------:R5:W3:Y:S01]  /*1f40*/  LDG.E.U16 R46, desc[UR6][R14.64] ;  /* 0x000000060e2e7981 */ /* 0x000ae2000c1e1500 */
[-C--:B--2---:R-:W-:Y:S01]  /*1f50*/  LEA R6, P0, R19, R122.reuse, 0x5 ;  /* 0x0000007a13067211 */ /* 0x084fe200078028ff */
[----:B------:R-:W2:Y:S02]  /*1f60*/  LDC R215, c[0x0][0x248] ;  /* 0x00009200ffd77b82 */ /* 0x000ea40000000800 */
[----:B------:R-:W3:Y:S01]  /*1f70*/  LDG.E.U16 R13, desc[UR6][R12.64] ;  /* 0x000000060c0d7981 */ /* 0x000ee2000c1e1500 */
[-C--:B------:R-:W-:Y:S02]  /*1f80*/  LEA.HI.X.SX32 R7, R11, R123.reuse, 0x1, P0 ;  /* 0x0000007b0b077211 */ /* 0x080fe400000f0eff */
[-C--:B------:R-:W-:Y:S02]  /*1f90*/  LEA.HI.X.SX32 R11, R17, R123.reuse, 0x1, P1 ;  /* 0x0000007b110b7211 */ /* 0x080fe400008f0eff */
[----:B------:R-:W-:Y:S01]  /*1fa0*/  LEA R18, P0, R195, R122, 0x7 ;  /* 0x0000007ac3127211 */ /* 0x000fe200078038ff */
[----:B------:R-:W-:Y:S01]  /*1fb0*/  IMAD R195, R2, 0x110, RZ ;  /* 0x0000011002c37824 */ /* 0x000fe200078e02ff */
[----:B------:R-:W-:Y:S01]  /*1fc0*/  SHF.L.U32 R17, R3, 0x6, RZ ;  /* 0x0000000603117819 */ /* 0x000fe200000006ff */
[----:B-----5:R-:W-:Y:S01]  /*1fd0*/  IMAD R15, R4, 0x130, RZ ;  /* 0x00000130040f7824 */ /* 0x020fe200078e02ff */
[----:B------:R5:W4:Y:S01]  /*1fe0*/  LDG.E.U16 R151, desc[UR6][R6.64] ;  /* 0x0000000606977981 */ /* 0x000b22000c1e1500 */
[----:B------:R-:W1:Y:S01]  /*1ff0*/  LDC R4, c[0x0][0x248] ;  /* 0x00009200ff047b82 */ /* 0x000e620000000800 */
[----:B------:R-:W-:-:S02]  /*2000*/  LEA.HI.X.SX32 R19, R17, R123, 0x1, P0 ;  /* 0x0000007b11137211 */ /* 0x000fc400000f0eff */
[-C--:B------:R-:W-:Y:S01]  /*2010*/  IADD3 R14, P0, R195, R122.reuse, RZ ;  /* 0x0000007ac30e7210 */ /* 0x080fe20007f1e0ff */
[----:B------:R0:W3:Y:S01]  /*2020*/  LDG.E.U16 R10, desc[UR6][R10.64] ;  /* 0x000000060a0a7981 */ /* 0x0000e2000c1e1500 */
[----:B------:R-:W-:Y:S02]  /*2030*/  SHF.L.U32 R43, R3, 0x7, RZ ;  /* 0x00000007032b7819 */ /* 0x000fe400000006ff */
[-C--:B------:R-:W-:Y:S01]  /*2040*/  LEA R16, P1, R197, R122.reuse, 0x8 ;  /* 0x0000007ac5107211 */ /* 0x080fe200078240ff */
[----:B------:R0:W4:Y:S01]  /*2050*/  LDG.E.U16 R2, desc[UR6][R18.64] ;  /* 0x0000000612027981 */ /* 0x000122000c1e1500 */
[----:B-----5:R-:W-:Y:S01]  /*2060*/  IADD3 R6, P2, R15, R122, RZ ;  /* 0x0000007a0f067210 */ /* 0x020fe20007f5e0ff */
[----:B------:R-:W5:Y:S01]  /*2070*/  LDC R12, c[0x0][0x248] ;  /* 0x00009200ff0c7b82 */ /* 0x000f620000000800 */
[----:B------:R-:W-:Y:S01]  /*2080*/  LEA.HI.X.SX32 R15, R21, R123, 0x1, P0 ;  /* 0x0000007b150f7211 */ /* 0x000fe200000f0eff */
[----:B------:R-:W-:-:S06]  /*2090*/  IMAD R7, R20, 0x150, RZ ;  /* 0x0000015014077824 */ /* 0x000fcc00078e02ff */
[----:B0-----:R-:W0:Y:S01]  /*20a0*/  LDC R11, c[0x0][0x248] ;  /* 0x00009200ff0b7b82 */ /* 0x001e220000000800 */
[----:B------:R2:W3:Y:S01]  /*20b0*/  LDG.E.U16 R15, desc[UR6][R14.64] ;  /* 0x000000060e0f7981 */ /* 0x0004e2000c1e1500 */
[----:B------:R-:W-:Y:S01]  /*20c0*/  IMAD R19, R24, 0x190, RZ ;  /* 0x0000019018137824 */ /* 0x000fe200078e02ff */
[-C--:B------:R-:W-:Y:S02]  /*20d0*/  LEA.HI.X.SX32 R17, R43, R123.reuse, 0x1, P1 ;  /* 0x0000007b2b117211 */ /* 0x080fe400008f0eff */
[-C--:B------:R-:W-:Y:S01]  /*20e0*/  IADD3 R20, P1, R7, R122.reuse, RZ ;  /* 0x0000007a07147210 */ /* 0x080fe20007f3e0ff */
[----:B------:R-:W-:Y:S01]  /*20f0*/  IMAD R49, R49, 0x1e0, RZ ;  /* 0x000001e031317824 */ /* 0x000fe200078e02ff */
[----:B------:R-:W-:Y:S01]  /*2100*/  LEA.HI.X.SX32 R7, R187, R123, 0x1, P2 ;  /* 0x0000007bbb077211 */ /* 0x000fe200010f0eff */
[----:B------:R-:W4:Y:S01]  /*2110*/  LDC R216, c[0x0][0x248] ;  /* 0x00009200ffd87b82 */ /* 0x000f220000000800 */
[----:B------:R-:W-:-:S07]  /*2120*/  IADD3 R18, P0, R19, R122, RZ ;  /* 0x0000007a13127210 */ /* 0x000fce0007f1e0ff */
[----:B--2---:R-:W2:Y:S01]  /*2130*/  LDC R14, c[0x0][0x248] ;  /* 0x00009200ff0e7b82 */ /* 0x004ea20000000800 */
[-C--:B------:R-:W-:Y:S01]  /*2140*/  LEA.HI.X.SX32 R21, R79, R123.reuse, 0x1, P1 ;  /* 0x0000007b4f157211 */ /* 0x080fe200008f0eff */
[----:B------:R-:W-:Y:S01]  /*2150*/  IMAD R79, R26, 0x1b0, RZ ;  /* 0x000001b01a4f7824 */ /* 0x000fe200078e02ff */
[----:B------:R1:W3:Y:S01]  /*2160*/  LDG.E.U16 R8, desc[UR6][R6.64] ;  /* 0x0000000606087981 */ /* 0x0002e2000c1e1500 */
[----:B------:R-:W-:Y:S01]  /*2170*/  LEA.HI.X.SX32 R19, R77, R123, 0x1, P0 ;  /* 0x0000007b4d137211 */ /* 0x000fe200000f0eff */
[----:B------:R-:W-:Y:S02]  /*2180*/  IMAD R43, R44, 0x1d0, RZ ;  /* 0x000001d02c2b7824 */ /* 0x000fe400078e02ff */
[----:B------:R1:W3:Y:S01]  /*2190*/  LDG.E.U16 R20, desc[UR6][R20.64] ;  /* 0x0000000614147981 */ /* 0x0002e2000c1e1500 */
[----:B------:R-:W2:Y:S03]  /*21a0*/  LDC R26, c[0x0][0x248] ;  /* 0x00009200ff1a7b82 */ /* 0x000ea60000000800 */
[----:B------:R-:W3:Y:S01]  /*21b0*/  LDG.E.U16 R16, desc[UR6][R16.64] ;  /* 0x0000000610107981 */ /* 0x000ee2000c1e1500 */
[----:B-1----:R-:W-:-:S02]  /*21c0*/  IADD3 R6, P0, R49, R122, RZ ;  /* 0x0000007a31067210 */ /* 0x002fc40007f1e0ff */
[-C--:B------:R-:W-:Y:S02]  /*21d0*/  IADD3 R78, P1, R79, R122.reuse, RZ ;  /* 0x0000007a4f4e7210 */ /* 0x080fe40007f3e0ff */
[----:B------:R-:W1:Y:S01]  /*21e0*/  LDC R49, c[0x0][0x248] ;  /* 0x00009200ff317b82 */ /* 0x000e620000000800 */
[-C--:B------:R-:W-:Y:S01]  /*21f0*/  LEA.HI.X.SX32 R7, R109, R123.reuse, 0x1, P0 ;  /* 0x0000007b6d077211 */ /* 0x080fe200000f0eff */
[----:B------:R-:W-:Y:S01]  /*2200*/  IMAD R21, R4, 0x120, RZ ;  /* 0x0000012004157824 */ /* 0x000fe200078e02ff */
[----:B------:R-:W-:Y:S01]  /*2210*/  IADD3 R76, P2, R43, R122, RZ ;  /* 0x0000007a2b4c7210 */ /* 0x000fe20007f5e0ff */
[----:B0-----:R-:W-:Y:S01]  /*2220*/  IMAD R109, R11, 0x140, RZ ;  /* 0x000001400b6d7824 */ /* 0x001fe200078e02ff */
[----:B------:R-:W3:Y:S02]  /*2230*/  LDG.E.U16 R19, desc[UR6][R18.64] ;  /* 0x0000000612137981 */ /* 0x000ee4000c1e1500 */
[-C--:B------:R-:W-:Y:S01]  /*2240*/  LEA.HI.X.SX32 R77, R185, R123.reuse, 0x1, P2 ;  /* 0x0000007bb94d7211 */ /* 0x080fe200010f0eff */
[----:B------:R-:W0:Y:S01]  /*2250*/  LDC R43, c[0x0][0x248] ;  /* 0x00009200ff2b7b82 */ /* 0x000e220000000800 */
[----:B------:R5:W3:Y:S01]  /*2260*/  LDG.E.U16 R24, desc[UR6][R6.64] ;  /* 0x0000000606187981 */ /* 0x000ae2000c1e1500 */
[----:B------:R-:W-:-:S02]  /*2270*/  LEA.HI.X.SX32 R79, R193, R123, 0x1, P1 ;  /* 0x0000007bc14f7211 */ /* 0x000fc400008f0eff */
[-C--:B------:R-:W-:Y:S01]  /*2280*/  IADD3 R80, P1, R109, R122.reuse, RZ ;  /* 0x0000007a6d507210 */ /* 0x080fe20007f3e0ff */
[----:B------:R2:W3:Y:S03]  /*2290*/  LDG.E.U16 R18, desc[UR6][R76.64] ;  /* 0x000000064c127981 */ /* 0x0004e6000c1e1500 */
[----:B------:R-:W0:Y:S01]  /*22a0*/  LDC R11, c[0x0][0x248] ;  /* 0x00009200ff0b7b82 */ /* 0x000e220000000800 */
[-C--:B-----5:R-:W-:Y:S01]  /*22b0*/  IADD3 R6, P0, R21, R122.reuse, RZ ;  /* 0x0000007a15067210 */ /* 0x0a0fe20007f1e0ff */
[----:B------:R-:W-:Y:S01]  /*22c0*/  IMAD R21, R12, 0x160, RZ ;  /* 0x000001600c157824 */ /* 0x000fe200078e02ff */
[----:B------:R5:W3:Y:S02]  /*22d0*/  LDG.E.U16 R17, desc[UR6][R78.64] ;  /* 0x000000064e117981 */ /* 0x000ae4000c1e1500 */
[-C--:B------:R-:W-:Y:S01]  /*22e0*/  LEA.HI.X.SX32 R7, R105, R123.reuse, 0x1, P0 ;  /* 0x0000007b69077211 */ /* 0x080fe200000f0eff */
[----:B-1----:R-:W-:Y:S01]  /*22f0*/  IMAD R49, R49, 0x1c0, RZ ;  /* 0x000001c031317824 */ /* 0x002fe200078e02ff */
[----:B------:R-:W-:Y:S01]  /*2300*/  LEA.HI.X.SX32 R81, R81, R123, 0x1, P1 ;  /* 0x0000007b51517211 */ /* 0x000fe200008f0eff */
[----:B--2---:R-:W-:Y:S01]  /*2310*/  IMAD R77, R14, 0x1a0, RZ ;  /* 0x000001a00e4d7824 */ /* 0x004fe200078e02ff */
[----:B------:R-:W1:Y:S03]  /*2320*/  LDC R105, c[0x0][0x248] ;  /* 0x00009200ff697b82 */ /* 0x000e660000000800 */
[----:B------:R-:W2:Y:S01]  /*2330*/  LDG.E.U16 R44, desc[UR6][R80.64] ;  /* 0x00000006502c7981 */ /* 0x000ea2000c1e1500 */
[----:B-----5:R-:W-:-:S03]  /*2340*/  IADD3 R78, P0, R21, R122, RZ ;  /* 0x0000007a154e7210 */ /* 0x020fc60007f1e0ff */
[----:B------:R5:W2:Y:S01]  /*2350*/  LDG.E.U16 R21, desc[UR6][R6.64] ;  /* 0x0000000606157981 */ /* 0x000aa2000c1e1500 */
[----:B------:R-:W-:Y:S01]  /*2360*/  IMAD R79, R26, 0x180, RZ ;  /* 0x000001801a4f7824 */ /* 0x000fe200078e02ff */
[----:B------:R-:W1:Y:S01]  /*2370*/  LDC R109, c[0x0][0x248] ;  /* 0x00009200ff6d7b82 */ /* 0x000e620000000800 */
[----:B-----5:R-:W-:-:S07]  /*2380*/  IADD3 R6, P1, R77, R122, RZ ;  /* 0x0000007a4d067210 */ /* 0x020fce0007f3e0ff */
[----:B------:R-:W5:Y:S01]  /*2390*/  LDC R220, c[0x0][0x248] ;  /* 0x00009200ffdc7b82 */ /* 0x000f620000000800 */
[----:B------:R-:W-:Y:S02]  /*23a0*/  LEA.HI.X.SX32 R7, R95, R123, 0x1, P1 ;  /* 0x0000007b5f077211 */ /* 0x000fe400008f0eff */
[----:B------:R-:W-:-:S05]  /*23b0*/  IADD3 R76, P2, R79, R122, RZ ;  /* 0x0000007a4f4c7210 */ /* 0x000fca0007f5e0ff */
[----:B------:R-:W1:Y:S01]  /*23c0*/  LDC R95, c[0x0][0x248] ;  /* 0x00009200ff5f7b82 */ /* 0x000e620000000800 */
[-C--:B------:R-:W-:Y:S01]  /*23d0*/  LEA.HI.X.SX32 R79, R103, R123.reuse, 0x1, P0 ;  /* 0x0000007b674f7211 */ /* 0x080fe200000f0eff */
[----:B0-----:R-:W-:Y:S01]  /*23e0*/  IMAD R43, R43, 0x170, RZ ;  /* 0x000001702b2b7824 */ /* 0x001fe200078e02ff */
[-C--:B------:R-:W-:Y:S01]  /*23f0*/  IADD3 R80, P0, R49, R122.reuse, RZ ;  /* 0x0000007a31507210 */ /* 0x080fe20007f1e0ff */
[----:B------:R-:W-:Y:S01]  /*2400*/  IMAD R11, R11, 0x102, RZ ;  /* 0x000001020b0b7824 */ /* 0x000fe200078e02ff */
[-C--:B------:R-:W-:Y:S01]  /*2410*/  LEA.HI.X.SX32 R77, R101, R123.reuse, 0x1, P2 ;  /* 0x0000007b654d7211 */ /* 0x080fe200010f0eff */
[----:B------:R-:W-:Y:S01]  /*2420*/  IMAD R101, R52, 0x1f0, RZ ;  /* 0x000001f034657824 */ /* 0x000fe200078e02ff */
[----:B------:R-:W-:Y:S01]  /*2430*/  LEA.HI.X.SX32 R81, R85, R123, 0x1, P0 ;  /* 0x0000007b55517211 */ /* 0x000fe200000f0eff */
[----:B------:R0:W2:Y:S01]  /*2440*/  LDG.E.U16 R14, desc[UR6][R78.64] ;  /* 0x000000064e0e7981 */ /* 0x0000a2000c1e1500 */
[----:B------:R-:W5:Y:S03]  /*2450*/  LDC R85, c[0x0][0x248] ;  /* 0x00009200ff557b82 */ /* 0x000f660000000800 */
[----:B------:R0:W2:Y:S04]  /*2460*/  LDG.E.U16 R26, desc[UR6][R76.64] ;  /* 0x000000064c1a7981 */ /* 0x0000a8000c1e1500 */
[----:B------:R0:W2:Y:S01]  /*2470*/  LDG.E.U16 R4, desc[UR6][R6.64] ;  /* 0x0000000606047981 */ /* 0x0000a2000c1e1500 */
[----:B------:R-:W4:Y:S01]  /*2480*/  LDC R222, c[0x0][0x248] ;  /* 0x00009200ffde7b82 */ /* 0x000f220000000800 */
[-C--:B0-----:R-:W-:Y:S01]  /*2490*/  IADD3 R78, P1, R43, R122.reuse, RZ ;  /* 0x0000007a2b4e7210 */ /* 0x081fe20007f3e0ff */
[----:B------:R-:W-:Y:S01]  /*24a0*/  IMAD R103, R94, 0x132, RZ ;  /* 0x000001325e677824 */ /* 0x000fe200078e02ff */
[----:B------:R0:W2:Y:S01]  /*24b0*/  LDG.E.U16 R12, desc[UR6][R80.64] ;  /* 0x00000006500c7981 */ /* 0x0000a2000c1e1500 */
[----:B------:R-:W-:-:S04]  /*24c0*/  IADD3 R76, P2, R101, R122, RZ ;  /* 0x0000007a654c7210 */ /* 0x000fc80007f5e0ff */
[----:B------:R-:W5:Y:S01]  /*24d0*/  LDC R101, c[0x0][0x248] ;  /* 0x00009200ff657b82 */ /* 0x000f620000000800 */
[----:B------:R-:W-:Y:S01]  /*24e0*/  IMAD R7, R3, 0x81, RZ ;  /* 0x0000008103077824 */ /* 0x000fe200078e02ff */
[-C--:B------:R-:W-:Y:S02]  /*24f0*/  IADD3 R6, P0, R11, R122.reuse, RZ ;  /* 0x0000007a0b067210 */ /* 0x080fe40007f1e0ff */
[-C--:B------:R-:W-:Y:S01]  /*2500*/  LEA.HI.X.SX32 R77, R83, R123.reuse, 0x1, P2 ;  /* 0x0000007b534d7211 */ /* 0x080fe200010f0eff */
[----:B------:R-:W-:Y:S01]  /*2510*/  IMAD R83, R82, 0x112, RZ ;  /* 0x0000011252537824 */ /* 0x000fe200078e02ff */
[-C--:B------:R-:W-:Y:S02]  /*2520*/  LEA.HI.X.SX32 R79, R51, R123.reuse, 0x1, P1 ;  /* 0x0000007b334f7211 */ /* 0x080fe400008f0eff */
[----:B------:R-:W5:Y:S01]  /*2530*/  LDC R94, c[0x0][0x248] ;  /* 0x00009200ff5e7b82 */ /* 0x000f620000000800 */
[----:B------:R-:W-:Y:S01]  /*2540*/  LEA.HI.X.SX32 R7, R7, R123, 0x1, P0 ;  /* 0x0000007b07077211 */ /* 0x000fe200000f0eff */
[----:B0-----:R-:W-:Y:S01]  /*2550*/  IMAD R81, R84, 0x122, RZ ;  /* 0x0000012254517824 */ /* 0x001fe200078e02ff */
[----:B------:R-:W-:Y:S01]  /*2560*/  IADD3 R80, P0, R83, R122, RZ ;  /* 0x0000007a53507210 */ /* 0x000fe20007f1e0ff */
[----:B------:R-:W-:Y:S01]  /*2570*/  IMAD R43, R3, 0x89, RZ ;  /* 0x00000089032b7824 */ /* 0x000fe200078e02ff */
[----:B------:R0:W2:Y:S01]  /*2580*/  LDG.E.U16 R52, desc[UR6][R78.64] ;  /* 0x000000064e347981 */ /* 0x0000a2000c1e1500 */
[----:B-1----:R-:W-:-:S02]  /*2590*/  IMAD R95, R95, 0x142, RZ ;  /* 0x000001425f5f7824 */ /* 0x002fc400078e02ff */
[----:B------:R-:W1:Y:S01]  /*25a0*/  LDC R224, c[0x0][0x248] ;  /* 0x00009200ffe07b82 */ /* 0x000e620000000800 */
[----:B------:R0:W2:Y:S01]  /*25b0*/  LDG.E.U16 R11, desc[UR6][R76.64] ;  /* 0x000000064c0b7981 */ /* 0x0000a2000c1e1500 */
[----:B------:R-:W-:-:S03]  /*25c0*/  IMAD R83, R3, 0xa1, RZ ;  /* 0x000000a103537824 */ /* 0x000fc600078e02ff */
[----:B------:R5:W2:Y:S01]  /*25d0*/  LDG.E.U16 R49, desc[UR6][R6.64] ;  /* 0x0000000606317981 */ /* 0x000aa2000c1e1500 */
[----:B0-----:R-:W-:Y:S02]  /*25e0*/  IMAD R79, R3, 0x99, RZ ;  /* 0x00000099034f7824 */ /* 0x001fe400078e02ff */
[----:B------:R-:W0:Y:S01]  /*25f0*/  LDC R228, c[0x0][0x248] ;  /* 0x00009200ffe47b82 */ /* 0x000e220000000800 */
[-C--:B------:R-:W-:Y:S02]  /*2600*/  IADD3 R76, P1, R81, R122.reuse, RZ ;  /* 0x0000007a514c7210 */ /* 0x080fe40007f3e0ff */
[----:B------:R-:W-:Y:S02]  /*2610*/  LEA.HI.X.SX32 R81, R43, R123, 0x1, P0 ;  /* 0x0000007b2b517211 */ /* 0x000fe400000f0eff */
[----:B-----5:R-:W-:-:S03]  /*2620*/  IADD3 R6, P2, R103, R122, RZ ;  /* 0x0000007a67067210 */ /* 0x020fc60007f5e0ff */
[----:B------:R-:W5:Y:S01]  /*2630*/  LDC R218, c[0x0][0x248] ;  /* 0x00009200ffda7b82 */ /* 0x000f620000000800 */
[-C--:B------:R-:W-:Y:S01]  /*2640*/  IADD3 R78, P0, R95, R122.reuse, RZ ;  /* 0x0000007a5f4e7210 */ /* 0x080fe20007f1e0ff */
[----:B------:R-:W-:Y:S01]  /*2650*/  IMAD R51, R3, 0x91, RZ ;  /* 0x0000009103337824 */ /* 0x000fe200078e02ff */
[-C--:B------:R-:W-:Y:S01]  /*2660*/  LEA.HI.X.SX32 R7, R79, R123.reuse, 0x1, P2 ;  /* 0x0000007b4f077211 */ /* 0x080fe200010f0eff */
[----:B------:R-:W-:Y:S01]  /*2670*/  IMAD R85, R85, 0x152, RZ ;  /* 0x0000015255557824 */ /* 0x000fe200078e02ff */
[-C--:B------:R-:W-:Y:S01]  /*2680*/  LEA.HI.X.SX32 R79, R83, R123.reuse, 0x1, P0 ;  /* 0x0000007b534f7211 */ /* 0x080fe200000f0eff */
[----:B------:R-:W-:Y:S01]  /*2690*/  IMAD R101, R101, 0x172, RZ ;  /* 0x0000017265657824 */ /* 0x000fe200078e02ff */
[----:B------:R1:W2:Y:S01]  /*26a0*/  LDG.E.U16 R43, desc[UR6][R80.64] ;  /* 0x00000006502b7981 */ /* 0x0002a2000c1e1500 */
[----:B------:R-:W0:Y:S01]  /*26b0*/  LDC R103, c[0x0][0x248] ;  /* 0x00009200ff677b82 */ /* 0x000e220000000800 */
[----:B------:R-:W-:Y:S01]  /*26c0*/  LEA.HI.X.SX32 R77, R51, R123, 0x1, P1 ;  /* 0x0000007b334d7211 */ /* 0x000fe200008f0eff */
[----:B------:R-:W-:Y:S01]  /*26d0*/  IMAD R83, R100, 0x162, RZ ;  /* 0x0000016264537824 */ /* 0x000fe200078e02ff */
[----:B------:R-:W2:Y:S01]  /*26e0*/  LDG.E.U16 R7, desc[UR6][R6.64] ;  /* 0x0000000606077981 */ /* 0x000ea2000c1e1500 */
[----:B------:R-:W-:Y:S01]  /*26f0*/  IMAD R51, R3, 0xa9, RZ ;  /* 0x000000a903337824 */ /* 0x000fe200078e02ff */
[-C--:B------:R-:W-:Y:S01]  /*2700*/  IADD3 R84, P0, R85, R122.reuse, RZ ;  /* 0x0000007a55547210 */ /* 0x080fe20007f1e0ff */
[----:B------:R-:W-:Y:S01]  /*2710*/  IMAD R95, R3, 0xc9, RZ ;  /* 0x000000c9035f7824 */ /* 0x000fe200078e02ff */
[----:B------:R-:W2:Y:S01]  /*2720*/  LDG.E.U16 R76, desc[UR6][R76.64] ;  /* 0x000000064c4c7981 */ /* 0x000ea2000c1e1500 */
[----:B------:R-:W5:Y:S01]  /*2730*/  LDC R230, c[0x0][0x248] ;  /* 0x00009200ffe67b82 */ /* 0x000f620000000800 */
[----:B-1----:R-:W-:-:S02]  /*2740*/  IADD3 R80, P1, R83, R122, RZ ;  /* 0x0000007a53507210 */ /* 0x002fc40007f3e0ff */
[----:B------:R1:W2:Y:S01]  /*2750*/  LDG.E.U16 R6, desc[UR6][R78.64] ;  /* 0x000000064e067981 */ /* 0x0002a2000c1e1500 */
[----:B------:R-:W-:Y:S01]  /*2760*/  LEA.HI.X.SX32 R85, R51, R123, 0x1, P0 ;  /* 0x0000007b33557211 */ /* 0x000fe200000f0eff */
[----:B------:R-:W-:-:S03]  /*2770*/  IMAD R83, R3, 0xc1, RZ ;  /* 0x000000c103537824 */ /* 0x000fc600078e02ff */
[----:B------:R-:W5:Y:S01]  /*2780*/  LDC R232, c[0x0][0x248] ;  /* 0x00009200ffe87b82 */ /* 0x000f620000000800 */
[----:B------:R-:W-:Y:S02]  /*2790*/  IMAD R81, R3, 0xb1, RZ ;  /* 0x000000b103517824 */ /* 0x000fe400078e02ff */
[----:B------:R-:W-:Y:S01]  /*27a0*/  IMAD R105, R105, 0x1c2, RZ ;  /* 0x000001c269697824 */ /* 0x000fe200078e02ff */
[----:B------:R-:W2:Y:S01]  /*27b0*/  LDG.E.U16 R51, desc[UR6][R84.64] ;  /* 0x0000000654337981 */ /* 0x000ea2000c1e1500 */
[----:B-1----:R-:W-:-:S03]  /*27c0*/  IMAD R79, R102, 0x182, RZ ;  /* 0x00000182664f7824 */ /* 0x002fc600078e02ff */
[----:B------:R-:W1:Y:S01]  /*27d0*/  LDC R234, c[0x0][0x248] ;  /* 0x00009200ffea7b82 */ /* 0x000e620000000800 */
[-C--:B------:R-:W-:Y:S01]  /*27e0*/  IADD3 R78, P2, R101, R122.reuse, RZ ;  /* 0x0000007a654e7210 */ /* 0x080fe20007f5e0ff */
[----:B------:R-:W-:Y:S01]  /*27f0*/  IMAD R101, R94, 0x192, RZ ;  /* 0x000001925e657824 */ /* 0x000fe200078e02ff */
[----:B------:R-:W-:-:S05]  /*2800*/  IADD3 R82, P0, R79, R122, RZ ;  /* 0x0000007a4f527210 */ /* 0x000fca0007f1e0ff */
[----:B------:R-:W5:Y:S01]  /*2810*/  LDC R102, c[0x0][0x248] ;  /* 0x00009200ff667b82 */ /* 0x000f620000000800 */
[-C--:B------:R-:W-:Y:S02]  /*2820*/  LEA.HI.X.SX32 R83, R83, R123.reuse, 0x1, P0 ;  /* 0x0000007b53537211 */ /* 0x080fe400000f0eff */
[-C--:B------:R-:W-:Y:S01]  /*2830*/  IADD3 R100, P0, R101, R122.reuse, RZ ;  /* 0x0000007a65647210 */ /* 0x080fe20007f1e0ff */
[----:B------:R-:W-:Y:S01]  /*2840*/  IMAD R77, R3, 0xb9, RZ ;  /* 0x000000b9034d7824 */ /* 0x000fe200078e02ff */
[-C--:B------:R-:W-:Y:S01]  /*2850*/  LEA.HI.X.SX32 R81, R81, R123.reuse, 0x1, P1 ;  /* 0x0000007b51517211 */ /* 0x080fe200008f0eff */
[----:B------:R-:W-:Y:S01]  /*2860*/  IMAD R185, R104, 0x1b2, RZ ;  /* 0x000001b268b97824 */ /* 0x000fe200078e02ff */
[-C--:B------:R-:W-:Y:S01]  /*2870*/  LEA.HI.X.SX32 R101, R95, R123.reuse, 0x1, P0 ;  /* 0x0000007b5f657211 */ /* 0x080fe200000f0eff */
[----:B------:R-:W-:Y:S01]  /*2880*/  IMAD R95, R3, 0xe1, RZ ;  /* 0x000000e1035f7824 */ /* 0x000fe200078e02ff */
[----:B------:R-:W-:Y:S01]  /*2890*/  IADD3 R94, P0, R105, R122, RZ ;  /* 0x0000007a695e7210 */ /* 0x000fe20007f1e0ff */
[----:B------:R0:W2:Y:S01]  /*28a0*/  LDG.E.U16 R80, desc[UR6][R80.64] ;  /* 0x0000000650507981 */ /* 0x0000a2000c1e1500 */
[-C--:B------:R-:W-:Y:S01]  /*28b0*/  LEA.HI.X.SX32 R79, R77, R123.reuse, 0x1, P2 ;  /* 0x0000007b4d4f7211 */ /* 0x080fe200010f0eff */
[----:B0-----:R-:W-:Y:S01]  /*28c0*/  IMAD R103, R103, 0x1a2, RZ ;  /* 0x000001a267677824 */ /* 0x001fe200078e02ff */
[----:B------:R-:W-:Y:S01]  /*28d0*/  LEA.HI.X.SX32 R95, R95, R123, 0x1, P0 ;  /* 0x0000007b5f5f7211 */ /* 0x000fe200000f0eff */
[----:B------:R0:W2:Y:S01]  /*28e0*/  LDG.E.U16 R77, desc[UR6][R82.64] ;  /* 0x00000006524d7981 */ /* 0x0000a2000c1e1500 */
[----:B------:R-:W-:Y:S01]  /*28f0*/  IMAD R109, R109, 0x1d2, RZ ;  /* 0x000001d26d6d7824 */ /* 0x000fe200078e02ff */
[----:B------:R-:W1:Y:S01]  /*2900*/  LDC R236, c[0x0][0x248] ;  /* 0x00009200ffec7b82 */ /* 0x000e620000000800 */
[----:B------:R-:W-:-:S02]  /*2910*/  IMAD R105, R150, 0x1e2, RZ ;  /* 0x000001e296697824 */ /* 0x000fc400078e02ff */
[----:B------:R-:W-:Y:S01]  /*2920*/  IMAD R81, R3, 0xd9, RZ ;  /* 0x000000d903517824 */ /* 0x000fe200078e02ff */
[----:B------:R-:W2:Y:S01]  /*2930*/  LDG.E.U16 R79, desc[UR6][R78.64] ;  /* 0x000000064e4f7981 */ /* 0x000ea2000c1e1500 */
[-C--:B0-----:R-:W-:Y:S01]  /*2940*/  IADD3 R82, P2, R185, R122.reuse, RZ ;  /* 0x0000007ab9527210 */ /* 0x081fe20007f5e0ff */
[----:B------:R-:W-:Y:S02]  /*2950*/  IMAD R85, R3, 0xd1, RZ ;  /* 0x000000d103557824 */ /* 0x000fe400078e02ff */
[----:B------:R-:W0:Y:S01]  /*2960*/  LDC R150, c[0x0][0x248] ;  /* 0x00009200ff967b82 */ /* 0x000e220000000800 */
[-C--:B------:R-:W-:Y:S01]  /*2970*/  IADD3 R84, P1, R103, R122.reuse, RZ ;  /* 0x0000007a67547210 */ /* 0x080fe20007f3e0ff */
[----:B------:R-:W-:Y:S01]  /*2980*/  IMAD R103, R3, 0xe9, RZ ;  /* 0x000000e903677824 */ /* 0x000fe200078e02ff */
[----:B------:R-:W-:Y:S02]  /*2990*/  LEA.HI.X.SX32 R83, R81, R123, 0x1, P2 ;  /* 0x0000007b51537211 */ /* 0x000fe400010f0eff */
[----:B------:R5:W2:Y:S01]  /*29a0*/  LDG.E.U16 R81, desc[UR6][R94.64] ;  /* 0x000000065e517981 */ /* 0x000aa2000c1e1500 */
[----:B------:R-:W-:-:S02]  /*29b0*/  IADD3 R104, P0, R109, R122, RZ ;  /* 0x0000007a6d687210 */ /* 0x000fc40007f1e0ff */
[-C--:B------:R-:W-:Y:S01]  /*29c0*/  LEA.HI.X.SX32 R85, R85, R123.reuse, 0x1, P1 ;  /* 0x0000007b55557211 */ /* 0x080fe200008f0eff */
[----:B------:R-:W-:Y:S01]  /*29d0*/  IMAD R185, R152, 0x1f2, RZ ;  /* 0x000001f298b97824 */ /* 0x000fe200078e02ff */
[----:B------:R5:W2:Y:S01]  /*29e0*/  LDG.E.U16 R78, desc[UR6][R100.64] ;  /* 0x00000006644e7981 */ /* 0x000aa2000c1e1500 */
[----:B------:R-:W4:Y:S03]  /*29f0*/  LDC R152, c[0x0][0x248] ;  /* 0x00009200ff987b82 */ /* 0x000f260000000800 */
[----:B------:R5:W2:Y:S02]  /*2a00*/  LDG.E.U16 R84, desc[UR6][R84.64] ;  /* 0x0000000654547981 */ /* 0x000aa4000c1e1500 */
[----:B-----5:R-:W-:Y:S01]  /*2a10*/  IMAD R95, R102, 0x104, RZ ;  /* 0x00000104665f7824 */ /* 0x020fe200078e02ff */
[-C--:B------:R-:W-:Y:S02]  /*2a20*/  IADD3 R102, P1, R105, R122.reuse, RZ ;  /* 0x0000007a69667210 */ /* 0x080fe40007f3e0ff */
[-C--:B------:R-:W-:Y:S01]  /*2a30*/  LEA.HI.X.SX32 R105, R103, R123.reuse, 0x1, P0 ;  /* 0x0000007b67697211 */ /* 0x080fe200000f0eff */
[----:B------:R-:W5:Y:S01]  /*2a40*/  LDG.E.U16 R83, desc[UR6][R82.64] ;  /* 0x0000000652537981 */ /* 0x000f62000c1e1500 */
[-C--:B------:R-:W-:Y:S01]  /*2a50*/  IADD3 R94, P0, R95, R122.reuse, RZ ;  /* 0x0000007a5f5e7210 */ /* 0x080fe20007f1e0ff */
[----:B------:R-:W-:Y:S01]  /*2a60*/  IMAD R101, R3, 0xf1, RZ ;  /* 0x000000f103657824 */ /* 0x000fe200078e02ff */
[----:B------:R-:W-:Y:S01]  /*2a70*/  IADD3 R100, P2, R185, R122, RZ ;  /* 0x0000007ab9647210 */ /* 0x000fe20007f5e0ff */
[----:B------:R-:W-:Y:S01]  /*2a80*/  IMAD R185, R142, 0x124, RZ ;  /* 0x000001248eb97824 */ /* 0x000fe200078e02ff */
[-C--:B------:R-:W-:Y:S01]  /*2a90*/  LEA.HI.X.SX32 R95, R107, R123.reuse, 0x1, P0 ;  /* 0x0000007b6b5f7211 */ /* 0x080fe200000f0eff */
[----:B------:R-:W-:Y:S01]  /*2aa0*/  IMAD R85, R3, 0xf9, RZ ;  /* 0x000000f903557824 */ /* 0x000fe200078e02ff */
[-C--:B------:R-:W-:Y:S01]  /*2ab0*/  LEA.HI.X.SX32 R103, R101, R123.reuse, 0x1, P1 ;  /* 0x0000007b65677211 */ /* 0x080fe200008f0eff */
[----:B------:R-:W1:Y:S01]  /*2ac0*/  LDC R142, c[0x0][0x248] ;  /* 0x00009200ff8e7b82 */ /* 0x000e620000000800 */
[----:B------:R-:W-:Y:S01]  /*2ad0*/  IMAD R187, R144, 0x144, RZ ;  /* 0x0000014490bb7824 */ /* 0x000fe200078e02ff */
[----:B------:R0:W5:Y:S01]  /*2ae0*/  LDG.E.U16 R82, desc[UR6][R104.64] ;  /* 0x0000000668527981 */ /* 0x000162000c1e1500 */
[----:B------:R-:W-:-:S03]  /*2af0*/  LEA.HI.X.SX32 R101, R85, R123, 0x1, P2 ;  /* 0x0000007b55657211 */ /* 0x000fc600010f0eff */
[----:B------:R0:W5:Y:S02]  /*2b00*/  LDG.E.U16 R107, desc[UR6][R94.64] ;  /* 0x000000065e6b7981 */ /* 0x000164000c1e1500 */
[----:B------:R-:W1:Y:S02]  /*2b10*/  LDC R144, c[0x0][0x248] ;  /* 0x00009200ff907b82 */ /* 0x000e640000000800 */
[----:B------:R0:W5:Y:S02]  /*2b20*/  LDG.E.U16 R85, desc[UR6][R102.64] ;  /* 0x0000000666557981 */ /* 0x000164000c1e1500 */
[----:B0-----:R-:W-:Y:S01]  /*2b30*/  IMAD R105, R146, 0x164, RZ ;  /* 0x0000016492697824 */ /* 0x001fe200078e02ff */
[-C--:B------:R-:W-:Y:S01]  /*2b40*/  IADD3 R104, P1, R187, R122.reuse, RZ ;  /* 0x0000007abb687210 */ /* 0x080fe20007f3e0ff */
[----:B------:R0:W5:Y:S01]  /*2b50*/  LDG.E.U16 R109, desc[UR6][R100.64] ;  /* 0x00000006646d7981 */ /* 0x000162000c1e1500 */
[----:B------:R-:W-:Y:S01]  /*2b60*/  IADD3 R94, P0, R185, R122, RZ ;  /* 0x0000007ab95e7210 */ /* 0x000fe20007f1e0ff */
[----:B------:R-:W-:Y:S01]  /*2b70*/  IMAD R193, R154, 0x1e4, RZ ;  /* 0x000001e49ac17824 */ /* 0x000fe200078e02ff */
[----:B------:R-:W3:Y:S01]  /*2b80*/  LDC R146, c[0x0][0x248] ;  /* 0x00009200ff927b82 */ /* 0x000ee20000000800 */
[----:B------:R-:W-:Y:S01]  /*2b90*/  IMAD R103, R148, 0x184, RZ ;  /* 0x0000018494677824 */ /* 0x000fe200078e02ff */
[----:B------:R-:W-:-:S02]  /*2ba0*/  LEA.HI.X.SX32 R95, R138, R123, 0x1, P0 ;  /* 0x0000007b8a5f7211 */ /* 0x000fc400000f0eff */
[-C--:B------:R-:W-:Y:S01]  /*2bb0*/  IADD3 R102, P0, R105, R122.reuse, RZ ;  /* 0x0000007a69667210 */ /* 0x080fe20007f1e0ff */
[----:B0-----:R-:W-:Y:S01]  /*2bc0*/  IMAD R101, R150, 0x1a4, RZ ;  /* 0x000001a496657824 */ /* 0x001fe200078e02ff */
[-C--:B------:R-:W-:Y:S02]  /*2bd0*/  IADD3 R100, P2, R103, R122.reuse, RZ ;  /* 0x0000007a67647210 */ /* 0x080fe40007f5e0ff */
[----:B------:R-:W0:Y:S01]  /*2be0*/  LDC R148, c[0x0][0x248] ;  /* 0x00009200ff947b82 */ /* 0x000e220000000800 */
[-C--:B------:R-:W-:Y:S02]  /*2bf0*/  LEA.HI.X.SX32 R105, R106, R123.reuse, 0x1, P1 ;  /* 0x0000007b6a697211 */ /* 0x080fe400008f0eff */
[----:B------:R-:W-:Y:S01]  /*2c00*/  LEA.HI.X.SX32 R103, R130, R123, 0x1, P0 ;  /* 0x0000007b82677211 */ /* 0x000fe200000f0eff */
[----:B------:R4:W5:Y:S04]  /*2c10*/  LDG.E.U16 R106, desc[UR6][R94.64] ;  /* 0x000000065e6a7981 */ /* 0x000968000c1e1500 */
[----:B------:R-:W0:Y:S01]  /*2c20*/  LDC R130, c[0x0][0x248] ;  /* 0x00009200ff827b82 */ /* 0x000e220000000800 */
[----:B----4-:R-:W-:Y:S01]  /*2c30*/  IMAD R187, R152, 0x1c4, RZ ;  /* 0x000001c498bb7824 */ /* 0x010fe200078e02ff */
[----:B------:R-:W4:Y:S01]  /*2c40*/  LDG.E.U16 R105, desc[UR6][R104.64] ;  /* 0x0000000668697981 */ /* 0x000f22000c1e1500 */
[----:B------:R-:W-:-:S02]  /*2c50*/  IADD3 R94, P1, R101, R122, RZ ;  /* 0x0000007a655e7210 */ /* 0x000fc40007f3e0ff */
[----:B------:R-:W-:-:S03]  /*2c60*/  LEA.HI.X.SX32 R101, R131, R123, 0x1, P2 ;  /* 0x0000007b83657211 */ /* 0x000fc600010f0eff */
[----:B------:R-:W3:Y:S01]  /*2c70*/  LDC R150, c[0x0][0x248] ;  /* 0x00009200ff967b82 */ /* 0x000ee20000000800 */
[----:B-1----:R-:W-:Y:S01]  /*2c80*/  IMAD R185, R142, 0x114, RZ ;  /* 0x000001148eb97824 */ /* 0x002fe200078e02ff */
[----:B------:R-:W4:Y:S06]  /*2c90*/  LDG.E.U16 R104, desc[UR6][R102.64] ;  /* 0x0000000666687981 */ /* 0x000f2c000c1e1500 */
[----:B------:R-:W1:Y:S01]  /*2ca0*/  LDC R131, c[0x0][0x248] ;  /* 0x00009200ff837b82 */ /* 0x000e620000000800 */
[----:B------:R-:W-:Y:S01]  /*2cb0*/  LEA.HI.X.SX32 R95, R126, R123, 0x1, P1 ;  /* 0x0000007b7e5f7211 */ /* 0x000fe200008f0eff */
[----:B------:R0:W4:Y:S06]  /*2cc0*/  LDG.E.U16 R103, desc[UR6][R100.64] ;  /* 0x0000000664677981 */ /* 0x00012c000c1e1500 */
[----:B------:R-:W3:Y:S01]  /*2cd0*/  LDC R138, c[0x0][0x248] ;  /* 0x00009200ff8a7b82 */ /* 0x000ee20000000800 */
[----:B------:R0:W4:Y:S01]  /*2ce0*/  LDG.E.U16 R102, desc[UR6][R94.64] ;  /* 0x000000065e667981 */ /* 0x000122000c1e1500 */
[----:B------:R-:W-:-:S02]  /*2cf0*/  IADD3 R126, P2, R193, R122, RZ ;  /* 0x0000007ac17e7210 */ /* 0x000fc40007f5e0ff */
[----:B0-----:R-:W-:Y:S01]  /*2d00*/  IADD3 R100, P1, R187, R122, RZ ;  /* 0x0000007abb647210 */ /* 0x001fe20007f3e0ff */
[----:B------:R-:W-:-:S03]  /*2d10*/  IMAD R187, R144, 0x134, RZ ;  /* 0x0000013490bb7824 */ /* 0x000fc600078e02ff */
[----:B------:R-:W0:Y:S01]  /*2d20*/  LDC R142, c[0x0][0x248] ;  /* 0x00009200ff8e7b82 */ /* 0x000e220000000800 */
[-C--:B------:R-:W-:Y:S02]  /*2d30*/  IADD3 R94, P0, R185, R122.reuse, RZ ;  /* 0x0000007ab95e7210 */ /* 0x080fe40007f1e0ff */
[-C--:B------:R-:W-:Y:S02]  /*2d40*/  LEA.HI.X.SX32 R101, R124, R123.reuse, 0x1, P1 ;  /* 0x0000007b7c657211 */ /* 0x080fe400008f0eff */
[----:B------:R-:W-:Y:S02]  /*2d50*/  IADD3 R124, P1, R187, R122, RZ ;  /* 0x0000007abb7c7210 */ /* 0x000fe40007f3e0ff */
[-C--:B------:R-:W-:Y:S01]  /*2d60*/  LEA.HI.X.SX32 R127, R127, R123.reuse, 0x1, P2 ;  /* 0x0000007b7f7f7211 */ /* 0x080fe200010f0eff */
[----:B------:R-:W0:Y:S01]  /*2d70*/  LDC R144, c[0x0][0x248] ;  /* 0x00009200ff907b82 */ /* 0x000e220000000800 */
[-C--:B------:R-:W-:Y:S01]  /*2d80*/  LEA.HI.X.SX32 R95, R128, R123.reuse, 0x1, P0 ;  /* 0x0000007b805f7211 */ /* 0x080fe200000f0eff */
[----:B------:R-:W-:Y:S01]  /*2d90*/  IMAD R185, R130, 0x154, RZ ;  /* 0x0000015482b97824 */ /* 0x000fe200078e02ff */
[----:B------:R-:W-:Y:S01]  /*2da0*/  LEA.HI.X.SX32 R125, R125, R123, 0x1, P1 ;  /* 0x0000007b7d7d7211 */ /* 0x000fe200008f0eff */
[----:B------:R-:W4:Y:S01]  /*2db0*/  LDG.E.U16 R101, desc[UR6][R100.64] ;  /* 0x0000000664657981 */ /* 0x000f22000c1e1500 */
[----:B-1----:R-:W-:-:S02]  /*2dc0*/  IMAD R131, R131, 0x174, RZ ;  /* 0x0000017483837824 */ /* 0x002fc400078e02ff */
[-C--:B------:R-:W-:Y:S01]  /*2dd0*/  IADD3 R130, P0, R185, R122.reuse, RZ ;  /* 0x0000007ab9827210 */ /* 0x080fe20007f1e0ff */
[----:B------:R-:W4:Y:S01]  /*2de0*/  LDG.E.U16 R95, desc[UR6][R94.64] ;  /* 0x000000065e5f7981 */ /* 0x000f22000c1e1500 */
[----:B------:R-:W1:Y:S03]  /*2df0*/  LDC R154, c[0x0][0x248] ;  /* 0x00009200ff9a7b82 */ /* 0x000e660000000800 */
[----:B------:R3:W4:Y:S01]  /*2e00*/  LDG.E.U16 R100, desc[UR6][R126.64] ;  /* 0x000000067e647981 */ /* 0x000722000c1e1500 */
[----:B------:R-:W-:-:S04]  /*2e10*/  IADD3 R128, P1, R131, R122, RZ ;  /* 0x0000007a83807210 */ /* 0x000fc80007f3e0ff */
[----:B------:R-:W1:Y:S01]  /*2e20*/  LDC R152, c[0x0][0x248] ;  /* 0x00009200ff987b82 */ /* 0x000e620000000800 */
[----:B------:R0:W4:Y:S01]  /*2e30*/  LDG.E.U16 R94, desc[UR6][R124.64] ;  /* 0x000000067c5e7981 */ /* 0x000122000c1e1500 */
[----:B------:R-:W-:Y:S01]  /*2e40*/  LEA.HI.X.SX32 R131, R129, R123, 0x1, P0 ;  /* 0x0000007b81837211 */ /* 0x000fe200000f0eff */
[----:B---3--:R-:W-:-:S05]  /*2e50*/  IMAD R127, R148, 0x1b4, RZ ;  /* 0x000001b4947f7824 */ /* 0x008fca00078e02ff */
[----:B------:R-:W3:Y:S01]  /*2e60*/  LDC R226, c[0x0][0x248] ;  /* 0x00009200ffe27b82 */ /* 0x000ee20000000800 */
[----:B0-----:R-:W-:-:S07]  /*2e70*/  IMAD R125, R150, 0x1d4, RZ ;  /* 0x000001d4967d7824 */ /* 0x001fce00078e02ff */
[----:B------:R-:W0:Y:S01]  /*2e80*/  LDC R148, c[0x0][0x248] ;  /* 0x00009200ff947b82 */ /* 0x000e220000000800 */
[----:B------:R-:W-:Y:S01]  /*2e90*/  IMAD R185, R138, 0x194, RZ ;  /* 0x000001948ab97824 */ /* 0x000fe200078e02ff */
[----:B------:R-:W-:-:S06]  /*2ea0*/  IADD3 R124, P2, R127, R122, RZ ;  /* 0x0000007a7f7c7210 */ /* 0x000fcc0007f5e0ff */
[----:B------:R-:W1:Y:S01]  /*2eb0*/  LDC R150, c[0x0][0x248] ;  /* 0x00009200ff967b82 */ /* 0x000e620000000800 */
[----:B------:R-:W-:Y:S02]  /*2ec0*/  LEA.HI.X.SX32 R129, R121, R123, 0x1, P1 ;  /* 0x0000007b79817211 */ /* 0x000fe400008f0eff */
[----:B------:R3:W4:Y:S01]  /*2ed0*/  LDG.E.U16 R121, desc[UR6][R130.64] ;  /* 0x0000000682797981 */ /* 0x000722000c1e1500 */
[----:B------:R-:W-:Y:S01]  /*2ee0*/  IADD3 R126, P0, R185, R122, RZ ;  /* 0x0000007ab97e7210 */ /* 0x000fe20007f1e0ff */
[----:B------:R-:W-:-:S03]  /*2ef0*/  IMAD R195, R156, 0x1f4, RZ ;  /* 0x000001f49cc37824 */ /* 0x000fc600078e02ff */
[----:B------:R-:W1:Y:S01]  /*2f00*/  LDC R156, c[0x0][0x248] ;  /* 0x00009200ff9c7b82 */ /* 0x000e620000000800 */
[-C--:B------:R-:W-:Y:S02]  /*2f10*/  LEA.HI.X.SX32 R127, R136, R123.reuse, 0x1, P0 ;  /* 0x0000007b887f7211 */ /* 0x080fe400000f0eff */
[----:B---3--:R-:W-:Y:S02]  /*2f20*/  IADD3 R130, P1, R125, R122, RZ ;  /* 0x0000007a7d827210 */ /* 0x008fe40007f3e0ff */
[-C--:B------:R-:W-:Y:S01]  /*2f30*/  LEA.HI.X.SX32 R125, R132, R123.reuse, 0x1, P2 ;  /* 0x0000007b847d7211 */ /* 0x080fe200010f0eff */
[----:B------:R-:W-:Y:S01]  /*2f40*/  IMAD R187, R142, 0x106, RZ ;  /* 0x000001068ebb7824 */ /* 0x000fe200078e02ff */
[----:B------:R-:W-:Y:S01]  /*2f50*/  LEA.HI.X.SX32 R131, R134, R123, 0x1, P1 ;  /* 0x0000007b86837211 */ /* 0x000fe200008f0eff */
[----:B------:R-:W-:Y:S01]  /*2f60*/  IMAD R193, R144, 0x116, RZ ;  /* 0x0000011690c17824 */ /* 0x000fe200078e02ff */
[----:B------:R3:W4:Y:S01]  /*2f70*/  LDG.E.U16 R134, desc[UR6][R126.64] ;  /* 0x000000067e867981 */ /* 0x000722000c1e1500 */
[----:B------:R-:W4:Y:S03]  /*2f80*/  LDC R240, c[0x0][0x280] ;  /* 0x0000a000fff07b82 */ /* 0x000f260000000800 */
[----:B------:R3:W4:Y:S01]  /*2f90*/  LDG.E.U16 R136, desc[UR6][R124.64] ;  /* 0x000000067c887981 */ /* 0x000722000c1e1500 */
[----:B------:R-:W-:-:S03]  /*2fa0*/  IMAD R185, R3, 0x83, RZ ;  /* 0x0000008303b97824 */ /* 0x000fc600078e02ff */
[----:B------:R0:W4:Y:S01]  /*2fb0*/  LDG.E.U16 R132, desc[UR6][R128.64] ;  /* 0x0000000680847981 */ /* 0x000122000c1e1500 */
[----:B---3--:R-:W-:-:S03]  /*2fc0*/  IMAD R127, R146, 0x126, RZ ;  /* 0x00000126927f7824 */ /* 0x008fc600078e02ff */
[----:B------:R3:W4:Y:S01]  /*2fd0*/  LDG.E.U16 R138, desc[UR6][R130.64] ;  /* 0x00000006828a7981 */ /* 0x000722000c1e1500 */
[-C--:B------:R-:W-:Y:S02]  /*2fe0*/  IADD3 R124, P2, R195, R122.reuse, RZ ;  /* 0x0000007ac37c7210 */ /* 0x080fe40007f5e0ff */
[-C--:B------:R-:W-:Y:S01]  /*2ff0*/  IADD3 R126, P0, R187, R122.reuse, RZ ;  /* 0x0000007abb7e7210 */ /* 0x080fe20007f1e0ff */
[----:B------:R-:W-:Y:S01]  /*3000*/  IMAD R199, R188, 0x1f6, RZ ;  /* 0x000001f6bcc77824 */ /* 0x000fe200078e02ff */
[-C--:B------:R-:W-:Y:S01]  /*3010*/  LEA.HI.X.SX32 R125, R140, R123.reuse, 0x1, P2 ;  /* 0x0000007b8c7d7211 */ /* 0x080fe200010f0eff */
[----:B0-----:R-:W-:Y:S01]  /*3020*/  IMAD R129, R3, 0x8b, RZ ;  /* 0x0000008b03817824 */ /* 0x001fe200078e02ff */
[-C--:B------:R-:W-:Y:S01]  /*3030*/  IADD3 R128, P1, R193, R122.reuse, RZ ;  /* 0x0000007ac1807210 */ /* 0x080fe20007f3e0ff */
[----:B------:R-:W-:Y:S01]  /*3040*/  IMAD R193, R148, 0x136, RZ ;  /* 0x0000013694c17824 */ /* 0x000fe200078e02ff */
[----:B---3--:R-:W-:Y:S01]  /*3050*/  IADD3 R130, P2, R127, R122, RZ ;  /* 0x0000007a7f827210 */ /* 0x008fe20007f5e0ff */
[----:B------:R-:W-:Y:S01]  /*3060*/  IMAD R131, R3, 0x93, RZ ;  /* 0x0000009303837824 */ /* 0x000fe200078e02ff */
[-C--:B------:R-:W-:Y:S01]  /*3070*/  LEA.HI.X.SX32 R127, R185, R123.reuse, 0x1, P0 ;  /* 0x0000007bb97f7211 */ /* 0x080fe200000f0eff */
[----:B------:R1:W3:Y:S01]  /*3080*/  LDG.E.U16 R140, desc[UR6][R124.64] ;  /* 0x000000067c8c7981 */ /* 0x0002e2000c1e1500 */
[----:B------:R-:W-:Y:S01]  /*3090*/  IMAD R185, R3, 0x9b, RZ ;  /* 0x0000009b03b97824 */ /* 0x000fe200078e02ff */
[----:B------:R-:W0:Y:S01]  /*30a0*/  LDC R195, c[0x0][0x248] ;  /* 0x00009200ffc37b82 */ /* 0x000e220000000800 */
[-C--:B------:R-:W-:Y:S01]  /*30b0*/  LEA.HI.X.SX32 R131, R131, R123.reuse, 0x1, P2 ;  /* 0x0000007b83837211 */ /* 0x080fe200010f0eff */
[----:B------:R1:W3:Y:S01]  /*30c0*/  LDG.E.U16 R142, desc[UR6][R126.64] ;  /* 0x000000067e8e7981 */ /* 0x0002e2000c1e1500 */
[----:B------:R-:W-:Y:S01]  /*30d0*/  LEA.HI.X.SX32 R129, R129, R123, 0x1, P1 ;  /* 0x0000007b81817211 */ /* 0x000fe200008f0eff */
[----:B------:R-:W-:-:S02]  /*30e0*/  IMAD R187, R3, 0xa3, RZ ;  /* 0x000000a303bb7824 */ /* 0x000fc400078e02ff */
[----:B------:R1:W3:Y:S02]  /*30f0*/  LDG.E.U16 R146, desc[UR6][R130.64] ;  /* 0x0000000682927981 */ /* 0x0002e4000c1e1500 */
[----:B-1----:R-:W-:Y:S01]  /*3100*/  IMAD R125, R150, 0x146, RZ ;  /* 0x00000146967d7824 */ /* 0x002fe200078e02ff */
[-C--:B------:R-:W-:Y:S01]  /*3110*/  IADD3 R124, P0, R193, R122.reuse, RZ ;  /* 0x0000007ac17c7210 */ /* 0x080fe20007f1e0ff */
[----:B------:R-:W-:Y:S01]  /*3120*/  IMAD R193, R154, 0x166, RZ ;  /* 0x000001669ac17824 */ /* 0x000fe200078e02ff */
[----:B------:R1:W3:Y:S01]  /*3130*/  LDG.E.U16 R144, desc[UR6][R128.64] ;  /* 0x0000000680907981 */ /* 0x0002e2000c1e1500 */
[----:B------:R-:W-:Y:S01]  /*3140*/  IMAD R127, R152, 0x156, RZ ;  /* 0x00000156987f7824 */ /* 0x000fe200078e02ff */
[-C--:B------:R-:W-:Y:S02]  /*3150*/  IADD3 R126, P1, R125, R122.reuse, RZ ;  /* 0x0000007a7d7e7210 */ /* 0x080fe40007f3e0ff */
[----:B------:R-:W-:Y:S01]  /*3160*/  LEA.HI.X.SX32 R125, R185, R123, 0x1, P0 ;  /* 0x0000007bb97d7211 */ /* 0x000fe200000f0eff */
[----:B------:R-:W-:Y:S01]  /*3170*/  IMAD R131, R3, 0xb3, RZ ;  /* 0x000000b303837824 */ /* 0x000fe200078e02ff */
[----:B------:R-:W-:Y:S01]  /*3180*/  IADD3 R130, P0, R193, R122, RZ ;  /* 0x0000007ac1827210 */ /* 0x000fe20007f1e0ff */
[----:B------:R-:W-:-:S02]  /*3190*/  IMAD R193, R156, 0x176, RZ ;  /* 0x000001769cc17824 */ /* 0x000fc400078e02ff */
[----:B------:R1:W3:Y:S02]  /*31a0*/  LDG.E.U16 R148, desc[UR6][R124.64] ;  /* 0x000000067c947981 */ /* 0x0002e4000c1e1500 */
[-C--:B-1----:R-:W-:Y:S01]  /*31b0*/  IADD3 R128, P2, R127, R122.reuse, RZ ;  /* 0x0000007a7f807210 */ /* 0x082fe20007f5e0ff */
[----:B------:R-:W-:Y:S01]  /*31c0*/  IMAD R129, R3, 0xab, RZ ;  /* 0x000000ab03817824 */ /* 0x000fe200078e02ff */
[-C--:B------:R-:W-:Y:S01]  /*31d0*/  LEA.HI.X.SX32 R127, R187, R123.reuse, 0x1, P1 ;  /* 0x0000007bbb7f7211 */ /* 0x080fe200008f0eff */
[----:B------:R-:W-:Y:S01]  /*31e0*/  IMAD R185, R3, 0xbb, RZ ;  /* 0x000000bb03b97824 */ /* 0x000fe200078e02ff */
[-C--:B------:R-:W-:Y:S01]  /*31f0*/  LEA.HI.X.SX32 R131, R131, R123.reuse, 0x1, P0 ;  /* 0x0000007b83837211 */ /* 0x080fe200000f0eff */
[----:B------:R-:W-:Y:S01]  /*3200*/  IMAD R125, R158, 0x186, RZ ;  /* 0x000001869e7d7824 */ /* 0x000fe200078e02ff */
[----:B------:R-:W-:Y:S01]  /*3210*/  IADD3 R124, P0, R193, R122, RZ ;  /* 0x0000007ac17c7210 */ /* 0x000fe20007f1e0ff */
[----:B------:R-:W-:Y:S01]  /*3220*/  IMAD R193, R162, 0x1a6, RZ ;  /* 0x000001a6a2c17824 */ /* 0x000fe200078e02ff */
[----:B------:R-:W-:Y:S01]  /*3230*/  LEA.HI.X.SX32 R129, R129, R123, 0x1, P2 ;  /* 0x0000007b81817211 */ /* 0x000fe200010f0eff */
[----:B------:R1:W3:Y:S01]  /*3240*/  LDG.E.U16 R150, desc[UR6][R126.64] ;  /* 0x000000067e967981 */ /* 0x0002e2000c1e1500 */
[----:B------:R-:W-:-:S03]  /*3250*/  IMAD R187, R3, 0xc3, RZ ;  /* 0x000000c303bb7824 */ /* 0x000fc600078e02ff */
[----:B------:R0:W3:Y:S04]  /*3260*/  LDG.E.U16 R154, desc[UR6][R130.64] ;  /* 0x00000006829a7981 */ /* 0x0000e8000c1e1500 */
[----:B------:R0:W3:Y:S01]  /*3270*/  LDG.E.U16 R152, desc[UR6][R128.64] ;  /* 0x0000000680987981 */ /* 0x0000e2000c1e1500 */
[----:B-1----:R-:W-:Y:S01]  /*3280*/  IMAD R127, R160, 0x196, RZ ;  /* 0x00000196a07f7824 */ /* 0x002fe200078e02ff */
[-C--:B------:R-:W-:Y:S02]  /*3290*/  IADD3 R126, P1, R125, R122.reuse, RZ ;  /* 0x0000007a7d7e7210 */ /* 0x080fe40007f3e0ff */
[-C--:B------:R-:W-:Y:S01]  /*32a0*/  LEA.HI.X.SX32 R125, R185, R123.reuse, 0x1, P0 ;  /* 0x0000007bb97d7211 */ /* 0x080fe200000f0eff */
[----:B0-----:R-:W-:Y:S01]  /*32b0*/  IMAD R131, R3, 0xd3, RZ ;  /* 0x000000d303837824 */ /* 0x001fe200078e02ff */
[-C--:B------:R-:W-:Y:S01]  /*32c0*/  IADD3 R130, P0, R193, R122.reuse, RZ ;  /* 0x0000007ac1827210 */ /* 0x080fe20007f1e0ff */
[----:B------:R-:W-:Y:S01]  /*32d0*/  IMAD R193, R164, 0x1b6, RZ ;  /* 0x000001b6a4c17824 */ /* 0x000fe200078e02ff */
[----:B------:R-:W-:Y:S01]  /*32e0*/  IADD3 R128, P2, R127, R122, RZ ;  /* 0x0000007a7f807210 */ /* 0x000fe20007f5e0ff */
[----:B------:R0:W3:Y:S01]  /*32f0*/  LDG.E.U16 R156, desc[UR6][R124.64] ;  /* 0x000000067c9c7981 */ /* 0x0000e2000c1e1500 */
[-C--:B------:R-:W-:Y:S01]  /*3300*/  LEA.HI.X.SX32 R127, R187, R123.reuse, 0x1, P1 ;  /* 0x0000007bbb7f7211 */ /* 0x080fe200008f0eff */
[----:B------:R-:W-:Y:S01]  /*3310*/  IMAD R129, R3, 0xcb, RZ ;  /* 0x000000cb03817824 */ /* 0x000fe200078e02ff */
[----:B------:R-:W-:Y:S01]  /*3320*/  LEA.HI.X.SX32 R131, R131, R123, 0x1, P0 ;  /* 0x0000007b83837211 */ /* 0x000fe200000f0eff */
[----:B------:R-:W-:-:S02]  /*3330*/  IMAD R185, R3, 0xdb, RZ ;  /* 0x000000db03b97824 */ /* 0x000fc400078e02ff */
[----:B------:R1:W3:Y:S01]  /*3340*/  LDG.E.U16 R158, desc[UR6][R126.64] ;  /* 0x000000067e9e7981 */ /* 0x0002e2000c1e1500 */
[----:B0-----:R-:W-:Y:S01]  /*3350*/  IMAD R125, R166, 0x1c6, RZ ;  /* 0x000001c6a67d7824 */ /* 0x001fe200078e02ff */
[-C--:B------:R-:W-:Y:S01]  /*3360*/  IADD3 R124, P0, R193, R122.reuse, RZ ;  /* 0x0000007ac17c7210 */ /* 0x080fe20007f1e0ff */
[----:B------:R-:W-:Y:S01]  /*3370*/  IMAD R193, R170, 0x1e6, RZ ;  /* 0x000001e6aac17824 */ /* 0x000fe200078e02ff */
[-C--:B------:R-:W-:Y:S01]  /*3380*/  LEA.HI.X.SX32 R129, R129, R123.reuse, 0x1, P2 ;  /* 0x0000007b81817211 */ /* 0x080fe200010f0eff */
[----:B------:R0:W3:Y:S01]  /*3390*/  LDG.E.U16 R162, desc[UR6][R130.64] ;  /* 0x0000000682a27981 */ /* 0x0000e2000c1e1500 */
[-C--:B-1----:R-:W-:Y:S02]  /*33a0*/  IADD3 R126, P1, R125, R122.reuse, RZ ;  /* 0x0000007a7d7e7210 */ /* 0x082fe40007f3e0ff */
[----:B------:R-:W-:Y:S01]  /*33b0*/  LEA.HI.X.SX32 R125, R185, R123, 0x1, P0 ;  /* 0x0000007bb97d7211 */ /* 0x000fe200000f0eff */
[----:B------:R-:W-:Y:S01]  /*33c0*/  IMAD R127, R168, 0x1d6, RZ ;  /* 0x000001d6a87f7824 */ /* 0x000fe200078e02ff */
[----:B------:R-:W1:Y:S01]  /*33d0*/  LDC R185, c[0x0][0x248] ;  /* 0x00009200ffb97b82 */ /* 0x000e620000000800 */
[----:B------:R0:W3:Y:S02]  /*33e0*/  LDG.E.U16 R160, desc[UR6][R128.64] ;  /* 0x0000000680a07981 */ /* 0x0000e4000c1e1500 */
[----:B0-----:R-:W-:Y:S01]  /*33f0*/  IMAD R131, R3, 0xf3, RZ ;  /* 0x000000f303837824 */ /* 0x001fe200078e02ff */
[-C--:B------:R-:W-:Y:S01]  /*3400*/  IADD3 R130, P0, R193, R122.reuse, RZ ;  /* 0x0000007ac1827210 */ /* 0x080fe20007f1e0ff */
[C---:B------:R-:W-:Y:S01]  /*3410*/  IMAD R187, R3.reuse, 0xe3, RZ ;  /* 0x000000e303bb7824 */ /* 0x040fe200078e02ff */
[----:B------:R0:W3:Y:S01]  /*3420*/  LDG.E.U16 R164, desc[UR6][R124.64] ;  /* 0x000000067ca47981 */ /* 0x0000e2000c1e1500 */
[----:B------:R-:W-:Y:S01]  /*3430*/  IMAD R129, R3, 0xeb, RZ ;  /* 0x000000eb03817824 */ /* 0x000fe200078e02ff */
[----:B------:R-:W-:-:S02]  /*3440*/  IADD3 R128, P2, R127, R122, RZ ;  /* 0x0000007a7f807210 */ /* 0x000fc40007f5e0ff */
[-C--:B------:R-:W-:Y:S01]  /*3450*/  LEA.HI.X.SX32 R131, R131, R123.reuse, 0x1, P0 ;  /* 0x0000007b83837211 */ /* 0x080fe200000f0eff */
[----:B------:R-:W-:Y:S01]  /*3460*/  IMAD R197, R178, 0x128, RZ ;  /* 0x00000128b2c57824 */ /* 0x000fe200078e02ff */
[-C--:B------:R-:W-:Y:S01]  /*3470*/  LEA.HI.X.SX32 R129, R129, R123.reuse, 0x1, P2 ;  /* 0x0000007b81817211 */ /* 0x080fe200010f0eff */
[----:B0-----:R-:W-:Y:S01]  /*3480*/  IMAD R125, R3, 0xfb, RZ ;  /* 0x000000fb037d7824 */ /* 0x001fe200078e02ff */
[-C--:B------:R-:W-:Y:S01]  /*3490*/  IADD3 R124, P2, R199, R122.reuse, RZ ;  /* 0x0000007ac77c7210 */ /* 0x080fe20007f5e0ff */
[----:B------:R0:W3:Y:S01]  /*34a0*/  LDG.E.U16 R170, desc[UR6][R130.64] ;  /* 0x0000000682aa7981 */ /* 0x0000e2000c1e1500 */
[-C--:B------:R-:W-:Y:S01]  /*34b0*/  LEA.HI.X.SX32 R127, R187, R123.reuse, 0x1, P1 ;  /* 0x0000007bbb7f7211 */ /* 0x080fe200008f0eff */
[----:B------:R-:W-:Y:S02]  /*34c0*/  IMAD R190, R3, 0x9c, RZ ;  /* 0x0000009c03be7824 */ /* 0x000fe400078e02ff */
[----:B------:R2:W3:Y:S01]  /*34d0*/  LDG.E.U16 R168, desc[UR6][R128.64] ;  /* 0x0000000680a87981 */ /* 0x0004e2000c1e1500 */
[----:B------:R-:W-:Y:S01]  /*34e0*/  LEA.HI.X.SX32 R125, R125, R123, 0x1, P2 ;  /* 0x0000007b7d7d7211 */ /* 0x000fe200010f0eff */
[----:B------:R-:W-:Y:S01]  /*34f0*/  IMAD R193, R176, 0x108, RZ ;  /* 0x00000108b0c17824 */ /* 0x000fe200078e02ff */
[----:B------:R-:W5:Y:S01]  /*3500*/  LDC R187, c[0x0][0x248] ;  /* 0x00009200ffbb7b82 */ /* 0x000f620000000800 */
[----:B------:R1:W3:Y:S01]  /*3510*/  LDG.E.U16 R166, desc[UR6][R126.64] ;  /* 0x000000067ea67981 */ /* 0x0002e2000c1e1500 */
[----:B0-----:R-:W-:Y:S01]  /*3520*/  IMAD R131, R182, 0x138, RZ ;  /* 0x00000138b6837824 */ /* 0x001fe200078e02ff */
[----:B--2---:R-:W-:Y:S01]  /*3530*/  IADD3 R128, P1, R197, R122, RZ ;  /* 0x0000007ac5807210 */ /* 0x004fe20007f3e0ff */
[----:B-1----:R-:W-:-:S04]  /*3540*/  IMAD R185, R185, 0x148, RZ ;  /* 0x00000148b9b97824 */ /* 0x002fc800078e02ff */
[----:B------:R-:W0:Y:S01]  /*3550*/  LDC R197, c[0x0][0x248] ;  /* 0x00009200ffc57b82 */ /* 0x000e220000000800 */
[-C--:B------:R-:W-:Y:S02]  /*3560*/  IADD3 R130, P2, R131, R122.reuse, RZ ;  /* 0x0000007a83827210 */ /* 0x080fe40007f5e0ff */
[----:B------:R-:W-:Y:S02]  /*3570*/  IADD3 R126, P0, R193, R122, RZ ;  /* 0x0000007ac17e7210 */ /* 0x000fe40007f1e0ff */
[-C--:B------:R-:W-:Y:S02]  /*3580*/  LEA.HI.X.SX32 R131, R190, R123.reuse, 0x1, P2 ;  /* 0x0000007bbe837211 */ /* 0x080fe400010f0eff */
[-C--:B------:R-:W-:Y:S01]  /*3590*/  LEA.HI.X.SX32 R129, R172, R123.reuse, 0x1, P1 ;  /* 0x0000007bac817211 */ /* 0x080fe200008f0eff */
[----:B------:R-:W-:Y:S01]  /*35a0*/  IMAD R201, R186, 0x168, RZ ;  /* 0x00000168bac97824 */ /* 0x000fe200078e02ff */
[----:B------:R1:W2:Y:S01]  /*35b0*/  LDG.E.U16 R172, desc[UR6][R124.64] ;  /* 0x000000067cac7981 */ /* 0x0002a2000c1e1500 */
[----:B------:R-:W-:Y:S01]  /*35c0*/  LEA.HI.X.SX32 R127, R174, R123, 0x1, P0 ;  /* 0x0000007bae7f7211 */ /* 0x000fe200000f0eff */
[----:B------:R-:W0:Y:S02]  /*35d0*/  LDC R199, c[0x0][0x248] ;  /* 0x00009200ffc77b82 */ /* 0x000e240000000800 */
[----:B------:R5:W2:Y:S01]  /*35e0*/  LDG.E.U16 R178, desc[UR6][R130.64] ;  /* 0x0000000682b27981 */ /* 0x000aa2000c1e1500 */
[----:B------:R-:W-:-:S03]  /*35f0*/  IMAD R195, R195, 0x1a8, RZ ;  /* 0x000001a8c3c37824 */ /* 0x000fc600078e02ff */
[----:B------:R5:W2:Y:S01]  /*3600*/  LDG.E.U16 R176, desc[UR6][R128.64] ;  /* 0x0000000680b07981 */ /* 0x000aa2000c1e1500 */
[----:B-1----:R-:W-:Y:S01]  /*3610*/  IMAD R125, R194, 0x188, RZ ;  /* 0x00000188c27d7824 */ /* 0x002fe200078e02ff */
[----:B------:R-:W1:Y:S01]  /*3620*/  LDC R193, c[0x0][0x248] ;  /* 0x00009200ffc17b82 */ /* 0x000e620000000800 */
[----:B-----5:R-:W-:Y:S01]  /*3630*/  IMAD R187, R187, 0x178, RZ ;  /* 0x00000178bbbb7824 */ /* 0x020fe200078e02ff */
[----:B------:R5:W2:Y:S01]  /*3640*/  LDG.E.U16 R174, desc[UR6][R126.64] ;  /* 0x000000067eae7981 */ /* 0x000aa2000c1e1500 */
[-C--:B------:R-:W-:Y:S02]  /*3650*/  IADD3 R130, P0, R185, R122.reuse, RZ ;  /* 0x0000007ab9827210 */ /* 0x080fe40007f1e0ff */
[-C--:B------:R-:W-:Y:S02]  /*3660*/  IADD3 R124, P2, R125, R122.reuse, RZ ;  /* 0x0000007a7d7c7210 */ /* 0x080fe40007f5e0ff */
[----:B------:R-:W-:Y:S02]  /*3670*/  IADD3 R128, P1, R201, R122, RZ ;  /* 0x0000007ac9807210 */ /* 0x000fe40007f3e0ff */
[-C--:B------:R-:W-:Y:S01]  /*3680*/  LEA.HI.X.SX32 R131, R179, R123.reuse, 0x1, P0 ;  /* 0x0000007bb3837211 */ /* 0x080fe200000f0eff */
[----:B------:R-:W1:Y:S01]  /*3690*/  LDC R201, c[0x0][0x248] ;  /* 0x00009200ffc97b82 */ /* 0x000e620000000800 */
[----:B------:R-:W-:-:S02]  /*36a0*/  LEA.HI.X.SX32 R125, R181, R123, 0x1, P2 ;  /* 0x0000007bb57d7211 */ /* 0x000fc400010f0eff */
[----:B------:R-:W-:Y:S02]  /*36b0*/  LEA.HI.X.SX32 R129, R180, R123, 0x1, P1 ;  /* 0x0000007bb4817211 */ /* 0x000fe400008f0eff */
[----:B------:R5:W2:Y:S03]  /*36c0*/  LDG.E.U16 R180, desc[UR6][R130.64] ;  /* 0x0000000682b47981 */ /* 0x000aa6000c1e1500 */
[----:B------:R-:W1:Y:S01]  /*36d0*/  LDC R181, c[0x0][0x248] ;  /* 0x00009200ffb57b82 */ /* 0x000e620000000800 */
[----:B0-----:R-:W-:Y:S01]  /*36e0*/  IMAD R179, R197, 0x1b8, RZ ;  /* 0x000001b8c5b37824 */ /* 0x001fe200078e02ff */
[-C--:B-----5:R-:W-:Y:S01]  /*36f0*/  IADD3 R126, P0, R187, R122.reuse, RZ ;  /* 0x0000007abb7e7210 */ /* 0x0a0fe20007f1e0ff */
[----:B------:R-:W-:Y:S01]  /*3700*/  IMAD R188, R3, 0xbc, RZ ;  /* 0x000000bc03bc7824 */ /* 0x000fe200078e02ff */
[----:B------:R0:W5:Y:S01]  /*3710*/  LDG.E.U16 R182, desc[UR6][R128.64] ;  /* 0x0000000680b67981 */ /* 0x000162000c1e1500 */
[----:B------:R-:W-:-:S03]  /*3720*/  IADD3 R130, P1, R195, R122, RZ ;  /* 0x0000007ac3827210 */ /* 0x000fc60007f3e0ff */
[----:B------:R-:W1:Y:S01]  /*3730*/  LDC R197, c[0x0][0x248] ;  /* 0x00009200ffc57b82 */ /* 0x000e620000000800 */
[----:B------:R-:W-:Y:S01]  /*3740*/  IMAD R199, R199, 0x1c8, RZ ;  /* 0x000001c8c7c77824 */ /* 0x000fe200078e02ff */
[----:B------:R1:W5:Y:S06]  /*3750*/  LDG.E.U16 R185, desc[UR6][R124.64] ;  /* 0x000000067cb97981 */ /* 0x00036c000c1e1500 */
[----:B------:R-:W1:Y:S01]  /*3760*/  LDC R195, c[0x0][0x248] ;  /* 0x00009200ffc37b82 */ /* 0x000e620000000800 */
[-C--:B------:R-:W-:Y:S01]  /*3770*/  LEA.HI.X.SX32 R127, R188, R123.reuse, 0x1, P0 ;  /* 0x0000007bbc7f7211 */ /* 0x080fe200000f0eff */
[----:B0-----:R-:W-:Y:S01]  /*3780*/  IMAD R129, R202, 0x1e8, RZ ;  /* 0x000001e8ca817824 */ /* 0x001fe200078e02ff */
[-C--:B------:R-:W-:Y:S01]  /*3790*/  LEA.HI.X.SX32 R131, R183, R123.reuse, 0x1, P1 ;  /* 0x0000007bb7837211 */ /* 0x080fe200008f0eff */
[----:B------:R-:W-:Y:S01]  /*37a0*/  IMAD R187, R3, 0xdc, RZ ;  /* 0x000000dc03bb7824 */ /* 0x000fe200078e02ff */
[-C--:B-1----:R-:W-:Y:S01]  /*37b0*/  IADD3 R124, P0, R179, R122.reuse, RZ ;  /* 0x0000007ab37c7210 */ /* 0x082fe20007f1e0ff */
[----:B------:R-:W-:Y:S01]  /*37c0*/  IMAD R193, R193, 0x118, RZ ;  /* 0x00000118c1c17824 */ /* 0x000fe200078e02ff */
[----:B------:R0:W5:Y:S01]  /*37d0*/  LDG.E.U16 R183, desc[UR6][R126.64] ;  /* 0x000000067eb77981 */ /* 0x000162000c1e1500 */
[----:B------:R-:W-:Y:S01]  /*37e0*/  IADD3 R128, P2, R129, R122, RZ ;  /* 0x0000007a81807210 */ /* 0x000fe20007f5e0ff */
[----:B------:R-:W-:Y:S01]  /*37f0*/  IMAD R179, R3, 0x8c, RZ ;  /* 0x0000008c03b37824 */ /* 0x000fe200078e02ff */
[-C--:B------:R-:W-:Y:S01]  /*3800*/  LEA.HI.X.SX32 R125, R187, R123.reuse, 0x1, P0 ;  /* 0x0000007bbb7d7211 */ /* 0x080fe200000f0eff */
[----:B------:R1:W5:Y:S01]  /*3810*/  LDG.E.U16 R186, desc[UR6][R130.64] ;  /* 0x0000000682ba7981 */ /* 0x000362000c1e1500 */
[----:B------:R-:W-:Y:S01]  /*3820*/  LEA.HI.X.SX32 R129, R189, R123, 0x1, P2 ;  /* 0x0000007bbd817211 */ /* 0x000fe200010f0eff */
[----:B------:R-:W-:-:S02]  /*3830*/  IMAD R208, R3, 0xac, RZ ;  /* 0x000000ac03d07824 */ /* 0x000fc400078e02ff */
[----:B------:R1:W5:Y:S01]  /*3840*/  LDG.E.U16 R189, desc[UR6][R124.64] ;  /* 0x000000067cbd7981 */ /* 0x000362000c1e1500 */
[-C--:B0-----:R-:W-:Y:S01]  /*3850*/  IADD3 R126, P1, R199, R122.reuse, RZ ;  /* 0x0000007ac77e7210 */ /* 0x081fe20007f3e0ff */
[----:B------:R-:W-:Y:S01]  /*3860*/  IMAD R199, R181, 0x158, RZ ;  /* 0x00000158b5c77824 */ /* 0x000fe200078e02ff */
[-C--:B-1----:R-:W-:Y:S02]  /*3870*/  IADD3 R130, P0, R193, R122.reuse, RZ ;  /* 0x0000007ac1827210 */ /* 0x082fe40007f1e0ff */
[-C--:B------:R-:W-:Y:S01]  /*3880*/  LEA.HI.X.SX32 R127, R191, R123.reuse, 0x1, P1 ;  /* 0x0000007bbf7f7211 */ /* 0x080fe200008f0eff */
[----:B------:R-:W-:Y:S01]  /*3890*/  IMAD R195, R195, 0x198, RZ ;  /* 0x00000198c3c37824 */ /* 0x000fe200078e02ff */
[----:B------:R-:W-:Y:S01]  /*38a0*/  LEA.HI.X.SX32 R131, R179, R123, 0x1, P0 ;  /* 0x0000007bb3837211 */ /* 0x000fe200000f0eff */
[----:B------:R-:W-:Y:S01]  /*38b0*/  IMAD R197, R197, 0x1f8, RZ ;  /* 0x000001f8c5c57824 */ /* 0x000fe200078e02ff */
[----:B------:R-:W-:Y:S01]  /*38c0*/  IADD3 R124, P0, R199, R122, RZ ;  /* 0x0000007ac77c7210 */ /* 0x000fe20007f1e0ff */
[----:B------:R0:W5:Y:S01]  /*38d0*/  LDG.E.U16 R191, desc[UR6][R126.64] ;  /* 0x000000067ebf7981 */ /* 0x000162000c1e1500 */
[----:B------:R-:W-:-:S02]  /*38e0*/  IMAD R206, R3, 0xcc, RZ ;  /* 0x000000cc03ce7824 */ /* 0x000fc400078e02ff */
[----:B------:R-:W-:Y:S01]  /*38f0*/  IMAD R201, R201, 0x1d8, RZ ;  /* 0x000001d8c9c97824 */ /* 0x000fe200078e02ff */
[----:B------:R1:W5:Y:S01]  /*3900*/  LDG.E.U16 R194, desc[UR6][R130.64] ;  /* 0x0000000682c27981 */ /* 0x000362000c1e1500 */
[-C--:B------:R-:W-:Y:S01]  /*3910*/  LEA.HI.X.SX32 R125, R208, R123.reuse, 0x1, P0 ;  /* 0x0000007bd07d7211 */ /* 0x080fe200000f0eff */
[----:B------:R-:W-:Y:S02]  /*3920*/  IMAD R233, R204, 0x10a, RZ ;  /* 0x0000010acce97824 */ /* 0x000fe400078e02ff */
[----:B------:R1:W5:Y:S01]  /*3930*/  LDG.E.U16 R193, desc[UR6][R128.64] ;  /* 0x0000000680c17981 */ /* 0x000362000c1e1500 */
[-C--:B0-----:R-:W-:Y:S01]  /*3940*/  IADD3 R126, P1, R195, R122.reuse, RZ ;  /* 0x0000007ac37e7210 */ /* 0x081fe20007f3e0ff */
[C---:B------:R-:W-:Y:S02]  /*3950*/  IMAD R195, R3.reuse, 0xfc, RZ ;  /* 0x000000fc03c37824 */ /* 0x040fe400078e02ff */
[----:B------:R-:W-:Y:S01]  /*3960*/  IMAD R181, R3, 0xec, RZ ;  /* 0x000000ec03b57824 */ /* 0x000fe200078e02ff */
[-C--:B-1----:R-:W-:Y:S01]  /*3970*/  IADD3 R130, P0, R197, R122.reuse, RZ ;  /* 0x0000007ac5827210 */ /* 0x082fe20007f1e0ff */
[----:B------:R-:W-:Y:S01]  /*3980*/  IMAD R209, R209, 0x11a, RZ ;  /* 0x0000011ad1d17824 */ /* 0x000fe200078e02ff */
[-C--:B------:R-:W-:Y:S01]  /*3990*/  LEA.HI.X.SX32 R127, R206, R123.reuse, 0x1, P1 ;  /* 0x0000007bce7f7211 */ /* 0x080fe200008f0eff */
[----:B------:R0:W5:Y:S01]  /*39a0*/  LDG.E.U16 R197, desc[UR6][R124.64] ;  /* 0x000000067cc57981 */ /* 0x000162000c1e1500 */
[----:B------:R-:W-:Y:S01]  /*39b0*/  IADD3 R128, P2, R201, R122, RZ ;  /* 0x0000007ac9807210 */ /* 0x000fe20007f5e0ff */
[----:B------:R-:W-:Y:S01]  /*39c0*/  IMAD R205, R3, 0x85, RZ ;  /* 0x0000008503cd7824 */ /* 0x000fe200078e02ff */
[-C--:B------:R-:W-:Y:S01]  /*39d0*/  LEA.HI.X.SX32 R131, R195, R123.reuse, 0x1, P0 ;  /* 0x0000007bc3837211 */ /* 0x080fe200000f0eff */
[----:B------:R1:W5:Y:S01]  /*39e0*/  LDG.E.U16 R199, desc[UR6][R126.64] ;  /* 0x000000067ec77981 */ /* 0x000362000c1e1500 */
[----:B------:R-:W-:Y:S01]  /*39f0*/  LEA.HI.X.SX32 R129, R181, R123, 0x1, P2 ;  /* 0x0000007bb5817211 */ /* 0x000fe200010f0eff */
[----:B------:R-:W-:-:S02]  /*3a00*/  IMAD R207, R3, 0x8d, RZ ;  /* 0x0000008d03cf7824 */ /* 0x000fc400078e02ff */
[----:B------:R-:W-:Y:S01]  /*3a10*/  IMAD R213, R213, 0x13a, RZ ;  /* 0x0000013ad5d57824 */ /* 0x000fe200078e02ff */
[----:B------:R1:W5:Y:S01]  /*3a20*/  LDG.E.U16 R202, desc[UR6][R130.64] ;  /* 0x0000000682ca7981 */ /* 0x000362000c1e1500 */
[-C--:B0-----:R-:W-:Y:S01]  /*3a30*/  IADD3 R124, P0, R233, R122.reuse, RZ ;  /* 0x0000007ae97c7210 */ /* 0x081fe20007f1e0ff */
[----:B------:R-:W-:Y:S02]  /*3a40*/  IMAD R211, R211, 0x12a, RZ ;  /* 0x0000012ad3d37824 */ /* 0x000fe400078e02ff */
[----:B------:R0:W5:Y:S01]  /*3a50*/  LDG.E.U16 R201, desc[UR6][R128.64] ;  /* 0x0000000680c97981 */ /* 0x000162000c1e1500 */
[-C--:B-1----:R-:W-:Y:S02]  /*3a60*/  IADD3 R126, P1, R209, R122.reuse, RZ ;  /* 0x0000007ad17e7210 */ /* 0x082fe40007f3e0ff */
[-C--:B------:R-:W-:Y:S01]  /*3a70*/  LEA.HI.X.SX32 R125, R205, R123.reuse, 0x1, P0 ;  /* 0x0000007bcd7d7211 */ /* 0x080fe200000f0eff */
[----:B------:R-:W-:Y:S01]  /*3a80*/  IMAD R215, R215, 0x14a, RZ ;  /* 0x0000014ad7d77824 */ /* 0x000fe200078e02ff */
[-C--:B------:R-:W-:Y:S01]  /*3a90*/  LEA.HI.X.SX32 R127, R207, R123.reuse, 0x1, P1 ;  /* 0x0000007bcf7f7211 */ /* 0x080fe200008f0eff */
[----:B------:R-:W-:Y:S01]  /*3aa0*/  IMAD R131, R3, 0x9d, RZ ;  /* 0x0000009d03837824 */ /* 0x000fe200078e02ff */
[-C--:B------:R-:W-:Y:S01]  /*3ab0*/  IADD3 R130, P0, R213, R122.reuse, RZ ;  /* 0x0000007ad5827210 */ /* 0x080fe20007f1e0ff */
[----:B------:R1:W5:Y:S01]  /*3ac0*/  LDG.E.U16 R204, desc[UR6][R124.64] ;  /* 0x000000067ccc7981 */ /* 0x000362000c1e1500 */
[----:B0-----:R-:W-:Y:S01]  /*3ad0*/  IMAD R129, R3, 0x95, RZ ;  /* 0x0000009503817824 */ /* 0x001fe200078e02ff */
[-C--:B------:R-:W-:Y:S01]  /*3ae0*/  IADD3 R128, P2, R211, R122.reuse, RZ ;  /* 0x0000007ad3807210 */ /* 0x080fe20007f5e0ff */
[----:B------:R-:W-:Y:S01]  /*3af0*/  IMAD R211, R3, 0xa5, RZ ;  /* 0x000000a503d37824 */ /* 0x000fe200078e02ff */
[-C--:B------:R-:W-:Y:S01]  /*3b00*/  LEA.HI.X.SX32 R131, R131, R123.reuse, 0x1, P0 ;  /* 0x0000007b83837211 */ /* 0x080fe200000f0eff */
[----:B------:R0:W5:Y:S01]  /*3b10*/  LDG.E.U16 R205, desc[UR6][R126.64] ;  /* 0x000000067ecd7981 */ /* 0x000162000c1e1500 */
[----:B------:R-:W-:Y:S01]  /*3b20*/  LEA.HI.X.SX32 R129, R129, R123, 0x1, P2 ;  /* 0x0000007b81817211 */ /* 0x000fe200010f0eff */
[----:B-1----:R-:W-:Y:S01]  /*3b30*/  IMAD R125, R216, 0x15a, RZ ;  /* 0x0000015ad87d7824 */ /* 0x002fe200078e02ff */
[----:B------:R-:W-:Y:S01]  /*3b40*/  IADD3 R124, P0, R215, R122, RZ ;  /* 0x0000007ad77c7210 */ /* 0x000fe20007f1e0ff */
[----:B------:R-:W-:Y:S01]  /*3b50*/  IMAD R215, R222, 0x17a, RZ ;  /* 0x0000017aded77824 */ /* 0x000fe200078e02ff */
[----:B------:R1:W5:Y:S01]  /*3b60*/  LDG.E.U16 R209, desc[UR6][R130.64] ;  /* 0x0000000682d17981 */ /* 0x000362000c1e1500 */
[----:B------:R-:W-:-:S02]  /*3b70*/  IMAD R213, R3, 0xad, RZ ;  /* 0x000000ad03d57824 */ /* 0x000fc400078e02ff */
[----:B0-----:R-:W-:Y:S01]  /*3b80*/  IMAD R127, R220, 0x16a, RZ ;  /* 0x0000016adc7f7824 */ /* 0x001fe200078e02ff */
[-C--:B------:R-:W-:Y:S01]  /*3b90*/  IADD3 R126, P1, R125, R122.reuse, RZ ;  /* 0x0000007a7d7e7210 */ /* 0x080fe20007f3e0ff */
[----:B------:R0:W5:Y:S01]  /*3ba0*/  LDG.E.U16 R207, desc[UR6][R128.64] ;  /* 0x0000000680cf7981 */ /* 0x000162000c1e1500 */
[----:B------:R-:W-:Y:S01]  /*3bb0*/  LEA.HI.X.SX32 R125, R211, R123, 0x1, P0 ;  /* 0x0000007bd37d7211 */ /* 0x000fe200000f0eff */
[----:B------:R-:W-:Y:S02]  /*3bc0*/  IMAD R237, R224, 0x18a, RZ ;  /* 0x0000018ae0ed7824 */ /* 0x000fe400078e02ff */
[----:B-1----:R-:W-:Y:S01]  /*3bd0*/  IMAD R131, R3, 0xbd, RZ ;  /* 0x000000bd03837824 */ /* 0x002fe200078e02ff */
[-C--:B------:R-:W-:Y:S01]  /*3be0*/  IADD3 R130, P0, R215, R122.reuse, RZ ;  /* 0x0000007ad7827210 */ /* 0x080fe20007f1e0ff */
[----:B------:R1:W5:Y:S01]  /*3bf0*/  LDG.E.U16 R211, desc[UR6][R124.64] ;  /* 0x000000067cd37981 */ /* 0x000362000c1e1500 */
[----:B0-----:R-:W-:Y:S01]  /*3c00*/  IMAD R129, R3, 0xb5, RZ ;  /* 0x000000b503817824 */ /* 0x001fe200078e02ff */
[----:B------:R-:W-:-:S02]  /*3c10*/  IADD3 R128, P2, R127, R122, RZ ;  /* 0x0000007a7f807210 */ /* 0x000fc40007f5e0ff */
[-C--:B------:R-:W-:Y:S01]  /*3c20*/  LEA.HI.X.SX32 R127, R213, R123.reuse, 0x1, P1 ;  /* 0x0000007bd57f7211 */ /* 0x080fe200008f0eff */
[----:B------:R-:W-:Y:S01]  /*3c30*/  IMAD R233, R3, 0xc5, RZ ;  /* 0x000000c503e97824 */ /* 0x000fe200078e02ff */
[-C--:B------:R-:W-:Y:S01]  /*3c40*/  LEA.HI.X.SX32 R131, R131, R123.reuse, 0x1, P0 ;  /* 0x0000007b83837211 */ /* 0x080fe200000f0eff */
[----:B-1----:R-:W-:Y:S01]  /*3c50*/  IMAD R125, R228, 0x19a, RZ ;  /* 0x0000019ae47d7824 */ /* 0x002fe200078e02ff */
[----:B------:R-:W-:Y:S01]  /*3c60*/  LEA.HI.X.SX32 R129, R129, R123, 0x1, P2 ;  /* 0x0000007b81817211 */ /* 0x000fe200010f0eff */
[----:B------:R0:W5:Y:S01]  /*3c70*/  LDG.E.U16 R213, desc[UR6][R126.64] ;  /* 0x000000067ed57981 */ /* 0x000162000c1e1500 */
[----:B------:R-:W-:Y:S01]  /*3c80*/  IADD3 R124, P0, R237, R122, RZ ;  /* 0x0000007aed7c7210 */ /* 0x000fe20007f1e0ff */
[----:B------:R-:W-:Y:S02]  /*3c90*/  IMAD R237, R218, 0x1ba, RZ ;  /* 0x000001badaed7824 */ /* 0x000fe400078e02ff */
[----:B------:R1:W5:Y:S01]  /*3ca0*/  LDG.E.U16 R216, desc[UR6][R130.64] ;  /* 0x0000000682d87981 */ /* 0x000362000c1e1500 */
[----:B------:R-:W-:-:S02]  /*3cb0*/  IMAD R235, R3, 0xcd, RZ ;  /* 0x000000cd03eb7824 */ /* 0x000fc400078e02ff */
[----:B------:R-:W-:Y:S01]  /*3cc0*/  IMAD R239, R232, 0x1ca, RZ ;  /* 0x000001cae8ef7824 */ /* 0x000fe200078e02ff */
[----:B------:R4:W5:Y:S01]  /*3cd0*/  LDG.E.U16 R215, desc[UR6][R128.64] ;  /* 0x0000000680d77981 */ /* 0x000962000c1e1500 */
[----:B0-----:R-:W-:Y:S01]  /*3ce0*/  IMAD R127, R230, 0x1aa, RZ ;  /* 0x000001aae67f7824 */ /* 0x001fe200078e02ff */
[-C--:B------:R-:W-:Y:S02]  /*3cf0*/  IADD3 R126, P1, R125, R122.reuse, RZ ;  /* 0x0000007a7d7e7210 */ /* 0x080fe40007f3e0ff */
[-C--:B------:R-:W-:Y:S01]  /*3d00*/  LEA.HI.X.SX32 R125, R233, R123.reuse, 0x1, P0 ;  /* 0x0000007be97d7211 */ /* 0x080fe200000f0eff */
[----:B-1----:R-:W-:Y:S01]  /*3d10*/  IMAD R131, R3, 0xdd, RZ ;  /* 0x000000dd03837824 */ /* 0x002fe200078e02ff */
[-C--:B------:R-:W-:Y:S01]  /*3d20*/  IADD3 R130, P0, R237, R122.reuse, RZ ;  /* 0x0000007aed827210 */ /* 0x080fe20007f1e0ff */
[----:B----4-:R-:W-:Y:S01]  /*3d30*/  IMAD R129, R3, 0xd5, RZ ;  /* 0x000000d503817824 */ /* 0x010fe200078e02ff */
[-C--:B------:R-:W-:Y:S01]  /*3d40*/  IADD3 R128, P2, R127, R122.reuse, RZ ;  /* 0x0000007a7f807210 */ /* 0x080fe20007f5e0ff */
[----:B------:R0:W4:Y:S01]  /*3d50*/  LDG.E.U16 R218, desc[UR6][R124.64] ;  /* 0x000000067cda7981 */ /* 0x000122000c1e1500 */
[-C--:B------:R-:W-:Y:S01]  /*3d60*/  LEA.HI.X.SX32 R131, R131, R123.reuse, 0x1, P0 ;  /* 0x0000007b83837211 */ /* 0x080fe200000f0eff */
[----:B------:R-:W-:Y:S01]  /*3d70*/  IMAD R233, R3, 0xe5, RZ ;  /* 0x000000e503e97824 */ /* 0x000fe200078e02ff */
[-C--:B------:R-:W-:Y:S01]  /*3d80*/  LEA.HI.X.SX32 R127, R235, R123.reuse, 0x1, P1 ;  /* 0x0000007beb7f7211 */ /* 0x080fe200008f0eff */
[----:B------:R-:W-:Y:S01]  /*3d90*/  IMAD R241, R234, 0x1da, RZ ;  /* 0x000001daeaf17824 */ /* 0x000fe200078e02ff */
[----:B------:R-:W-:Y:S01]  /*3da0*/  LEA.HI.X.SX32 R129, R129, R123, 0x1, P2 ;  /* 0x0000007b81817211 */ /* 0x000fe200010f0eff */
[----:B------:R-:W-:Y:S01]  /*3db0*/  IMAD R243, R236, 0x1ea, RZ ;  /* 0x000001eaecf37824 */ /* 0x000fe200078e02ff */
[----:B------:R1:W4:Y:S01]  /*3dc0*/  LDG.E.U16 R224, desc[UR6][R130.64] ;  /* 0x0000000682e07981 */ /* 0x000322000c1e1500 */
[----:B0-----:R-:W-:Y:S01]  /*3dd0*/  IADD3 R124, P0, R239, R122, RZ ;  /* 0x0000007aef7c7210 */ /* 0x001fe20007f1e0ff */
[----:B------:R-:W-:-:S02]  /*3de0*/  IMAD R239, R226, 0x1fa, RZ ;  /* 0x000001fae2ef7824 */ /* 0x000fc400078e02ff */
[----:B------:R0:W4:Y:S01]  /*3df0*/  LDG.E.U16 R220, desc[UR6][R126.64] ;  /* 0x000000067edc7981 */ /* 0x000122000c1e1500 */
[----:B------:R-:W-:Y:S01]  /*3e00*/  IMAD R235, R3, 0xed, RZ ;  /* 0x000000ed03eb7824 */ /* 0x000fe200078e02ff */
[-C--:B------:R-:W-:Y:S01]  /*3e10*/  LEA.HI.X.SX32 R125, R233, R123.reuse, 0x1, P0 ;  /* 0x0000007be97d7211 */ /* 0x080fe200000f0eff */
[C---:B------:R-:W-:Y:S01]  /*3e20*/  IMAD R237, R3.reuse, 0xf5, RZ ;  /* 0x000000f503ed7824 */ /* 0x040fe200078e02ff */
[----:B------:R0:W4:Y:S01]  /*3e30*/  LDG.E.U16 R222, desc[UR6][R128.64] ;  /* 0x0000000680de7981 */ /* 0x000122000c1e1500 */
[----:B-1----:R-:W-:Y:S01]  /*3e40*/  IMAD R131, R3, 0xfd, RZ ;  /* 0x000000fd03837824 */ /* 0x002fe200078e02ff */
[-C--:B------:R-:W-:Y:S02]  /*3e50*/  IADD3 R130, P0, R239, R122.reuse, RZ ;  /* 0x0000007aef827210 */ /* 0x080fe40007f1e0ff */
[-C--:B0-----:R-:W-:Y:S01]  /*3e60*/  IADD3 R126, P1, R241, R122.reuse, RZ ;  /* 0x0000007af17e7210 */ /* 0x081fe20007f3e0ff */
[----:B------:R0:W4:Y:S01]  /*3e70*/  LDG.E.U16 R226, desc[UR6][R124.64] ;  /* 0x000000067ce27981 */ /* 0x000122000c1e1500 */
[----:B------:R-:W-:Y:S01]  /*3e80*/  IADD3 R128, P2, R243, R122, RZ ;  /* 0x0000007af3807210 */ /* 0x000fe20007f5e0ff */
[----:B------:R-:W-:Y:S01]  /*3e90*/  IMAD R239, R3, 0xe, RZ ;  /* 0x0000000e03ef7824 */ /* 0x000fe200078e02ff */
[----:B------:R-:W-:-:S02]  /*3ea0*/  LEA.HI.X.SX32 R127, R235, R123, 0x1, P1 ;  /* 0x0000007beb7f7211 */ /* 0x000fc400008f0eff */
[-C--:B------:R-:W-:Y:S02]  /*3eb0*/  LEA.HI.X.SX32 R129, R237, R123.reuse, 0x1, P2 ;  /* 0x0000007bed817211 */ /* 0x080fe400010f0eff */
[-C--:B------:R-:W-:Y:S01]  /*3ec0*/  LEA.HI.X.SX32 R131, R131, R123.reuse, 0x1, P0 ;  /* 0x0000007b83837211 */ /* 0x080fe200000f0eff */
[----:B------:R1:W4:Y:S01]  /*3ed0*/  LDG.E.U16 R228, desc[UR6][R126.64] ;  /* 0x000000067ee47981 */ /* 0x000322000c1e1500 */
[-C--:B0-----:R-:W-:Y:S01]  /*3ee0*/  IADD3 R124, P0, R192, R122.reuse, RZ ;  /* 0x0000007ac07c7210 */ /* 0x081fe20007f1e0ff */
[C---:B------:R-:W-:Y:S02]  /*3ef0*/  IMAD R237, R3.reuse, 0x1e, RZ ;  /* 0x0000001e03ed7824 */ /* 0x040fe400078e02ff */
[----:B------:R0:W4:Y:S01]  /*3f00*/  LDG.E.U16 R230, desc[UR6][R128.64] ;  /* 0x0000000680e67981 */ /* 0x000122000c1e1500 */
[----:B------:R-:W-:Y:S01]  /*3f10*/  IMAD R233, R3, 0x2e, RZ ;  /* 0x0000002e03e97824 */ /* 0x000fe200078e02ff */
[----:B------:R-:W-:Y:S01]  /*3f20*/  LEA.HI.X.SX32 R125, R239, R123, 0x1, P0 ;  /* 0x0000007bef7d7211 */ /* 0x000fe200000f0eff */
[----:B------:R-:W-:Y:S01]  /*3f30*/  IMAD R235, R3, 0x3e, RZ ;  /* 0x0000003e03eb7824 */ /* 0x000fe200078e02ff */
[----:B------:R0:W4:Y:S01]  /*3f40*/  LDG.E.U16 R232, desc[UR6][R130.64] ;  /* 0x0000000682e87981 */ /* 0x000122000c1e1500 */
[----:B-1----:R-:W-:-:S03]  /*3f50*/  IADD3 R126, P1, R196, R122, RZ ;  /* 0x0000007ac47e7210 */ /* 0x002fc60007f3e0ff */
[----:B------:R-:W4:Y:S01]  /*3f60*/  LDG.E.U16 R196, desc[UR6][R124.64] ;  /* 0x000000067cc47981 */ /* 0x000f22000c1e1500 */
[-C--:B0-----:R-:W-:Y:S02]  /*3f70*/  IADD3 R128, P2, R198, R122.reuse, RZ ;  /* 0x0000007ac6807210 */ /* 0x081fe40007f5e0ff */
[-C--:B------:R-:W-:Y:S02]  /*3f80*/  IADD3 R130, P0, R200, R122.reuse, RZ ;  /* 0x0000007ac8827210 */ /* 0x080fe40007f1e0ff */
[-C--:B------:R-:W-:Y:S02]  /*3f90*/  LEA.HI.X.SX32 R127, R237, R123.reuse, 0x1, P1 ;  /* 0x0000007bed7f7211 */ /* 0x080fe400008f0eff */
[-C--:B------:R-:W-:Y:S02]  /*3fa0*/  LEA.HI.X.SX32 R129, R233, R123.reuse, 0x1, P2 ;  /* 0x0000007be9817211 */ /* 0x080fe400010f0eff */
[----:B------:R-:W-:Y:S01]  /*3fb0*/  LEA.HI.X.SX32 R131, R235, R123, 0x1, P0 ;  /* 0x0000007beb837211 */ /* 0x000fe200000f0eff */
[----:B------:R0:W4:Y:S04]  /*3fc0*/  LDG.E.U16 R198, desc[UR6][R126.64] ;  /* 0x000000067ec67981 */ /* 0x000128000c1e1500 */
[----:B------:R-:W4:Y:S04]  /*3fd0*/  LDG.E.U16 R200, desc[UR6][R128.64] ;  /* 0x0000000680c87981 */ /* 0x000f28000c1e1500 */
[----:B------:R1:W4:Y:S01]  /*3fe0*/  LDG.E.U16 R234, desc[UR6][R130.64] ;  /* 0x0000000682ea7981 */ /* 0x000322000c1e1500 */
[----:B------:R-:W3:Y:S01]  /*3ff0*/  S2UR UR5, SR_CgaCtaId ;  /* 0x00000000000579c3 */ /* 0x000ee20000008800 */
[----:B0-----:R-:W-:-:S04]  /*4000*/  IADD3 R126, P0, R179, R122, RZ ;  /* 0x0000007ab37e7210 */ /* 0x001fc80007f1e0ff */
[-C--:B------:R-:W-:Y:S02]  /*4010*/  LEA.HI.X.SX32 R127, R203, R123.reuse, 0x1, P0 ;  /* 0x0000007bcb7f7211 */ /* 0x080fe400000f0eff */
[-C--:B------:R-:W-:Y:S01]  /*4020*/  IADD3 R124, P0, R208, R122.reuse, RZ ;  /* 0x0000007ad07c7210 */ /* 0x080fe20007f1e0ff */
[----:B------:R-:W-:Y:S02]  /*4030*/  IMAD R179, R3, 0x7, RZ ;  /* 0x0000000703b37824 */ /* 0x000fe400078e02ff */
[----:B------:R0:W4:Y:S01]  /*4040*/  LDG.E.U16 R203, desc[UR6][R126.64] ;  /* 0x000000067ecb7981 */ /* 0x000122000c1e1500 */
[----:B------:R-:W-:Y:S02]  /*4050*/  LEA.HI.X.SX32 R125, R210, R123, 0x1, P0 ;  /* 0x0000007bd27d7211 */ /* 0x000fe400000f0eff */
[----:B-1----:R-:W-:-:S04]  /*4060*/  IADD3 R130, P0, R239, R122, RZ ;  /* 0x0000007aef827210 */ /* 0x002fc80007f1e0ff */
[----:B------:R-:W-:Y:S01]  /*4070*/  LEA.HI.X.SX32 R131, R179, R123, 0x1, P0 ;  /* 0x0000007bb3837211 */ /* 0x000fe200000f0eff */
[----:B------:R-:W-:Y:S01]  /*4080*/  IMAD R179, R3, 0xf, RZ ;  /* 0x0000000f03b37824 */ /* 0x000fe200078e02ff */
[-C--:B0-----:R-:W-:Y:S02]  /*4090*/  IADD3 R126, P1, R206, R122.reuse, RZ ;  /* 0x0000007ace7e7210 */ /* 0x081fe40007f3e0ff */
[----:B------:R0:W4:Y:S01]  /*40a0*/  LDG.E.U16 R206, desc[UR6][R124.64] ;  /* 0x000000067cce7981 */ /* 0x000122000c1e1500 */
[C---:B------:R-:W-:Y:S01]  /*40b0*/  SHF.L.U32 R192, R238.reuse, 0x1, RZ ;  /* 0x00000001eec07819 */ /* 0x040fe200000006ff */
[----:B------:R-:W-:Y:S01]  /*40c0*/  UMOV UR4, 0x400 ;  /* 0x0000040000047882 */ /* 0x000fe20000000000 */
[-C--:B------:R-:W-:Y:S01]  /*40d0*/  IADD3 R128, P2, R181, R122.reuse, RZ ;  /* 0x0000007ab5807210 */ /* 0x080fe20007f5e0ff */
[----:B---3--:R-:W-:Y:S01]  /*40e0*/  ULEA UR4, UR5, UR4, 0x18 ;  /* 0x0000000405047291 */ /* 0x008fe2000f8ec03f */
[----:B------:R-:W-:Y:S01]  /*40f0*/  LOP3.LUT R181, R238, 0xc0, RZ, 0xc0, !PT ;  /* 0x000000c0eeb57812 */ /* 0x000fe200078ec0ff */
[----:B------:R1:W3:Y:S01]  /*4100*/  LDG.E.U16 R130, desc[UR6][R130.64] ;  /* 0x0000000682827981 */ /* 0x0002e2000c1e1500 */
[----:B0-----:R-:W-:-:S04]  /*4110*/  IADD3 R124, P0, R237, R122, RZ ;  /* 0x0000007aed7c7210 */ /* 0x001fc80007f1e0ff */
[-C--:B------:R-:W-:Y:S02]  /*4120*/  LEA.HI.X.SX32 R125, R179, R123.reuse, 0x1, P0 ;  /* 0x0000007bb37d7211 */ /* 0x080fe400000f0eff */
[----:B------:R-:W-:Y:S02]  /*4130*/  LOP3.LUT R179, R192, 0x7e, RZ, 0xc0, !PT ;  /* 0x0000007ec0b37812 */ /* 0x000fe400078ec0ff */
[----:B------:R-:W-:Y:S01]  /*4140*/  LEA.HI.X.SX32 R127, R214, R123, 0x1, P1 ;  /* 0x0000007bd67f7211 */ /* 0x000fe200008f0eff */
[----:B------:R-:W-:Y:S01]  /*4150*/  IMAD R239, R3, 0x17, RZ ;  /* 0x0000001703ef7824 */ /* 0x000fe200078e02ff */
[----:B-1----:R-:W-:Y:S02]  /*4160*/  LEA R131, R181, R179, 0x9 ;  /* 0x000000b3b5837211 */ /* 0x002fe400078e48ff */
[----:B------:R-:W-:Y:S01]  /*4170*/  LEA.HI.X.SX32 R129, R212, R123, 0x1, P2 ;  /* 0x0000007bd4817211 */ /* 0x000fe200010f0eff */
[----:B------:R0:W3:Y:S04]  /*4180*/  LDG.E.U16 R208, desc[UR6][R126.64] ;  /* 0x000000067ed07981 */ /* 0x0000e8000c1e1500 */
[----:B------:R1:W-:Y:S04]  /*4190*/  STS.U16 [R131+UR4+0x2000], R2 ;  /* 0x0020000283007988 */ /* 0x0003e80008000404 */
[----:B------:R-:W-:Y:S04]  /*41a0*/  STS.U16 [R131+UR4+0x400], R163 ;  /* 0x000400a383007988 */ /* 0x000fe80008000404 */
[----:B------:R-:W-:Y:S01]  /*41b0*/  STS.U16 [R131+UR4+0x800], R151 ;  /* 0x0008009783007988 */ /* 0x000fe20008000404 */
[----:B-1----:R-:W-:-:S03]  /*41c0*/  LOP3.LUT R2, R131, 0x10, RZ, 0x3c, !PT ;  /* 0x0000001083027812 */ /* 0x002fc600078e3cff */
[----:B------:R-:W-:Y:S04]  /*41d0*/  STS.U16 [R131+UR4+0x1000], R10 ;  /* 0x0010000a83007988 */ /* 0x000fe80008000404 */
[----:B------:R-:W-:Y:S04]  /*41e0*/  STS.U16 [R131+UR4], R177 ;  /* 0x000000b183007988 */ /* 0x000fe80008000404 */
[----:B------:R-:W-:Y:S04]  /*41f0*/  STS.U16 [R131+UR4+0x4000], R16 ;  /* 0x0040001083007988 */ /* 0x000fe80008000404 */
        /* <DEDUP_REMOVED lines=12> */
[----:B------:R1:W-:Y:S04]  /*42c0*/  STS.U16 [R131+UR4+0x2c00], R5 ;  /* 0x002c000583007988 */ /* 0x0003e80008000404 */
[----:B------:R-:W-:Y:S04]  /*42d0*/  STS.U16 [R131+UR4+0x5800], R14 ;  /* 0x0058000e83007988 */ /* 0x000fe80008000404 */
[----:B------:R-:W-:Y:S04]  /*42e0*/  STS.U16 [R131+UR4+0xc00], R137 ;  /* 0x000c008983007988 */ /* 0x000fe80008000404 */
[----:B------:R-:W-:Y:S01]  /*42f0*/  STS.U16 [R131+UR4+0x1800], R27 ;  /* 0x0018001b83007988 */ /* 0x000fe20008000404 */
[----:B-1----:R-:W-:-:S03]  /*4300*/  LOP3.LUT R5, R131, 0x20, RZ, 0x3c, !PT ;  /* 0x0000002083057812 */ /* 0x002fc600078e3cff */
[----:B------:R-:W-:Y:S04]  /*4310*/  STS.U16 [R131+UR4+0x3000], R25 ;  /* 0x0030001983007988 */ /* 0x000fe80008000404 */
[----:B------:R-:W-:Y:S04]  /*4320*/  STS.U16 [R131+UR4+0x6000], R26 ;  /* 0x0060001a83007988 */ /* 0x000fe80008000404 */
[----:B------:R-:W-:Y:S04]  /*4330*/  STS.U16 [R131+UR4+0x3400], R45 ;  /* 0x0034002d83007988 */ /* 0x000fe80008000404 */
[----:B------:R-:W-:Y:S04]  /*4340*/  STS.U16 [R131+UR4+0x6800], R4 ;  /* 0x0068000483007988 */ /* 0x000fe80008000404 */
[----:B------:R1:W-:Y:S04]  /*4350*/  STS.U16 [R131+UR4+0x3800], R0 ;  /* 0x0038000083007988 */ /* 0x0003e80008000404 */
[----:B------:R-:W-:Y:S04]  /*4360*/  STS.U16 [R131+UR4+0x7000], R12 ;  /* 0x0070000c83007988 */ /* 0x000fe80008000404 */
[----:B------:R-:W-:Y:S04]  /*4370*/  STS.U16 [R131+UR4+0x1c00], R108 ;  /* 0x001c006c83007988 */ /* 0x000fe80008000404 */
[----:B------:R-:W-:Y:S04]  /*4380*/  STS.U16 [R131+UR4+0x3c00], R50 ;  /* 0x003c003283007988 */ /* 0x000fe80008000404 */
[----:B------:R-:W-:Y:S04]  /*4390*/  STS.U16 [R131+UR4+0x5c00], R52 ;  /* 0x005c003483007988 */ /* 0x000fe80008000404 */
[----:B------:R-:W-:Y:S01]  /*43a0*/  STS.U16 [R131+UR4+0x7c00], R11 ;  /* 0x007c000b83007988 */ /* 0x000fe20008000404 */
[----:B------:R-:W-:Y:S01]  /*43b0*/  IMAD R15, R3, 0x4e, RZ ;  /* 0x0000004e030f7824 */ /* 0x000fe200078e02ff */
[----:B-1----:R-:W-:Y:S01]  /*43c0*/  LOP3.LUT R0, R131, 0x40, RZ, 0x3c, !PT ;  /* 0x0000004083007812 */ /* 0x002fe200078e3cff */
[----:B------:R-:W-:Y:S01]  /*43d0*/  IMAD R17, R3, 0x5e, RZ ;  /* 0x0000005e03117824 */ /* 0x000fe200078e02ff */
[----:B------:R1:W-:Y:S01]  /*43e0*/  STS.U16 [R2+UR4+0x4c80], R7 ;  /* 0x004c800702007988 */ /* 0x0003e20008000404 */
[----:B0-----:R-:W-:Y:S01]  /*43f0*/  IADD3 R126, P1, R233, R122, RZ ;  /* 0x0000007ae97e7210 */ /* 0x001fe20007f3e0ff */
[C---:B------:R-:W-:Y:S01]  /*4400*/  IMAD R19, R3.reuse, 0x6e, RZ ;  /* 0x0000006e03137824 */ /* 0x040fe200078e02ff */
[----:B------:R-:W0:Y:S01]  /*4410*/  LDC R18, c[0x0][0x248] ;  /* 0x00009200ff127b82 */ /* 0x000e220000000800 */
[----:B------:R-:W-:Y:S01]  /*4420*/  STS.U16 [R2+UR4+0x4080], R49 ;  /* 0x0040803102007988 */ /* 0x000fe20008000404 */
[----:B------:R-:W-:-:S03]  /*4430*/  IMAD R237, R3, 0x1f, RZ ;  /* 0x0000001f03ed7824 */ /* 0x000fc600078e02ff */
[----:B------:R2:W3:Y:S01]  /*4440*/  LDG.E.U16 R210, desc[UR6][R128.64] ;  /* 0x0000000680d27981 */ /* 0x0004e2000c1e1500 */
[----:B-1----:R-:W-:Y:S01]  /*4450*/  LOP3.LUT R7, R131, 0x30, RZ, 0x3c, !PT ;  /* 0x0000003083077812 */ /* 0x002fe200078e3cff */
[----:B------:R-:W-:Y:S02]  /*4460*/  IMAD R25, R3, 0x8e, RZ ;  /* 0x0000008e03197824 */ /* 0x000fe400078e02ff */
[----:B------:R-:W-:Y:S01]  /*4470*/  STS.U16 [R2+UR4+0x4480], R43 ;  /* 0x0044802b02007988 */ /* 0x000fe20008000404 */
[----:B------:R-:W-:Y:S01]  /*4480*/  LOP3.LUT R11, R131, 0x50, RZ, 0x3c, !PT ;  /* 0x00000050830b7812 */ /* 0x000fe200078e3cff */
[C---:B------:R-:W-:Y:S01]  /*4490*/  IMAD R27, R3.reuse, 0x9e, RZ ;  /* 0x0000009e031b7824 */ /* 0x040fe200078e02ff */
[----:B------:R-:W1:Y:S01]  /*44a0*/  LDC R41, c[0x0][0x248] ;  /* 0x00009200ff297b82 */ /* 0x000e620000000800 */
[----:B------:R-:W-:Y:S04]  /*44b0*/  STS.U16 [R2+UR4+0x4880], R76 ;  /* 0x0048804c02007988 */ /* 0x000fe80008000404 */
[----:B------:R2:W-:Y:S01]  /*44c0*/  STS.U16 [R2+UR4+0x5080], R6 ;  /* 0x0050800602007988 */ /* 0x0005e20008000404 */
[----:B------:R-:W-:-:S02]  /*44d0*/  IMAD R21, R3, 0x5f, RZ ;  /* 0x0000005f03157824 */ /* 0x000fc400078e02ff */
[----:B------:R-:W-:Y:S01]  /*44e0*/  IMAD R23, R3, 0x67, RZ ;  /* 0x0000006703177824 */ /* 0x000fe200078e02ff */
[----:B------:R1:W-:Y:S01]  /*44f0*/  STS.U16 [R2+UR4+0x5480], R51 ;  /* 0x0054803302007988 */ /* 0x0003e20008000404 */
[----:B------:R-:W5:Y:S03]  /*4500*/  LDC R45, c[0x0][0x248] ;  /* 0x00009200ff2d7b82 */ /* 0x000f660000000800 */
[----:B------:R-:W-:Y:S04]  /*4510*/  STS.U16 [R2+UR4+0x5880], R80 ;  /* 0x0058805002007988 */ /* 0x000fe80008000404 */
[----:B------:R-:W-:Y:S01]  /*4520*/  STS.U16 [R2+UR4+0x5c80], R79 ;  /* 0x005c804f02007988 */ /* 0x000fe20008000404 */
[----:B------:R-:W0:Y:S03]  /*4530*/  LDC R44, c[0x0][0x248] ;  /* 0x00009200ff2c7b82 */ /* 0x000e260000000800 */
[----:B------:R-:W-:Y:S04]  /*4540*/  STS.U16 [R2+UR4+0x6080], R77 ;  /* 0x0060804d02007988 */ /* 0x000fe80008000404 */
[----:B------:R-:W-:Y:S01]  /*4550*/  STS.U16 [R2+UR4+0x6480], R78 ;  /* 0x0064804e02007988 */ /* 0x000fe20008000404 */
[----:B------:R-:W0:Y:S03]  /*4560*/  LDC R50, c[0x0][0x248] ;  /* 0x00009200ff327b82 */ /* 0x000e260000000800 */
        /* <DEDUP_REMOVED lines=21> */
[----:B------:R-:W-:Y:S01]  /*46c0*/  STS.U16 [R2+UR4+0x80], R175 ;  /* 0x000080af02007988 */ /* 0x000fe20008000404 */
[-C--:B--2---:R-:W-:Y:S01]  /*46d0*/  IADD3 R6, P0, R15, R122.reuse, RZ ;  /* 0x0000007a0f067210 */ /* 0x084fe20007f1e0ff */
[----:B------:R-:W2:Y:S02]  /*46e0*/  LDC R43, c[0x0][0x248] ;  /* 0x00009200ff2b7b82 */ /* 0x000ea40000000800 */
[----:B------:R-:W-:Y:S04]  /*46f0*/  STS.U16 [R5+UR4+0x100], R173 ;  /* 0x000100ad05007988 */ /* 0x000fe80008000404 */
[----:B------:R-:W-:Y:S01]  /*4700*/  STS.U16 [R5+UR4+0x4100], R107 ;  /* 0x0041006b05007988 */ /* 0x000fe20008000404 */
[----:B------:R-:W-:Y:S01]  /*4710*/  LEA.HI.X.SX32 R127, R239, R123, 0x1, P1 ;  /* 0x0000007bef7f7211 */ /* 0x000fe200008f0eff */
[----:B------:R-:W0:Y:S02]  /*4720*/  LDC R49, c[0x0][0x248] ;  /* 0x00009200ff317b82 */ /* 0x000e240000000800 */
[----:B------:R-:W-:Y:S04]  /*4730*/  STS.U16 [R5+UR4+0x4900], R106 ;  /* 0x0049006a05007988 */ /* 0x000fe80008000404 */
[----:B------:R-:W-:Y:S01]  /*4740*/  STS.U16 [R5+UR4+0x5100], R105 ;  /* 0x0051006905007988 */ /* 0x000fe20008000404 */
[-C--:B------:R-:W-:Y:S01]  /*4750*/  IADD3 R128, P2, R235, R122.reuse, RZ ;  /* 0x0000007aeb807210 */ /* 0x080fe20007f5e0ff */
[----:B-1----:R-:W-:Y:S01]  /*4760*/  IMAD R41, R41, 0x12c, RZ ;  /* 0x0000012c29297824 */ /* 0x002fe200078e02ff */
[----:B------:R-:W1:Y:S01]  /*4770*/  LDC R51, c[0x0][0x248] ;  /* 0x00009200ff337b82 */ /* 0x000e620000000800 */
        /* <DEDUP_REMOVED lines=58> */
[----:B------:R-:W-:Y:S01]  /*4b20*/  STS.U16 [R7+UR4+0x7d80], R172 ;  /* 0x007d80ac07007988 */ /* 0x000fe20008000404 */
[----:B-----5:R-:W-:Y:S01]  /*4b30*/  LOP3.LUT R5, R131, 0x60, RZ, 0x3c, !PT ;  /* 0x0000006083057812 */ /* 0x020fe200078e3cff */
[----:B----4-:R-:W4:Y:S02]  /*4b40*/  LDC R42, c[0x0][0x248] ;  /* 0x00009200ff2a7b82 */ /* 0x010f240000000800 */
[----:B------:R5:W-:Y:S01]  /*4b50*/  STS.U16 [R7+UR4+0x3d80], R63 ;  /* 0x003d803f07007988 */ /* 0x000be20008000404 */
[----:B------:R-:W-:-:S03]  /*4b60*/  IADD3 R190, P1, R190, R122, RZ ;  /* 0x0000007abebe7210 */ /* 0x000fc60007f3e0ff */
[----:B------:R-:W-:Y:S01]  /*4b70*/  STS.U16 [R0+UR4+0xa00], R143 ;  /* 0x000a008f00007988 */ /* 0x000fe20008000404 */
[----:B--2---:R-:W-:Y:S02]  /*4b80*/  IMAD R43, R43, 0x13e, RZ ;  /* 0x0000013e2b2b7824 */ /* 0x004fe400078e02ff */
[----:B------:R-:W-:Y:S01]  /*4b90*/  IMAD R45, R45, 0x14e, RZ ;  /* 0x0000014e2d2d7824 */ /* 0x000fe200078e02ff */
[----:B------:R-:W2:Y:S01]  /*4ba0*/  LDG.E.U16 R124, desc[UR6][R124.64] ;  /* 0x000000067c7c7981 */ /* 0x000ea2000c1e1500 */
[----:B-----5:R-:W-:-:S03]  /*4bb0*/  IMAD R7, R3, 0x27, RZ ;  /* 0x0000002703077824 */ /* 0x020fc600078e02ff */
[----:B------:R-:W-:Y:S04]  /*4bc0*/  STS.U16 [R0+UR4+0xe00], R62 ;  /* 0x000e003e00007988 */ /* 0x000fe80008000404 */
[----:B------:R-:W-:Y:S01]  /*4bd0*/  STS.U16 [R0+UR4+0x1200], R61 ;  /* 0x0012003d00007988 */ /* 0x000fe20008000404 */
[----:B------:R-:W-:-:S03]  /*4be0*/  LEA.HI.X.SX32 R7, R7, R123, 0x1, P0 ;  /* 0x0000007b07077211 */ /* 0x000fc600000f0eff */
[----:B------:R-:W-:Y:S01]  /*4bf0*/  STS.U16 [R0+UR4+0x1a00], R60 ;  /* 0x001a003c00007988 */ /* 0x000fe20008000404 */
[----:B------:R-:W-:-:S03]  /*4c00*/  IADD3 R10, P0, R17, R122, RZ ;  /* 0x0000007a110a7210 */ /* 0x000fc60007f1e0ff */
[----:B------:R-:W-:Y:S04]  /*4c10*/  STS.U16 [R0+UR4+0x1e00], R59 ;  /* 0x001e003b00007988 */ /* 0x000fe80008000404 */
[----:B------:R-:W-:Y:S04]  /*4c20*/  STS.U16 [R0+UR4+0x2200], R58 ;  /* 0x0022003a00007988 */ /* 0x000fe80008000404 */
[----:B------:R-:W-:Y:S04]  /*4c30*/  STS.U16 [R0+UR4+0x2a00], R57 ;  /* 0x002a003900007988 */ /* 0x000fe80008000404 */
[----:B------:R-:W-:Y:S04]  /*4c40*/  STS.U16 [R0+UR4+0x2e00], R56 ;  /* 0x002e003800007988 */ /* 0x000fe80008000404 */
[----:B------:R-:W-:Y:S04]  /*4c50*/  STS.U16 [R0+UR4+0x3200], R55 ;  /* 0x0032003700007988 */ /* 0x000fe80008000404 */
[----:B------:R5:W-:Y:S04]  /*4c60*/  STS.U16 [R0+UR4+0x3a00], R54 ;  /* 0x003a003600007988 */ /* 0x000be80008000404 */
[----:B------:R-:W-:Y:S01]  /*4c70*/  STS.U16 [R0+UR4+0x3e00], R53 ;  /* 0x003e003500007988 */ /* 0x000fe20008000404 */
[----:B------:R-:W-:Y:S01]  /*4c80*/  LEA.HI.X.SX32 R129, R237, R123, 0x1, P2 ;  /* 0x0000007bed817211 */ /* 0x000fe200010f0eff */
[----:B0-----:R-:W-:-:S02]  /*4c90*/  IMAD R49, R49, 0x16c, RZ ;  /* 0x0000016c31317824 */ /* 0x001fc400078e02ff */
        /* <DEDUP_REMOVED lines=13> */
[----:B-----5:R-:W5:Y:S03]  /*4d70*/  LDC R54, c[0x0][0x248] ;  /* 0x00009200ff367b82 */ /* 0x020f660000000800 */
        /* <DEDUP_REMOVED lines=8> */
[-C--:B0-----:R-:W-:Y:S01]  /*4e00*/  LEA.HI.X.SX32 R191, R15, R123.reuse, 0x1, P1 ;  /* 0x0000007b0fbf7211 */ /* 0x081fe200008f0eff */
[----:B-1----:R-:W0:Y:S02]  /*4e10*/  LDC R46, c[0x0][0x248] ;  /* 0x00009200ff2e7b82 */ /* 0x002e240000000800 */
[----:B------:R-:W-:Y:S04]  /*4e20*/  STS.U16 [R11+UR4+0x280], R167 ;  /* 0x000280a70b007988 */ /* 0x000fe80008000404 */
[----:B------:R-:W-:Y:S01]  /*4e30*/  STS.U16 [R11+UR4+0x680], R153 ;  /* 0x000680990b007988 */ /* 0x000fe20008000404 */
[-C--:B------:R-:W-:Y:S01]  /*4e40*/  IADD3 R188, P2, R188, R122.reuse, RZ ;  /* 0x0000007abcbc7210 */ /* 0x080fe20007f5e0ff */
[----:B------:R-:W1:Y:S02]  /*4e50*/  LDC R47, c[0x0][0x248] ;  /* 0x00009200ff2f7b82 */ /* 0x000e640000000800 */
[----:B------:R-:W-:Y:S04]  /*4e60*/  STS.U16 [R11+UR4+0xa80], R141 ;  /* 0x000a808d0b007988 */ /* 0x000fe80008000404 */
[----:B------:R-:W-:Y:S01]  /*4e70*/  STS.U16 [R11+UR4+0xe80], R40 ;  /* 0x000e80280b007988 */ /* 0x000fe20008000404 */
[----:B------:R-:W-:Y:S01]  /*4e80*/  IMAD R51, R51, 0x17c, RZ ;  /* 0x0000017c33337824 */ /* 0x000fe200078e02ff */
[----:B------:R-:W3:Y:S02]  /*4e90*/  LDC R55, c[0x0][0x248] ;  /* 0x00009200ff377b82 */ /* 0x000ee40000000800 */
        /* <DEDUP_REMOVED lines=27> */
[----:B------:R5:W-:Y:S01]  /*5050*/  STS.U16 [R11+UR4+0x7e80], R232 ;  /* 0x007e80e80b007988 */ /* 0x000be20008000404 */
[----:B------:R-:W-:Y:S01]  /*5060*/  IADD3 R12, P1, R19, R122, RZ ;  /* 0x0000007a130c7210 */ /* 0x000fe20007f3e0ff */
[----:B------:R-:W-:Y:S01]  /*5070*/  IMAD R15, R3, 0x3f, RZ ;  /* 0x0000003f030f7824 */ /* 0x000fe200078e02ff */
[----:B------:R-:W-:Y:S01]  /*5080*/  LEA.HI.X.SX32 R189, R17, R123, 0x1, P2 ;  /* 0x0000007b11bd7211 */ /* 0x000fe200010f0eff */
[----:B------:R0:W-:Y:S01]  /*5090*/  STS.U16 [R5+UR4+0x1300], R9 ;  /* 0x0013000905007988 */ /* 0x0001e20008000404 */
[----:B----4-:R-:W4:Y:S03]  /*50a0*/  LDC R32, c[0x0][0x248] ;  /* 0x00009200ff207b82 */ /* 0x010f260000000800 */
[----:B------:R-:W2:Y:S01]  /*50b0*/  LDG.E.U16 R126, desc[UR6][R126.64] ;  /* 0x000000067e7e7981 */ /* 0x000ea2000c1e1500 */
[----:B-----5:R-:W-:-:S03]  /*50c0*/  IMAD R11, R3, 0x2f, RZ ;  /* 0x0000002f030b7824 */ /* 0x020fc600078e02ff */
[----:B------:R-:W5:Y:S01]  /*50d0*/  LDG.E.U16 R128, desc[UR6][R128.64] ;  /* 0x0000000680807981 */ /* 0x000f62000c1e1500 */
[----:B------:R-:W4:Y:S01]  /*50e0*/  LDC R40, c[0x0][0x248] ;  /* 0x00009200ff287b82 */ /* 0x000f220000000800 */
[----:B0-----:R-:W-:Y:S01]  /*50f0*/  IMAD R9, R3, 0x37, RZ ;  /* 0x0000003703097824 */ /* 0x001fe200078e02ff */
[----:B------:R-:W-:Y:S02]  /*5100*/  LEA.HI.X.SX32 R11, R11, R123, 0x1, P0 ;  /* 0x0000007b0b0b7211 */ /* 0x000fe400000f0eff */
[----:B------:R-:W-:Y:S01]  /*5110*/  IADD3 R8, P0, R187, R122, RZ ;  /* 0x0000007abb087210 */ /* 0x000fe20007f1e0ff */
[----:B------:R0:W-:Y:S01]  /*5120*/  STS.U16 [R5+UR4+0x1b00], R13 ;  /* 0x001b000d05007988 */ /* 0x0001e20008000404 */
[----:B------:R-:W-:-:S03]  /*5130*/  IMAD R17, R3, 0x7e, RZ ;  /* 0x0000007e03117824 */ /* 0x000fc600078e02ff */
[----:B------:R-:W-:Y:S04]  /*5140*/  STS.U16 [R5+UR4+0x300], R165 ;  /* 0x000300a505007988 */ /* 0x000fe80008000404 */
[----:B------:R-:W-:Y:S01]  /*5150*/  STS.U16 [R5+UR4+0xb00], R139 ;  /* 0x000b008b05007988 */ /* 0x000fe20008000404 */
[----:B0-----:R-:W-:-:S03]  /*5160*/  LEA.HI.X.SX32 R13, R9, R123, 0x1, P1 ;  /* 0x0000007b090d7211 */ /* 0x001fc600008f0eff */
[----:B------:R-:W-:Y:S01]  /*5170*/  STS.U16 [R5+UR4+0x700], R196 ;  /* 0x000700c405007988 */ /* 0x000fe20008000404 */
[----:B------:R-:W-:Y:S01]  /*5180*/  LEA.HI.X.SX32 R9, R19, R123, 0x1, P0 ;  /* 0x0000007b13097211 */ /* 0x000fe200000f0eff */
[C---:B------:R-:W-:Y:S02]  /*5190*/  IMAD R19, R3.reuse, 0x47, RZ ;  /* 0x0000004703137824 */ /* 0x040fe400078e02ff */
[----:B------:R-:W-:Y:S04]  /*51a0*/  STS.U16 [R5+UR4+0xf00], R198 ;  /* 0x000f00c605007988 */ /* 0x000fe80008000404 */
[----:B------:R-:W-:Y:S04]  /*51b0*/  STS.U16 [R5+UR4+0x1700], R200 ;  /* 0x001700c805007988 */ /* 0x000fe80008000404 */
[----:B------:R-:W-:Y:S04]  /*51c0*/  STS.U16 [R5+UR4+0x1f00], R234 ;  /* 0x001f00ea05007988 */ /* 0x000fe80008000404 */
[----:B------:R0:W5:Y:S01]  /*51d0*/  LDG.E.U16 R4, desc[UR6][R10.64] ;  /* 0x000000060a047981 */ /* 0x000162000c1e1500 */
[----:B------:R-:W-:Y:S01]  /*51e0*/  IMAD R31, R3, 0xbe, RZ ;  /* 0x000000be031f7824 */ /* 0x000fe200078e02ff */
[----:B------:R-:W-:-:S02]  /*51f0*/  IADD3 R14, P0, R17, R122, RZ ;  /* 0x0000007a110e7210 */ /* 0x000fc40007f1e0ff */
[----:B------:R-:W2:Y:S01]  /*5200*/  LDG.E.U16 R0, desc[UR6][R6.64] ;  /* 0x0000000606007981 */ /* 0x000ea2000c1e1500 */
[-C--:B------:R-:W-:Y:S01]  /*5210*/  IADD3 R16, P2, R195, R122.reuse, RZ ;  /* 0x0000007ac3107210 */ /* 0x080fe20007f5e0ff */
[C---:B------:R-:W-:Y:S02]  /*5220*/  IMAD R29, R3.reuse, 0xae, RZ ;  /* 0x000000ae031d7824 */ /* 0x040fe400078e02ff */
[----:B------:R-:W-:Y:S01]  /*5230*/  IMAD R33, R3, 0xce, RZ ;  /* 0x000000ce03217824 */ /* 0x000fe200078e02ff */
[----:B------:R-:W5:Y:S01]  /*5240*/  LDG.E.U16 R8, desc[UR6][R8.64] ;  /* 0x0000000608087981 */ /* 0x000f62000c1e1500 */
[----:B0-----:R-:W-:Y:S01]  /*5250*/  IADD3 R10, P1, R25, R122, RZ ;  /* 0x0000007a190a7210 */ /* 0x001fe20007f3e0ff */
[C---:B------:R-:W-:Y:S02]  /*5260*/  IMAD R35, R3.reuse, 0xde, RZ ;  /* 0x000000de03237824 */ /* 0x040fe400078e02ff */
[----:B------:R-:W-:Y:S01]  /*5270*/  IMAD R37, R3, 0xfe, RZ ;  /* 0x000000fe03257824 */ /* 0x000fe200078e02ff */
[-C--:B------:R-:W-:Y:S01]  /*5280*/  LEA.HI.X.SX32 R11, R19, R123.reuse, 0x1, P1 ;  /* 0x0000007b130b7211 */ /* 0x080fe200008f0eff */
[----:B------:R0:W2:Y:S01]  /*5290*/  LDG.E.U16 R7, desc[UR6][R12.64] ;  /* 0x000000060c077981 */ /* 0x0000a2000c1e1500 */
[----:B------:R-:W-:-:S03]  /*52a0*/  LEA.HI.X.SX32 R15, R15, R123, 0x1, P0 ;  /* 0x0000007b0f0f7211 */ /* 0x000fc600000f0eff */
[----:B------:R1:W2:Y:S01]  /*52b0*/  LDG.E.U16 R20, desc[UR6][R10.64] ;  /* 0x000000060a147981 */ /* 0x0002a2000c1e1500 */
[-C--:B------:R-:W-:Y:S01]  /*52c0*/  LEA.HI.X.SX32 R17, R17, R123.reuse, 0x1, P2 ;  /* 0x0000007b11117211 */ /* 0x080fe200010f0eff */
[C---:B------:R-:W-:Y:S02]  /*52d0*/  IMAD R19, R3.reuse, 0x57, RZ ;  /* 0x0000005703137824 */ /* 0x040fe400078e02ff */
[----:B------:R3:W2:Y:S01]  /*52e0*/  LDG.E.U16 R9, desc[UR6][R14.64] ;  /* 0x000000060e097981 */ /* 0x0006a2000c1e1500 */
[----:B0-----:R-:W-:Y:S01]  /*52f0*/  IMAD R13, R3, 0x4f, RZ ;  /* 0x0000004f030d7824 */ /* 0x001fe200078e02ff */
[-C--:B------:R-:W-:Y:S02]  /*5300*/  IADD3 R12, P0, R27, R122.reuse, RZ ;  /* 0x0000007a1b0c7210 */ /* 0x080fe40007f1e0ff */
[----:B------:R0:W2:Y:S01]  /*5310*/  LDG.E.U16 R34, desc[UR6][R16.64] ;  /* 0x0000000610227981 */ /* 0x0000a2000c1e1500 */
[-C--:B-1----:R-:W-:Y:S02]  /*5320*/  IADD3 R10, P1, R31, R122.reuse, RZ ;  /* 0x0000007a1f0a7210 */ /* 0x082fe40007f3e0ff */
[-C--:B------:R-:W-:Y:S01]  /*5330*/  LEA.HI.X.SX32 R13, R13, R123.reuse, 0x1, P0 ;  /* 0x0000007b0d0d7211 */ /* 0x080fe200000f0eff */
[----:B------:R-:W-:Y:S01]  /*5340*/  IMAD R39, R18, 0x10c, RZ ;  /* 0x0000010c12277824 */ /* 0x000fe200078e02ff */
[----:B------:R-:W-:Y:S01]  /*5350*/  LEA.HI.X.SX32 R11, R21, R123, 0x1, P1 ;  /* 0x0000007b150b7211 */ /* 0x000fe200008f0eff */
[----:B------:R-:W1:Y:S01]  /*5360*/  LDC R18, c[0x0][0x248] ;  /* 0x00009200ff127b82 */ /* 0x000e620000000800 */
[----:B---3--:R-:W-:Y:S01]  /*5370*/  IADD3 R14, P0, R29, R122, RZ ;  /* 0x0000007a1d0e7210 */ /* 0x008fe20007f1e0ff */
[----:B------:R3:W2:Y:S01]  /*5380*/  LDG.E.U16 R22, desc[UR6][R12.64] ;  /* 0x000000060c167981 */ /* 0x0006a2000c1e1500 */
[----:B------:R-:W-:-:S02]  /*5390*/  IMAD R47, R47, 0x15e, RZ ;  /* 0x0000015e2f2f7824 */ /* 0x000fc400078e02ff */
[----:B------:R-:W-:Y:S01]  /*53a0*/  IMAD R55, R55, 0x1fc, RZ ;  /* 0x000001fc37377824 */ /* 0x000fe200078e02ff */
[----:B------:R-:W2:Y:S02]  /*53b0*/  LDG.E.U16 R2, desc[UR6][R190.64] ;  /* 0x00000006be027981 */ /* 0x000ea4000c1e1500 */
[----:B------:R-:W1:Y:S01]  /*53c0*/  LDC R21, c[0x0][0x248] ;  /* 0x00009200ff157b82 */ /* 0x000e620000000800 */
[----:B0-----:R-:W-:Y:S01]  /*53d0*/  IMAD R17, R3, 0x6f, RZ ;  /* 0x0000006f03117824 */ /* 0x001fe200078e02ff */
[----:B------:R0:W2:Y:S01]  /*53e0*/  LDG.E.U16 R26, desc[UR6][R10.64] ;  /* 0x000000060a1a7981 */ /* 0x0000a2000c1e1500 */
[-C--:B---3--:R-:W-:Y:S02]  /*53f0*/  IADD3 R12, P2, R33, R122.reuse, RZ ;  /* 0x0000007a210c7210 */ /* 0x088fe40007f5e0ff */
[-C--:B------:R-:W-:Y:S01]  /*5400*/  LEA.HI.X.SX32 R15, R19, R123.reuse, 0x1, P0 ;  /* 0x0000007b130f7211 */ /* 0x080fe200000f0eff */
[----:B------:R-:W3:Y:S01]  /*5410*/  LDG.E.U16 R6, desc[UR6][R188.64] ;  /* 0x00000006bc067981 */ /* 0x000ee2000c1e1500 */
[-C--:B------:R-:W-:Y:S01]  /*5420*/  LEA.HI.X.SX32 R13, R23, R123.reuse, 0x1, P2 ;  /* 0x0000007b170d7211 */ /* 0x080fe200010f0eff */
[----:B------:R-:W-:Y:S01]  /*5430*/  IMAD R23, R3, 0xee, RZ ;  /* 0x000000ee03177824 */ /* 0x000fe200078e02ff */
[----:B------:R-:W-:Y:S01]  /*5440*/  IADD3 R16, P0, R35, R122, RZ ;  /* 0x0000007a23107210 */ /* 0x000fe20007f1e0ff */
[----:B------:R-:W-:Y:S01]  /*5450*/  IMAD R19, R3, 0x77, RZ ;  /* 0x0000007703137824 */ /* 0x000fe200078e02ff */
[----:B------:R4:W3:Y:S02]  /*5460*/  LDG.E.U16 R24, desc[UR6][R14.64] ;  /* 0x000000060e187981 */ /* 0x0008e4000c1e1500 */
[----:B------:R-:W-:-:S02]  /*5470*/  LEA.HI.X.SX32 R17, R17, R123, 0x1, P0 ;  /* 0x0000007b11117211 */ /* 0x000fc400000f0eff */
[----:B------:R4:W3:Y:S01]  /*5480*/  LDG.E.U16 R28, desc[UR6][R12.64] ;  /* 0x000000060c1c7981 */ /* 0x0008e2000c1e1500 */
[----:B0-----:R-:W-:-:S03]  /*5490*/  IADD3 R10, P0, R23, R122, RZ ;  /* 0x0000007a170a7210 */ /* 0x001fc60007f1e0ff */
[----:B------:R0:W3:Y:S01]  /*54a0*/  LDG.E.U16 R30, desc[UR6][R16.64] ;  /* 0x00000006101e7981 */ /* 0x0000e2000c1e1500 */
[----:B----4-:R-:W-:Y:S01]  /*54b0*/  IMAD R15, R3, 0x7f, RZ ;  /* 0x0000007f030f7824 */ /* 0x010fe200078e02ff */
[-C--:B------:R-:W-:Y:S01]  /*54c0*/  IADD3 R14, P2, R39, R122.reuse, RZ ;  /* 0x0000007a270e7210 */ /* 0x080fe20007f5e0ff */
[----:B------:R-:W-:Y:S01]  /*54d0*/  IMAD R13, R32, 0x10e, RZ ;  /* 0x0000010e200d7824 */ /* 0x000fe200078e02ff */
[-C--:B------:R-:W-:Y:S02]  /*54e0*/  IADD3 R12, P1, R37, R122.reuse, RZ ;  /* 0x0000007a250c7210 */ /* 0x080fe40007f3e0ff */
[-C--:B------:R-:W-:Y:S01]  /*54f0*/  LEA.HI.X.SX32 R11, R19, R123.reuse, 0x1, P0 ;  /* 0x0000007b130b7211 */ /* 0x080fe200000f0eff */
[----:B0-----:R-:W-:Y:S01]  /*5500*/  IMAD R17, R3, 0x87, RZ ;  /* 0x0000008703117824 */ /* 0x001fe200078e02ff */
[----:B------:R-:W-:Y:S02]  /*5510*/  IADD3 R16, P0, R13, R122, RZ ;  /* 0x0000007a0d107210 */ /* 0x000fe40007f1e0ff */
[-C--:B------:R-:W-:Y:S01]  /*5520*/  LEA.HI.X.SX32 R13, R15, R123.reuse, 0x1, P1 ;  /* 0x0000007b0f0d7211 */ /* 0x080fe200008f0eff */
[----:B-1----:R-:W-:Y:S01]  /*5530*/  IMAD R21, R21, 0x11c, RZ ;  /* 0x0000011c15157824 */ /* 0x002fe200078e02ff */
[-C--:B------:R-:W-:Y:S01]  /*5540*/  LEA.HI.X.SX32 R15, R231, R123.reuse, 0x1, P2 ;  /* 0x0000007be70f7211 */ /* 0x080fe200010f0eff */
[----:B------:R0:W4:Y:S01]  /*5550*/  LDG.E.U16 R32, desc[UR6][R10.64] ;  /* 0x000000060a207981 */ /* 0x000122000c1e1500 */
[----:B------:R-:W-:-:S03]  /*5560*/  LEA.HI.X.SX32 R17, R17, R123, 0x1, P0 ;  /* 0x0000007b11117211 */ /* 0x000fc600000f0eff */
[----:B------:R1:W4:Y:S04]  /*5570*/  LDG.E.U16 R38, desc[UR6][R14.64] ;  /* 0x000000060e267981 */ /* 0x000328000c1e1500 */
[----:B------:R1:W4:Y:S01]  /*5580*/  LDG.E.U16 R36, desc[UR6][R12.64] ;  /* 0x000000060c247981 */ /* 0x000322000c1e1500 */
[----:B0-----:R-:W-:Y:S01]  /*5590*/  IMAD R11, R40, 0x11e, RZ ;  /* 0x0000011e280b7824 */ /* 0x001fe200078e02ff */
[-C--:B------:R-:W-:Y:S02]  /*55a0*/  IADD3 R10, P0, R21, R122.reuse, RZ ;  /* 0x0000007a150a7210 */ /* 0x080fe40007f1e0ff */
[----:B------:R0:W4:Y:S01]  /*55b0*/  LDG.E.U16 R39, desc[UR6][R16.64] ;  /* 0x0000000610277981 */ /* 0x000122000c1e1500 */
[----:B-1----:R-:W-:Y:S01]  /*55c0*/  IMAD R15, R42, 0x12e, RZ ;  /* 0x0000012e2a0f7824 */ /* 0x002fe200078e02ff */
[-C--:B------:R-:W-:Y:S01]  /*55d0*/  IADD3 R12, P1, R11, R122.reuse, RZ ;  /* 0x0000007a0b0c7210 */ /* 0x080fe20007f3e0ff */
[----:B------:R-:W-:Y:S01]  /*55e0*/  IMAD R13, R3, 0x8f, RZ ;  /* 0x0000008f030d7824 */ /* 0x000fe200078e02ff */
[----:B------:R-:W-:Y:S01]  /*55f0*/  LEA.HI.X.SX32 R11, R25, R123, 0x1, P0 ;  /* 0x0000007b190b7211 */ /* 0x000fe200000f0eff */
[----:B0-----:R-:W-:Y:S01]  /*5600*/  IMAD R17, R3, 0x97, RZ ;  /* 0x0000009703117824 */ /* 0x001fe200078e02ff */
[----:B------:R-:W-:-:S02]  /*5610*/  IADD3 R16, P0, R15, R122, RZ ;  /* 0x0000007a0f107210 */ /* 0x000fc40007f1e0ff */
[-C--:B------:R-:W-:Y:S02]  /*5620*/  LEA.HI.X.SX32 R13, R13, R123.reuse, 0x1, P1 ;  /* 0x0000007b0d0d7211 */ /* 0x080fe400008f0eff */
[----:B------:R-:W-:Y:S01]  /*5630*/  IADD3 R14, P2, R41, R122, RZ ;  /* 0x0000007a290e7210 */ /* 0x000fe20007f5e0ff */
[----:B------:R-:W-:Y:S01]  /*5640*/  IMAD R19, R3, 0x9f, RZ ;  /* 0x0000009f03137824 */ /* 0x000fe200078e02ff */
[-C--:B------:R-:W-:Y:S01]  /*5650*/  LEA.HI.X.SX32 R17, R17, R123.reuse, 0x1, P0 ;  /* 0x0000007b11117211 */ /* 0x080fe200000f0eff */
[----:B------:R0:W4:Y:S01]  /*5660*/  LDG.E.U16 R25, desc[UR6][R12.64] ;  /* 0x000000060c197981 */ /* 0x000122000c1e1500 */
[----:B------:R-:W-:Y:S01]  /*5670*/  LEA.HI.X.SX32 R15, R229, R123, 0x1, P2 ;  /* 0x0000007be50f7211 */ /* 0x000fe200010f0eff */
[----:B------:R-:W-:Y:S02]  /*5680*/  IMAD R53, R18, 0x13c, RZ ;  /* 0x0000013c12357824 */ /* 0x000fe400078e02ff */
[----:B------:R1:W4:Y:S01]  /*5690*/  LDG.E.U16 R41, desc[UR6][R16.64] ;  /* 0x0000000610297981 */ /* 0x000322000c1e1500 */
[----:B------:R-:W-:-:S03]  /*56a0*/  IMAD R21, R3, 0xa7, RZ ;  /* 0x000000a703157824 */ /* 0x000fc600078e02ff */
[----:B------:R1:W4:Y:S01]  /*56b0*/  LDG.E.U16 R40, desc[UR6][R10.64] ;  /* 0x000000060a287981 */ /* 0x000322000c1e1500 */
[----:B0-----:R-:W-:-:S03]  /*56c0*/  IADD3 R12, P1, R43, R122, RZ ;  /* 0x0000007a2b0c7210 */ /* 0x001fc60007f3e0ff */
[----:B------:R0:W4:Y:S01]  /*56d0*/  LDG.E.U16 R42, desc[UR6][R14.64] ;  /* 0x000000060e2a7981 */ /* 0x000122000c1e1500 */
[----:B-1----:R-:W-:Y:S01]  /*56e0*/  IMAD R17, R46, 0x15c, RZ ;  /* 0x0000015c2e117824 */ /* 0x002fe200078e02ff */
[-C--:B------:R-:W-:Y:S02]  /*56f0*/  IADD3 R16, P2, R45, R122.reuse, RZ ;  /* 0x0000007a2d107210 */ /* 0x080fe40007f5e0ff */
[-C--:B------:R-:W-:Y:S01]  /*5700*/  LEA.HI.X.SX32 R13, R19, R123.reuse, 0x1, P1 ;  /* 0x0000007b130d7211 */ /* 0x080fe200008f0eff */
[----:B------:R-:W1:Y:S01]  /*5710*/  LDC R45, c[0x0][0x248] ;  /* 0x00009200ff2d7b82 */ /* 0x000e620000000800 */
[-C--:B------:R-:W-:Y:S02]  /*5720*/  IADD3 R10, P0, R53, R122.reuse, RZ ;  /* 0x0000007a350a7210 */ /* 0x080fe40007f1e0ff */
[----:B------:R-:W-:Y:S01]  /*5730*/  IADD3 R18, P1, R17, R122, RZ ;  /* 0x0000007a11127210 */ /* 0x000fe20007f3e0ff */
[----:B0-----:R-:W-:Y:S01]  /*5740*/  IMAD R15, R44, 0x14c, RZ ;  /* 0x0000014c2c0f7824 */ /* 0x001fe200078e02ff */
[----:B------:R-:W-:-:S03]  /*5750*/  LEA.HI.X.SX32 R17, R21, R123, 0x1, P2 ;  /* 0x0000007b15117211 */ /* 0x000fc600010f0eff */
[----:B------:R-:W0:Y:S01]  /*5760*/  LDC R21, c[0x0][0x248] ;  /* 0x00009200ff157b82 */ /* 0x000e220000000800 */
[-C--:B------:R-:W-:Y:S02]  /*5770*/  LEA.HI.X.SX32 R11, R27, R123.reuse, 0x1, P0 ;  /* 0x0000007b1b0b7211 */ /* 0x080fe400000f0eff */
[----:B------:R-:W-:Y:S01]  /*5780*/  IADD3 R14, P0, R15, R122, RZ ;  /* 0x0000007a0f0e7210 */ /* 0x000fe20007f1e0ff */
[----:B------:R1:W4:Y:S01]  /*5790*/  LDG.E.U16 R27, desc[UR6][R12.64] ;  /* 0x000000060c1b7981 */ /* 0x000322000c1e1500 */
[----:B------:R-:W-:-:S03]  /*57a0*/  LEA.HI.X.SX32 R19, R29, R123, 0x1, P1 ;  /* 0x0000007b1d137211 */ /* 0x000fc600008f0eff */
[----:B------:R-:W0:Y:S01]  /*57b0*/  LDC R53, c[0x0][0x248] ;  /* 0x00009200ff357b82 */ /* 0x000e220000000800 */
[----:B------:R1:W4:Y:S01]  /*57c0*/  LDG.E.U16 R44, desc[UR6][R10.64] ;  /* 0x000000060a2c7981 */ /* 0x000322000c1e1500 */
[----:B------:R-:W-:-:S03]  /*57d0*/  LEA.HI.X.SX32 R15, R227, R123, 0x1, P0 ;  /* 0x0000007be30f7211 */ /* 0x000fc600000f0eff */
[----:B------:R1:W4:Y:S02]  /*57e0*/  LDG.E.U16 R48, desc[UR6][R18.64] ;  /* 0x0000000612307981 */ /* 0x000324000c1e1500 */
[-C--:B-1----:R-:W-:Y:S02]  /*57f0*/  IADD3 R12, P1, R49, R122.reuse, RZ ;  /* 0x0000007a310c7210 */ /* 0x082fe40007f3e0ff */
[----:B------:R-:W1:Y:S01]  /*5800*/  LDC R49, c[0x0][0x248] ;  /* 0x00009200ff317b82 */ /* 0x000e620000000800 */
[----:B------:R0:W4:Y:S01]  /*5810*/  LDG.E.U16 R29, desc[UR6][R16.64] ;  /* 0x00000006101d7981 */ /* 0x000122000c1e1500 */
[----:B------:R-:W-:Y:S01]  /*5820*/  IMAD R11, R3, 0xaf, RZ ;  /* 0x000000af030b7824 */ /* 0x000fe200078e02ff */
[----:B------:R-:W-:Y:S01]  /*5830*/  IADD3 R10, P0, R47, R122, RZ ;  /* 0x0000007a2f0a7210 */ /* 0x000fe20007f1e0ff */
[----:B------:R-:W-:Y:S01]  /*5840*/  IMAD R13, R50, 0x16e, RZ ;  /* 0x0000016e320d7824 */ /* 0x000fe200078e02ff */
[----:B------:R0:W4:Y:S03]  /*5850*/  LDG.E.U16 R46, desc[UR6][R14.64] ;  /* 0x000000060e2e7981 */ /* 0x000126000c1e1500 */
[----:B------:R-:W1:Y:S01]  /*5860*/  LDC R18, c[0x0][0x248] ;  /* 0x00009200ff127b82 */ /* 0x000e620000000800 */
[----:B------:R-:W-:-:S02]  /*5870*/  LEA.HI.X.SX32 R11, R11, R123, 0x1, P0 ;  /* 0x0000007b0b0b7211 */ /* 0x000fc400000f0eff */
[-C--:B0-----:R-:W-:Y:S01]  /*5880*/  IADD3 R16, P0, R51, R122.reuse, RZ ;  /* 0x0000007a33107210 */ /* 0x081fe20007f1e0ff */
[----:B------:R-:W-:Y:S02]  /*5890*/  IMAD R21, R21, 0x17e, RZ ;  /* 0x0000017e15157824 */ /* 0x000fe400078e02ff */
[----:B------:R0:W4:Y:S02]  /*58a0*/  LDG.E.U16 R43, desc[UR6][R10.64] ;  /* 0x000000060a2b7981 */ /* 0x000124000c1e1500 */
[----:B------:R-:W1:Y:S01]  /*58b0*/  LDC R47, c[0x0][0x248] ;  /* 0x00009200ff2f7b82 */ /* 0x000e620000000800 */
[----:B------:R-:W-:-:S07]  /*58c0*/  IADD3 R14, P2, R13, R122, RZ ;  /* 0x0000007a0d0e7210 */ /* 0x000fce0007f5e0ff */
[----:B------:R-:W1:Y:S01]  /*58d0*/  LDC R51, c[0x0][0x248] ;  /* 0x00009200ff337b82 */ /* 0x000e620000000800 */
[----:B------:R-:W-:Y:S01]  /*58e0*/  IMAD R15, R3, 0xb7, RZ ;  /* 0x000000b7030f7824 */ /* 0x000fe200078e02ff */
[-C--:B------:R-:W-:Y:S01]  /*58f0*/  LEA.HI.X.SX32 R13, R225, R123.reuse, 0x1, P1 ;  /* 0x0000007be10d7211 */ /* 0x080fe200008f0eff */
[----:B0-----:R-:W-:Y:S01]  /*5900*/  IMAD R11, R3, 0xbf, RZ ;  /* 0x000000bf030b7824 */ /* 0x001fe200078e02ff */
[-C--:B------:R-:W-:Y:S01]  /*5910*/  LEA.HI.X.SX32 R17, R31, R123.reuse, 0x1, P0 ;  /* 0x0000007b1f117211 */ /* 0x080fe200000f0eff */
[----:B------:R-:W-:Y:S01]  /*5920*/  IMAD R45, R45, 0x18c, RZ ;  /* 0x0000018c2d2d7824 */ /* 0x000fe200078e02ff */
[-C--:B------:R-:W-:Y:S01]  /*5930*/  LEA.HI.X.SX32 R15, R15, R123.reuse, 0x1, P2 ;  /* 0x0000007b0f0f7211 */ /* 0x080fe200010f0eff */
[----:B------:R0:W4:Y:S01]  /*5940*/  LDG.E.U16 R50, desc[UR6][R12.64] ;  /* 0x000000060c327981 */ /* 0x000122000c1e1500 */
[----:B------:R-:W-:Y:S01]  /*5950*/  IADD3 R10, P0, R21, R122, RZ ;  /* 0x0000007a150a7210 */ /* 0x000fe20007f1e0ff */
[----:B------:R-:W-:Y:S01]  /*5960*/  IMAD R53, R53, 0x19c, RZ ;  /* 0x0000019c35357824 */ /* 0x000fe200078e02ff */
[----:B------:R-:W5:Y:S01]  /*5970*/  LDC R21, c[0x0][0x248] ;  /* 0x00009200ff157b82 */ /* 0x000f620000000800 */
[----:B------:R0:W4:Y:S01]  /*5980*/  LDG.E.U16 R31, desc[UR6][R14.64] ;  /* 0x000000060e1f7981 */ /* 0x000122000c1e1500 */
[----:B------:R-:W-:Y:S01]  /*5990*/  LEA.HI.X.SX32 R11, R11, R123, 0x1, P0 ;  /* 0x0000007b0b0b7211 */ /* 0x000fe200000f0eff */
[----:B-1----:R-:W-:-:S02]  /*59a0*/  IMAD R19, R18, 0x1bc, RZ ;  /* 0x000001bc12137824 */ /* 0x002fc400078e02ff */
[----:B------:R1:W4:Y:S01]  /*59b0*/  LDG.E.U16 R52, desc[UR6][R16.64] ;  /* 0x0000000610347981 */ /* 0x000322000c1e1500 */
[----:B0-----:R-:W-:Y:S01]  /*59c0*/  IMAD R13, R54, 0x1ac, RZ ;  /* 0x000001ac360d7824 */ /* 0x001fe200078e02ff */
[-C--:B------:R-:W-:Y:S01]  /*59d0*/  IADD3 R12, P1, R45, R122.reuse, RZ ;  /* 0x0000007a2d0c7210 */ /* 0x080fe20007f3e0ff */
[----:B------:R-:W-:Y:S01]  /*59e0*/  IMAD R47, R47, 0x1cc, RZ ;  /* 0x000001cc2f2f7824 */ /* 0x000fe200078e02ff */
[----:B------:R0:W4:Y:S01]  /*59f0*/  LDG.E.U16 R45, desc[UR6][R10.64] ;  /* 0x000000060a2d7981 */ /* 0x000122000c1e1500 */
[-C--:B------:R-:W-:Y:S02]  /*5a00*/  IADD3 R14, P0, R53, R122.reuse, RZ ;  /* 0x0000007a350e7210 */ /* 0x080fe40007f1e0ff */
[----:B-1----:R-:W-:Y:S01]  /*5a10*/  IADD3 R16, P2, R13, R122, RZ ;  /* 0x0000007a0d107210 */ /* 0x002fe20007f5e0ff */
[----:B------:R-:W-:Y:S01]  /*5a20*/  IMAD R49, R49, 0x1dc, RZ ;  /* 0x000001dc31317824 */ /* 0x000fe200078e02ff */
[-C--:B------:R-:W-:Y:S01]  /*5a30*/  LEA.HI.X.SX32 R13, R223, R123.reuse, 0x1, P1 ;  /* 0x0000007bdf0d7211 */ /* 0x080fe200008f0eff */
[----:B------:R-:W-:Y:S01]  /*5a40*/  IMAD R51, R51, 0x1ec, RZ ;  /* 0x000001ec33337824 */ /* 0x000fe200078e02ff */
[----:B------:R-:W-:-:S02]  /*5a50*/  LEA.HI.X.SX32 R15, R33, R123, 0x1, P0 ;  /* 0x0000007b210f7211 */ /* 0x000fc400000f0eff */
[-C--:B------:R-:W-:Y:S01]  /*5a60*/  LEA.HI.X.SX32 R17, R221, R123.reuse, 0x1, P2 ;  /* 0x0000007bdd117211 */ /* 0x080fe200010f0eff */
[----:B------:R1:W4:Y:S01]  /*5a70*/  LDG.E.U16 R54, desc[UR6][R12.64] ;  /* 0x000000060c367981 */ /* 0x000322000c1e1500 */
[-C--:B------:R-:W-:Y:S01]  /*5a80*/  IADD3 R18, P1, R19, R122.reuse, RZ ;  /* 0x0000007a13127210 */ /* 0x080fe20007f3e0ff */
[----:B------:R-:W5:Y:S01]  /*5a90*/  LDC R33, c[0x0][0x248] ;  /* 0x00009200ff217b82 */ /* 0x000f620000000800 */
[-C--:B0-----:R-:W-:Y:S01]  /*5aa0*/  IADD3 R10, P0, R47, R122.reuse, RZ ;  /* 0x0000007a2f0a7210 */ /* 0x081fe20007f1e0ff */
[----:B------:R0:W4:Y:S01]  /*5ab0*/  LDG.E.U16 R56, desc[UR6][R14.64] ;  /* 0x000000060e387981 */ /* 0x000122000c1e1500 */
[-C--:B------:R-:W-:Y:S02]  /*5ac0*/  LEA.HI.X.SX32 R19, R35, R123.reuse, 0x1, P1 ;  /* 0x0000007b23137211 */ /* 0x080fe400008f0eff */
[----:B------:R-:W-:Y:S01]  /*5ad0*/  LEA.HI.X.SX32 R11, R219, R123, 0x1, P0 ;  /* 0x0000007bdb0b7211 */ /* 0x000fe200000f0eff */
[----:B------:R0:W4:Y:S01]  /*5ae0*/  LDG.E.U16 R58, desc[UR6][R16.64] ;  /* 0x00000006103a7981 */ /* 0x000122000c1e1500 */
[-C--:B-1----:R-:W-:Y:S01]  /*5af0*/  IADD3 R12, P1, R49, R122.reuse, RZ ;  /* 0x0000007a310c7210 */ /* 0x082fe20007f3e0ff */
[----:B------:R-:W1:Y:S02]  /*5b00*/  LDC R35, c[0x0][0x248] ;  /* 0x00009200ff237b82 */ /* 0x000e640000000800 */
[----:B------:R0:W4:Y:S02]  /*5b10*/  LDG.E.U16 R60, desc[UR6][R18.64] ;  /* 0x00000006123c7981 */ /* 0x000124000c1e1500 */
[----:B0-----:R-:W-:-:S02]  /*5b20*/  IADD3 R14, P2, R51, R122, RZ ;  /* 0x0000007a330e7210 */ /* 0x001fc40007f5e0ff */
[----:B------:R0:W4:Y:S01]  /*5b30*/  LDG.E.U16 R62, desc[UR6][R10.64] ;  /* 0x000000060a3e7981 */ /* 0x000122000c1e1500 */
[----:B------:R-:W-:Y:S01]  /*5b40*/  IADD3 R16, P0, R55, R122, RZ ;  /* 0x0000007a37107210 */ /* 0x000fe20007f1e0ff */
[----:B------:R-:W2:Y:S01]  /*5b50*/  LDC R47, c[0x0][0x248] ;  /* 0x00009200ff2f7b82 */ /* 0x000ea20000000800 */
[-C--:B------:R-:W-:Y:S02]  /*5b60*/  LEA.HI.X.SX32 R13, R23, R123.reuse, 0x1, P1 ;  /* 0x0000007b170d7211 */ /* 0x080fe400008f0eff */
[-C--:B------:R-:W-:Y:S02]  /*5b70*/  LEA.HI.X.SX32 R15, R217, R123.reuse, 0x1, P2 ;  /* 0x0000007bd90f7211 */ /* 0x080fe400010f0eff */
[----:B------:R-:W-:Y:S01]  /*5b80*/  LEA.HI.X.SX32 R17, R37, R123, 0x1, P0 ;  /* 0x0000007b25117211 */ /* 0x000fe200000f0eff */
[----:B------:R1:W4:Y:S02]  /*5b90*/  LDG.E.U16 R64, desc[UR6][R12.64] ;  /* 0x000000060c407981 */ /* 0x000324000c1e1500 */
[----:B------:R-:W2:Y:S02]  /*5ba0*/  LDC R18, c[0x0][0x248] ;  /* 0x00009200ff127b82 */ /* 0x000ea40000000800 */
[----:B------:R2:W4:Y:S04]  /*5bb0*/  LDG.E.U16 R66, desc[UR6][R14.64] ;  /* 0x000000060e427981 */ /* 0x000528000c1e1500 */
[----:B------:R2:W4:Y:S02]  /*5bc0*/  LDG.E.U16 R68, desc[UR6][R16.64] ;  /* 0x0000000610447981 */ /* 0x000524000c1e1500 */
[----:B------:R-:W2:Y:S08]  /*5bd0*/  LDC R23, c[0x0][0x248] ;  /* 0x00009200ff177b82 */ /* 0x000eb00000000800 */
[----:B------:R-:W3:Y:S08]  /*5be0*/  LDC R49, c[0x0][0x248] ;  /* 0x00009200ff317b82 */ /* 0x000ef00000000800 */
[----:B------:R-:W3:Y:S01]  /*5bf0*/  LDC R51, c[0x0][0x248] ;  /* 0x00009200ff337b82 */ /* 0x000ee20000000800 */
[----:B-----5:R-:W-:-:S02]  /*5c00*/  IMAD R37, R21, 0x18e, RZ ;  /* 0x0000018e15257824 */ /* 0x020fc400078e02ff */
[----:B------:R-:W-:Y:S02]  /*5c10*/  IMAD R19, R3, 0xc7, RZ ;  /* 0x000000c703137824 */ /* 0x000fe400078e02ff */
[----:B------:R-:W-:Y:S01]  /*5c20*/  IMAD R33, R33, 0x19e, RZ ;  /* 0x0000019e21217824 */ /* 0x000fe200078e02ff */
[-C--:B0-----:R-:W-:Y:S01]  /*5c30*/  IADD3 R10, P0, R37, R122.reuse, RZ ;  /* 0x0000007a250a7210 */ /* 0x081fe20007f1e0ff */
[----:B-1----:R-:W-:Y:S02]  /*5c40*/  IMAD R35, R35, 0x1ae, RZ ;  /* 0x000001ae23237824 */ /* 0x002fe400078e02ff */
[----:B--2---:R-:W-:Y:S01]  /*5c50*/  IMAD R13, R18, 0x1be, RZ ;  /* 0x000001be120d7824 */ /* 0x004fe200078e02ff */
[-C--:B------:R-:W-:Y:S01]  /*5c60*/  LEA.HI.X.SX32 R11, R19, R123.reuse, 0x1, P0 ;  /* 0x0000007b130b7211 */ /* 0x080fe200000f0eff */
[----:B------:R-:W-:Y:S01]  /*5c70*/  IMAD R21, R3, 0xcf, RZ ;  /* 0x000000cf03157824 */ /* 0x000fe200078e02ff */
[-C--:B------:R-:W-:Y:S01]  /*5c80*/  IADD3 R12, P1, R33, R122.reuse, RZ ;  /* 0x0000007a210c7210 */ /* 0x080fe20007f3e0ff */
[----:B------:R-:W-:Y:S01]  /*5c90*/  IMAD R15, R3, 0xd7, RZ ;  /* 0x000000d7030f7824 */ /* 0x000fe200078e02ff */
[-C--:B------:R-:W-:Y:S01]  /*5ca0*/  IADD3 R14, P2, R35, R122.reuse, RZ ;  /* 0x0000007a230e7210 */ /* 0x080fe20007f5e0ff */
[----:B------:R-:W-:Y:S01]  /*5cb0*/  IMAD R17, R3, 0xdf, RZ ;  /* 0x000000df03117824 */ /* 0x000fe200078e02ff */
[----:B------:R-:W-:Y:S01]  /*5cc0*/  IADD3 R16, P0, R13, R122, RZ ;  /* 0x0000007a0d107210 */ /* 0x000fe20007f1e0ff */
[----:B------:R-:W-:Y:S01]  /*5cd0*/  IMAD R23, R23, 0x1ce, RZ ;  /* 0x000001ce17177824 */ /* 0x000fe200078e02ff */
[-C--:B------:R-:W-:Y:S01]  /*5ce0*/  LEA.HI.X.SX32 R13, R21, R123.reuse, 0x1, P1 ;  /* 0x0000007b150d7211 */ /* 0x080fe200008f0eff */
[----:B------:R0:W2:Y:S01]  /*5cf0*/  LDG.E.U16 R18, desc[UR6][R10.64] ;  /* 0x000000060a127981 */ /* 0x0000a2000c1e1500 */
[-C--:B------:R-:W-:Y:S01]  /*5d00*/  LEA.HI.X.SX32 R15, R15, R123.reuse, 0x1, P2 ;  /* 0x0000007b0f0f7211 */ /* 0x080fe200010f0eff */
[----:B------:R-:W-:Y:S01]  /*5d10*/  IMAD R19, R3, 0xe7, RZ ;  /* 0x000000e703137824 */ /* 0x000fe200078e02ff */
[----:B------:R-:W-:Y:S01]  /*5d20*/  LEA.HI.X.SX32 R17, R17, R123, 0x1, P0 ;  /* 0x0000007b11117211 */ /* 0x000fe200000f0eff */
[----:B------:R-:W-:Y:S01]  /*5d30*/  IMAD R47, R47, 0x1de, RZ ;  /* 0x000001de2f2f7824 */ /* 0x000fe200078e02ff */
[----:B------:R1:W5:Y:S01]  /*5d40*/  LDG.E.U16 R33, desc[UR6][R12.64] ;  /* 0x000000060c217981 */ /* 0x000362000c1e1500 */
[----:B---3--:R-:W-:-:S02]  /*5d50*/  IMAD R49, R49, 0x1ee, RZ ;  /* 0x000001ee31317824 */ /* 0x008fc400078e02ff */
[----:B------:R-:W-:Y:S01]  /*5d60*/  IMAD R51, R51, 0x1fe, RZ ;  /* 0x000001fe33337824 */ /* 0x000fe200078e02ff */
[----:B------:R3:W5:Y:S01]  /*5d70*/  LDG.E.U16 R35, desc[UR6][R14.64] ;  /* 0x000000060e237981 */ /* 0x000762000c1e1500 */
[-C--:B0-----:R-:W-:Y:S01]  /*5d80*/  IADD3 R10, P0, R23, R122.reuse, RZ ;  /* 0x0000007a170a7210 */ /* 0x081fe20007f1e0ff */
[C---:B------:R-:W-:Y:S02]  /*5d90*/  IMAD R21, R3.reuse, 0xef, RZ ;  /* 0x000000ef03157824 */ /* 0x040fe400078e02ff */
[----:B------:R-:W-:Y:S01]  /*5da0*/  IMAD R23, R3, 0xf7, RZ ;  /* 0x000000f703177824 */ /* 0x000fe200078e02ff */
[----:B------:R0:W5:Y:S01]  /*5db0*/  LDG.E.U16 R37, desc[UR6][R16.64] ;  /* 0x0000000610257981 */ /* 0x000162000c1e1500 */
[----:B------:R-:W-:Y:S01]  /*5dc0*/  LEA.HI.X.SX32 R11, R19, R123, 0x1, P0 ;  /* 0x0000007b130b7211 */ /* 0x000fe200000f0eff */
[----:B------:R-:W-:Y:S01]  /*5dd0*/  IMAD R3, R3, 0xff, RZ ;  /* 0x000000ff03037824 */ /* 0x000fe200078e02ff */
[-C--:B-1----:R-:W-:Y:S02]  /*5de0*/  IADD3 R12, P1, R47, R122.reuse, RZ ;  /* 0x0000007a2f0c7210 */ /* 0x082fe40007f3e0ff */
[-C--:B---3--:R-:W-:Y:S01]  /*5df0*/  IADD3 R14, P2, R49, R122.reuse, RZ ;  /* 0x0000007a310e7210 */ /* 0x088fe20007f5e0ff */
[----:B------:R-:W3:Y:S01]  /*5e00*/  LDG.E.U16 R10, desc[UR6][R10.64] ;  /* 0x000000060a0a7981 */ /* 0x000ee2000c1e1500 */
[----:B0-----:R-:W-:-:S02]  /*5e10*/  IADD3 R16, P0, R51, R122, RZ ;  /* 0x0000007a33107210 */ /* 0x001fc40007f1e0ff */
[-C--:B------:R-:W-:Y:S02]  /*5e20*/  LEA.HI.X.SX32 R13, R21, R123.reuse, 0x1, P1 ;  /* 0x0000007b150d7211 */ /* 0x080fe400008f0eff */
[-C--:B------:R-:W-:Y:S02]  /*5e30*/  LEA.HI.X.SX32 R15, R23, R123.reuse, 0x1, P2 ;  /* 0x0000007b170f7211 */ /* 0x080fe400010f0eff */
[----:B------:R-:W-:Y:S01]  /*5e40*/  LEA.HI.X.SX32 R17, R3, R123, 0x1, P0 ;  /* 0x0000007b03117211 */ /* 0x000fe200000f0eff */
[----:B------:R-:W3:Y:S04]  /*5e50*/  LDG.E.U16 R12, desc[UR6][R12.64] ;  /* 0x000000060c0c7981 */ /* 0x000ee8000c1e1500 */
[----:B------:R-:W3:Y:S04]  /*5e60*/  LDG.E.U16 R14, desc[UR6][R14.64] ;  /* 0x000000060e0e7981 */ /* 0x000ee8000c1e1500 */
[----:B------:R-:W3:Y:S01]  /*5e70*/  LDG.E.U16 R16, desc[UR6][R16.64] ;  /* 0x0000000610107981 */ /* 0x000ee2000c1e1500 */
[----:B------:R-:W-:-:S03]  /*5e80*/  LOP3.LUT R131, R131, 0x70, RZ, 0x3c, !PT ;  /* 0x0000007083837812 */ /* 0x000fc600078e3cff */
[----:B------:R-:W-:Y:S01]  /*5e90*/  STS.U16 [R5+UR4+0x2300], R203 ;  /* 0x002300cb05007988 */ /* 0x000fe20008000404 */
[----:B------:R-:W-:-:S03]  /*5ea0*/  MOV R3, 0x3f800000 ;  /* 0x3f80000000037802 */ /* 0x000fc60000000f00 */
[----:B------:R-:W-:Y:S04]  /*5eb0*/  STS.U16 [R5+UR4+0x2b00], R206 ;  /* 0x002b00ce05007988 */ /* 0x000fe80008000404 */
[----:B------:R-:W-:Y:S04]  /*5ec0*/  STS.U16 [R5+UR4+0x3300], R208 ;  /* 0x003300d005007988 */ /* 0x000fe80008000404 */
[----:B------:R-:W-:Y:S04]  /*5ed0*/  STS.U16 [R5+UR4+0x3700], R8 ;  /* 0x0037000805007988 */ /* 0x000fe80008000404 */
[----:B------:R-:W-:Y:S04]  /*5ee0*/  STS.U16 [R5+UR4+0x3b00], R210 ;  /* 0x003b00d205007988 */ /* 0x000fe80008000404 */
[----:B------:R-:W-:Y:S04]  /*5ef0*/  STS.U16 [R5+UR4+0x3f00], R34 ;  /* 0x003f002205007988 */ /* 0x000fe80008000404 */
[----:B------:R0:W-:Y:S04]  /*5f00*/  STS.U16 [R5+UR4+0x2700], R2 ;  /* 0x0027000205007988 */ /* 0x0001e80008000404 */
[----:B------:R-:W-:Y:S01]  /*5f10*/  STS.U16 [R5+UR4+0x2f00], R6 ;  /* 0x002f000605007988 */ /* 0x000fe20008000404 */
[----:B0-----:R-:W-:-:S03]  /*5f20*/  MOV R2, 0x3f800000 ;  /* 0x3f80000000027802 */ /* 0x001fc60000000f00 */
[----:B----4-:R-:W-:Y:S04]  /*5f30*/  STS.U16 [R5+UR4+0x4300], R38 ;  /* 0x0043002605007988 */ /* 0x010fe80008000404 */
        /* <DEDUP_REMOVED lines=15> */
[----:B------:R0:W-:Y:S02]  /*6030*/  STS.U16 [R131+UR4+0x1380], R0 ;  /* 0x0013800083007988 */ /* 0x0001e40008000404 */
[----:B0-----:R-:W-:-:S05]  /*6040*/  MOV R0, 0x3f800000 ;  /* 0x3f80000000007802 */ /* 0x001fca0000000f00 */
[----:B------:R-:W-:Y:S04]  /*6050*/  STL [R1+0x4c8], R0 ;  /* 0x0004c80001007387 */ /* 0x000fe80000100800 */
[----:B------:R-:W-:Y:S04]  /*6060*/  STL [R1+0x4d0], R3 ;  /* 0x0004d00301007387 */ /* 0x000fe80000100800 */
[----:B------:R-:W-:Y:S04]  /*6070*/  STL [R1+0x4d4], R2 ;  /* 0x0004d40201007387 */ /* 0x000fe80000100800 */
[----:B------:R-:W-:Y:S04]  /*6080*/  STL [R1], RZ ;  /* 0x000000ff01007387 */ /* 0x000fe80000100800 */
[----:B------:R-:W-:Y:S04]  /*6090*/  STL [R1+0x4cc], R0 ;  /* 0x0004cc0001007387 */ /* 0x000fe80000100800 */
[----:B------:R-:W-:Y:S04]  /*60a0*/  STL [R1+0x4], RZ ;  /* 0x000004ff01007387 */ /* 0x000fe80000100800 */
        /* <DEDUP_REMOVED lines=125> */
[----:B------:R-:W-:Y:S01]  /*6880*/  STL [R1+0x1fc], RZ ;  /* 0x0001fcff01007387 */ /* 0x000fe20000100800 */
[----:B------:R-:W-:-:S03]  /*6890*/  ISETP.GE.AND P0, PT, R240, 0x1, PT ;  /* 0x00000001f000780c */ /* 0x000fc60003f06270 */
[----:B------:R-:W-:Y:S01]  /*68a0*/  STS.U16 [R131+UR4+0x380], R130 ;  /* 0x0003808283007988 */ /* 0x000fe20008000404 */
[----:B------:R-:W-:-:S03]  /*68b0*/  MOV R8, 0xff800000 ;  /* 0xff80000000087802 */ /* 0x000fc60000000f00 */
[----:B------:R-:W-:Y:S01]  /*68c0*/  STS.U16 [R131+UR4+0x780], R124 ;  /* 0x0007807c83007988 */ /* 0x000fe20008000404 */
[----:B------:R-:W-:-:S03]  /*68d0*/  MOV R6, 0xff800000 ;  /* 0xff80000000067802 */ /* 0x000fc60000000f00 */
[----:B------:R-:W-:Y:S01]  /*68e0*/  STS.U16 [R131+UR4+0xb80], R126 ;  /* 0x000b807e83007988 */ /* 0x000fe20008000404 */
[----:B------:R-:W-:-:S03]  /*68f0*/  CS2R R46, SRZ ;  /* 0x00000000002e7805 */ /* 0x000fc6000001ff00 */
[----:B------:R-:W-:Y:S01]  /*6900*/  STS.U16 [R131+UR4+0xf80], R128 ;  /* 0x000f808083007988 */ /* 0x000fe20008000404 */
[----:B------:R-:W-:-:S03]  /*6910*/  CS2R R48, SRZ ;  /* 0x0000000000307805 */ /* 0x000fc6000001ff00 */
[----:B------:R-:W-:Y:S01]  /*6920*/  STS.U16 [R131+UR4+0x1780], R4 ;  /* 0x0017800483007988 */ /* 0x000fe20008000404 */
[----:B------:R-:W-:-:S03]  /*6930*/  CS2R R50, SRZ ;  /* 0x0000000000327805 */ /* 0x000fc6000001ff00 */
[----:B------:R0:W-:Y:S01]  /*6940*/  STS.U16 [R131+UR4+0x1b80], R7 ;  /* 0x001b800783007988 */ /* 0x0001e20008000404 */
[----:B------:R-:W-:-:S03]  /*6950*/  CS2R R52, SRZ ;  /* 0x0000000000347805 */ /* 0x000fc6000001ff00 */
[----:B------:R1:W-:Y:S01]  /*6960*/  STS.U16 [R131+UR4+0x1f80], R9 ;  /* 0x001f800983007988 */ /* 0x0003e20008000404 */
[----:B------:R-:W-:-:S03]  /*6970*/  CS2R R54, SRZ ;  /* 0x0000000000367805 */ /* 0x000fc6000001ff00 */
[----:B------:R-:W-:Y:S01]  /*6980*/  STS.U16 [R131+UR4+0x2380], R20 ;  /* 0x0023801483007988 */ /* 0x000fe20008000404 */
[----:B------:R-:W-:-:S03]  /*6990*/  CS2R R56, SRZ ;  /* 0x0000000000387805 */ /* 0x000fc6000001ff00 */
[----:B------:R-:W-:Y:S01]  /*69a0*/  STS.U16 [R131+UR4+0x2780], R22 ;  /* 0x0027801683007988 */ /* 0x000fe20008000404 */
[----:B0-----:R-:W-:-:S03]  /*69b0*/  MOV R7, 0xff800000 ;  /* 0xff80000000077802 */ /* 0x001fc60000000f00 */
[----:B------:R-:W-:Y:S01]  /*69c0*/  STS.U16 [R131+UR4+0x2b80], R24 ;  /* 0x002b801883007988 */ /* 0x000fe20008000404 */
[----:B-1----:R-:W-:-:S03]  /*69d0*/  MOV R9, 0xff800000 ;  /* 0xff80000000097802 */ /* 0x002fc60000000f00 */
[----:B------:R-:W-:Y:S01]  /*69e0*/  STS.U16 [R131+UR4+0x2f80], R26 ;  /* 0x002f801a83007988 */ /* 0x000fe20008000404 */
[----:B------:R-:W-:-:S03]  /*69f0*/  CS2R R58, SRZ ;  /* 0x00000000003a7805 */ /* 0x000fc6000001ff00 */
        /* <DEDUP_REMOVED lines=12> */
[----:B------:R4:W-:Y:S01]  /*6ac0*/  STS.U16 [R131+UR4+0x4b80], R41 ;  /* 0x004b802983007988 */ /* 0x0009e20008000404 */
[----:B------:R-:W-:-:S03]  /*6ad0*/  CS2R R72, SRZ ;  /* 0x0000000000487805 */ /* 0x000fc6000001ff00 */
[----:B------:R2:W-:Y:S01]  /*6ae0*/  STS.U16 [R131+UR4+0x4f80], R27 ;  /* 0x004f801b83007988 */ /* 0x0005e20008000404 */
[----:B0-----:R-:W-:-:S03]  /*6af0*/  CS2R R38, SRZ ;  /* 0x0000000000267805 */ /* 0x001fc6000001ff00 */
[----:B------:R0:W-:Y:S01]  /*6b00*/  STS.U16 [R131+UR4+0x5380], R29 ;  /* 0x0053801d83007988 */ /* 0x0001e20008000404 */
[----:B-1----:R-:W-:-:S03]  /*6b10*/  CS2R R24, SRZ ;  /* 0x0000000000187805 */ /* 0x002fc6000001ff00 */
[----:B------:R1:W-:Y:S01]  /*6b20*/  STS.U16 [R131+UR4+0x5780], R43 ;  /* 0x0057802b83007988 */ /* 0x0003e20008000404 */
[----:B----4-:R-:W-:-:S03]  /*6b30*/  CS2R R40, SRZ ;  /* 0x0000000000287805 */ /* 0x010fc6000001ff00 */
[----:B------:R4:W-:Y:S01]  /*6b40*/  STS.U16 [R131+UR4+0x5b80], R31 ;  /* 0x005b801f83007988 */ /* 0x0009e20008000404 */
[----:B--2---:R-:W-:-:S03]  /*6b50*/  CS2R R26, SRZ ;  /* 0x00000000001a7805 */ /* 0x004fc6000001ff00 */
[----:B------:R2:W-:Y:S01]  /*6b60*/  STS.U16 [R131+UR4+0x5f80], R45 ;  /* 0x005f802d83007988 */ /* 0x0005e20008000404 */
[----:B0-----:R-:W-:-:S03]  /*6b70*/  CS2R R28, SRZ ;  /* 0x00000000001c7805 */ /* 0x001fc6000001ff00 */
[----:B------:R-:W-:Y:S01]  /*6b80*/  STS.U16 [R131+UR4+0x6380], R18 ;  /* 0x0063801283007988 */ /* 0x000fe20008000404 */
[----:B-1----:R-:W-:-:S03]  /*6b90*/  CS2R R42, SRZ ;  /* 0x00000000002a7805 */ /* 0x002fc6000001ff00 */
[----:B-----5:R0:W-:Y:S01]  /*6ba0*/  STS.U16 [R131+UR4+0x6780], R33 ;  /* 0x0067802183007988 */ /* 0x0201e20008000404 */
[----:B----4-:R-:W-:-:S03]  /*6bb0*/  CS2R R30, SRZ ;  /* 0x00000000001e7805 */ /* 0x010fc6000001ff00 */
[----:B------:R1:W-:Y:S01]  /*6bc0*/  STS.U16 [R131+UR4+0x6b80], R35 ;  /* 0x006b802383007988 */ /* 0x0003e20008000404 */
[----:B--2---:R-:W-:-:S03]  /*6bd0*/  CS2R R44, SRZ ;  /* 0x00000000002c7805 */ /* 0x004fc6000001ff00 */
[----:B------:R2:W-:Y:S01]  /*6be0*/  STS.U16 [R131+UR4+0x6f80], R37 ;  /* 0x006f802583007988 */ /* 0x0005e20008000404 */
[----:B------:R-:W-:-:S03]  /*6bf0*/  CS2R R74, SRZ ;  /* 0x00000000004a7805 */ /* 0x000fc6000001ff00 */
[----:B---3--:R-:W-:Y:S01]  /*6c00*/  STS.U16 [R131+UR4+0x7380], R10 ;  /* 0x0073800a83007988 */ /* 0x008fe20008000404 */
[----:B0-----:R-:W-:-:S03]  /*6c10*/  CS2R R32, SRZ ;  /* 0x0000000000207805 */ /* 0x001fc6000001ff00 */
[----:B------:R-:W-:Y:S01]  /*6c20*/  STS.U16 [R131+UR4+0x7780], R12 ;  /* 0x0077800c83007988 */ /* 0x000fe20008000404 */
[----:B-1----:R-:W-:-:S03]  /*6c30*/  CS2R R34, SRZ ;  /* 0x0000000000227805 */ /* 0x002fc6000001ff00 */
[----:B------:R-:W-:Y:S01]  /*6c40*/  STS.U16 [R131+UR4+0x7b80], R14 ;  /* 0x007b800e83007988 */ /* 0x000fe20008000404 */
[----:B--2---:R-:W-:-:S03]  /*6c50*/  CS2R R36, SRZ ;  /* 0x0000000000247805 */ /* 0x004fc6000001ff00 */
[----:B------:R0:W-:Y:S01]  /*6c60*/  STS.U16 [R131+UR4+0x7f80], R16 ;  /* 0x007f801083007988 */ /* 0x0001e20008000404 */
[----:B------:R-:W-:Y:S02]  /*6c70*/  CS2R R76, SRZ ;  /* 0x00000000004c7805 */ /* 0x000fe4000001ff00 */
[----:B------:R-:W-:Y:S02]  /*6c80*/  CS2R R78, SRZ ;  /* 0x00000000004e7805 */ /* 0x000fe4000001ff00 */
[----:B------:R-:W-:Y:S02]  /*6c90*/  CS2R R80, SRZ ;  /* 0x0000000000507805 */ /* 0x000fe4000001ff00 */
[----:B------:R-:W-:Y:S02]  /*6ca0*/  CS2R R82, SRZ ;  /* 0x0000000000527805 */ /* 0x000fe4000001ff00 */
[----:B------:R-:W-:Y:S02]  /*6cb0*/  CS2R R84, SRZ ;  /* 0x0000000000547805 */ /* 0x000fe4000001ff00 */
[----:B------:R-:W-:-:S02]  /*6cc0*/  CS2R R86, SRZ ;  /* 0x0000000000567805 */ /* 0x000fc4000001ff00 */
        /* <DEDUP_REMOVED lines=21> */
[----:B0-----:R-:W-:Y:S02]  /*6e20*/  CS2R R130, SRZ ;  /* 0x0000000000827805 */ /* 0x001fe4000001ff00 */
        /* <DEDUP_REMOVED lines=9> */
[----:B------:R-:W-:Y:S01]  /*6ec0*/  CS2R R150, SRZ ;  /* 0x0000000000967805 */ /* 0x000fe2000001ff00 */
[----:B------:R-:W-:Y:S06]  /*6ed0*/  @!P0 BRA `(.L_x_0) ;  /* 0x0000011c00648947 */ /* 0x000fec0003800000 */
[----:B------:R-:W0:Y:S01]  /*6ee0*/  LDC.64 R4, c[0x0][0x250] ;  /* 0x00009400ff047b82 */ /* 0x000e220000000a00 */
[----:B------:R-:W-:Y:S01]  /*6ef0*/  ULDC UR5, c[0x0][0x258] ;  /* 0x0000960000057ab9 */ /* 0x000fe20000000800 */
[----:B------:R-:W-:Y:S01]  /*6f00*/  LOP3.LUT P0, RZ, R238, 0x80, RZ, 0xc0, !PT ;  /* 0x00000080eeff7812 */ /* 0x000fe2000780c0ff */
[----:B------:R-:W-:Y:S01]  /*6f10*/  IMAD R184, R184, UR5, RZ ;  /* 0x00000005b8b87c24 */ /* 0x000fe2000f8e02ff */
[----:B------:R-:W-:Y:S01]  /*6f20*/  LOP3.LUT R6, R238, 0x7f, RZ, 0xc0, !PT ;  /* 0x0000007fee067812 */ /* 0x000fe200078ec0ff */
[----:B------:R-:W-:Y:S01]  /*6f30*/  ULDC.64 UR8, c[0x0][0x218] ;  /* 0x0000860000087ab9 */ /* 0x000fe20000000a00 */
[----:B------:R-:W-:Y:S01]  /*6f40*/  SEL R7, RZ, 0x90, !P0 ;  /* 0x00000090ff077807 */ /* 0x000fe20004000000 */
[----:B------:R-:W-:Y:S01]  /*6f50*/  UMOV UR5, URZ ;  /* 0x0000003f00057c82 */ /* 0x000fe20008000000 */
[----:B------:R-:W1:Y:S01]  /*6f60*/  S2UR UR10, SR_CTAID.Y ;  /* 0x00000000000a79c3 */ /* 0x000e620000002600 */
[----:B------:R-:W-:Y:S01]  /*6f70*/  SHF.R.U32.HI R0, RZ, 0x5, R238 ;  /* 0x00000005ff007819 */ /* 0x000fe200000116ee */
[----:B------:R-:W-:Y:S01]  /*6f80*/  UMOV UR60, URZ ;  /* 0x0000003f003c7c82 */ /* 0x000fe20008000000 */
[----:B------:R-:W-:Y:S01]  /*6f90*/  LOP3.LUT R11, R7, 0x7e, R192, 0x78, !PT ;  /* 0x0000007e070b7812 */ /* 0x000fe200078e78c0 */
[----:B------:R-:W-:Y:S01]  /*6fa0*/  UMOV UR11, 0x40000040 ;  /* 0x40000040000b7882 */ /* 0x000fe20000000000 */
[----:B------:R-:W-:-:S02]  /*6fb0*/  R2UR UR61, R0 ;  /* 0x00000000003d72ca */ /* 0x000fc400000e0000 */
[----:B------:R-:W-:Y:S01]  /*6fc0*/  SHF.L.U32 R10, R238, 0x9, RZ ;  /* 0x00000009ee0a7819 */ /* 0x000fe200000006ff */
[----:B------:R-:W2:Y:S01]  /*6fd0*/  LDC.64 R2, c[0x0][0x260] ;  /* 0x00009800ff027b82 */ /* 0x000ea20000000a00 */
[----:B------:R-:W-:Y:S02]  /*6fe0*/  SHF.R.U32.HI R130, RZ, 0x7, R238 ;  /* 0x00000007ff827819 */ /* 0x000fe400000116ee */
[----:B------:R-:W-:Y:S02]  /*6ff0*/  LOP3.LUT R10, R11, 0x8000, R10, 0xf8, !PT ;  /* 0x000080000b0a7812 */ /* 0x000fe400078ef80a */
[----:B------:R-:W-:Y:S02]  /*7000*/  SGXT.U32 R130, R130, 0x1 ;  /* 0x000000018282781a */ /* 0x000fe40000000000 */
[----:B------:R-:W-:Y:S01]  /*7010*/  LEA R13, R181, R179, 0x8 ;  /* 0x000000b3b50d7211 */ /* 0x000fe200078e40ff */
[C---:B0-----:R-:W-:Y:S01]  /*7020*/  IMAD R7, R5.reuse, 0x42, RZ ;  /* 0x0000004205077824 */ /* 0x041fe200078e02ff */
[----:B------:R-:W0:Y:S01]  /*7030*/  LDC R96, c[0x0][0x268] ;  /* 0x00009a00ff607b82 */ /* 0x000e220000000800 */
[----:B------:R-:W-:-:S02]  /*7040*/  IMAD R9, R5, 0x44, RZ ;  /* 0x0000004405097824 */ /* 0x000fc400078e02ff */
[C---:B------:R-:W-:Y:S02]  /*7050*/  IMAD R11, R5.reuse, 0x48, RZ ;  /* 0x00000048050b7824 */ /* 0x040fe400078e02ff */
[C---:B------:R-:W-:Y:S02]  /*7060*/  IMAD R21, R5.reuse, 0xa, RZ ;  /* 0x0000000a05157824 */ /* 0x040fe400078e02ff */
[----:B-1----:R-:W-:Y:S01]  /*7070*/  IMAD R4, R4, UR10, RZ ;  /* 0x0000000a04047c24 */ /* 0x002fe2000f8e02ff */
[----:B------:R-:W1:Y:S01]  /*7080*/  LDC R90, c[0x0][0x268] ;  /* 0x00009a00ff5a7b82 */ /* 0x000e620000000800 */
[C---:B------:R-:W-:Y:S02]  /*7090*/  IMAD R29, R5.reuse, 0xe, RZ ;  /* 0x0000000e051d7824 */ /* 0x040fe400078e02ff */
[C---:B------:R-:W-:Y:S02]  /*70a0*/  IMAD R25, R5.reuse, 0xc, RZ ;  /* 0x0000000c05197824 */ /* 0x040fe400078e02ff */
[C---:B------:R-:W-:Y:S01]  /*70b0*/  IMAD R39, R5.reuse, 0x14, RZ ;  /* 0x0000001405277824 */ /* 0x040fe200078e02ff */
[----:B--2---:R2:W-:Y:S01]  /*70c0*/  STL [R1+0x8dc], R3 ;  /* 0x0008dc0301007387 */ /* 0x0045e20000100800 */
[----:B------:R-:W-:Y:S01]  /*70d0*/  MOV R12, R3 ;  /* 0x00000003000c7202 */ /* 0x000fe20000000f00 */
[C---:B------:R-:W-:Y:S01]  /*70e0*/  IMAD R35, R5.reuse, 0x12, RZ ;  /* 0x0000001205237824 */ /* 0x040fe200078e02ff */
[----:B------:R-:W-:Y:S01]  /*70f0*/  MOV R15, R2 ;  /* 0x00000002000f7202 */ /* 0x000fe20000000f00 */
[----:B------:R-:W-:Y:S01]  /*7100*/  IMAD R19, R5, 0x9, RZ ;  /* 0x0000000905137824 */ /* 0x000fe200078e02ff */
[C---:B------:R-:W-:Y:S01]  /*7110*/  SHF.L.U32 R2, R4.reuse, 0x1, RZ ;  /* 0x0000000104027819 */ /* 0x040fe200000006ff */
[----:B------:R-:W-:Y:S01]  /*7120*/  IMAD.HI R4, R4, 0x2, RZ ;  /* 0x0000000204047827 */ /* 0x000fe200078e02ff */
[----:B------:R-:W3:Y:S03]  /*7130*/  LDC R14, c[0x0][0x268] ;  /* 0x00009a00ff0e7b82 */ /* 0x000ee60000000800 */
[----:B--2---:R-:W-:-:S02]  /*7140*/  IMAD.SHL.U32 R3, R184, 0x2, RZ ;  /* 0x00000002b8037824 */ /* 0x004fc400078e00ff */
[----:B------:R-:W-:Y:S02]  /*7150*/  IMAD R6, R6, R12, RZ ;  /* 0x0000000c06067224 */ /* 0x000fe400078e02ff */
[----:B------:R-:W-:Y:S01]  /*7160*/  IMAD R0, R15, UR10, RZ ;  /* 0x0000000a0f007c24 */ /* 0x000fe2000f8e02ff */
[----:B------:R-:W-:Y:S01]  /*7170*/  IADD3 R2, P0, P1, R3, UR8, R2 ;  /* 0x0000000803027c10 */ /* 0x000fe2000f91e002 */
[----:B------:R-:W-:Y:S01]  /*7180*/  IMAD.HI R3, R184, 0x2, RZ ;  /* 0x00000002b8037827 */ /* 0x000fe200078e02ff */
[----:B------:R-:W2:Y:S02]  /*7190*/  LDC R12, c[0x0][0x268] ;  /* 0x00009a00ff0c7b82 */ /* 0x000ea40000000800 */
[-C--:B------:R-:W-:Y:S01]  /*71a0*/  IADD3 RZ, P5, R7, R2.reuse, RZ ;  /* 0x0000000207ff7210 */ /* 0x080fe20007fbe0ff */
[----:B------:R-:W-:Y:S01]  /*71b0*/  IMAD R15, R5, 0x4a, RZ ;  /* 0x0000004a050f7824 */ /* 0x000fe200078e02ff */
[----:B------:R-:W-:Y:S01]  /*71c0*/  IADD3.X R3, R3, UR9, R4, P0, P1 ;  /* 0x0000000903037c10 */ /* 0x000fe200087e2404 */
[----:B------:R-:W-:Y:S01]  /*71d0*/  ULDC.64 UR8, c[0x0][0x220] ;  /* 0x0000880000087ab9 */ /* 0x000fe20000000a00 */
[C---:B------:R-:W-:Y:S01]  /*71e0*/  SHF.L.U32 R4, R6.reuse, 0x1, RZ ;  /* 0x0000000106047819 */ /* 0x040fe200000006ff */
[----:B------:R-:W-:Y:S01]  /*71f0*/  IMAD.HI R17, R6, 0x2, RZ ;  /* 0x0000000206117827 */ /* 0x000fe200078e02ff */
[----:B------:R-:W-:Y:S01]  /*7200*/  SHF.L.U32 R7, R0, 0x1, RZ ;  /* 0x0000000100077819 */ /* 0x000fe200000006ff */
[----:B------:R-:W4:Y:S01]  /*7210*/  LDC R6, c[0x0][0x268] ;  /* 0x00009a00ff067b82 */ /* 0x000f220000000800 */
[-C--:B------:R-:W-:Y:S01]  /*7220*/  IADD3 RZ, P6, R9, R2.reuse, RZ ;  /* 0x0000000209ff7210 */ /* 0x080fe20007fde0ff */
[----:B------:R-:W-:Y:S01]  /*7230*/  IMAD R9, R5, 0x46, RZ ;  /* 0x0000004605097824 */ /* 0x000fe200078e02ff */
[----:B------:R-:W-:Y:S01]  /*7240*/  IADD3 R7, P3, P4, R4, UR8, R7 ;  /* 0x0000000804077c10 */ /* 0x000fe2000fc7e007 */
[----:B------:R-:W-:Y:S01]  /*7250*/  IMAD.HI R0, R0, 0x2, RZ ;  /* 0x0000000200007827 */ /* 0x000fe200078e02ff */
[-C--:B------:R-:W-:Y:S01]  /*7260*/  IADD3 RZ, P2, R15, R2.reuse, RZ ;  /* 0x000000020fff7210 */ /* 0x080fe20007f5e0ff */
[----:B------:R-:W-:Y:S01]  /*7270*/  UIADD3 UR8, UR4, 0x20000, URZ ;  /* 0x0002000004087890 */ /* 0x000fe2000fffe03f */
[-C--:B------:R-:W-:Y:S01]  /*7280*/  IADD3 RZ, P1, R11, R2.reuse, RZ ;  /* 0x000000020bff7210 */ /* 0x080fe20007f3e0ff */
[----:B------:R-:W5:Y:S01]  /*7290*/  LDC R4, c[0x0][0x268] ;  /* 0x00009a00ff047b82 */ /* 0x000f620000000800 */
[----:B------:R-:W-:Y:S01]  /*72a0*/  IMAD R15, R5, 0x6, RZ ;  /* 0x00000006050f7824 */ /* 0x000fe200078e02ff */
[-C--:B------:R-:W-:Y:S01]  /*72b0*/  IADD3 RZ, P0, R9, R2.reuse, RZ ;  /* 0x0000000209ff7210 */ /* 0x080fe20007f1e0ff */
[----:B------:R-:W-:Y:S01]  /*72c0*/  IMAD R11, R5, 0x5, RZ ;  /* 0x00000005050b7824 */ /* 0x000fe200078e02ff */
[----:B------:R-:W-:Y:S01]  /*72d0*/  IADD3.X R0, R17, UR9, R0, P3, P4 ;  /* 0x0000000911007c10 */ /* 0x000fe20009fe8400 */
[----:B------:R-:W-:Y:S01]  /*72e0*/  IMAD R9, R5, 0x3, RZ ;  /* 0x0000000305097824 */ /* 0x000fe200078e02ff */
[-C--:B------:R-:W-:Y:S01]  /*72f0*/  IADD3 RZ, P4, R21, R2.reuse, RZ ;  /* 0x0000000215ff7210 */ /* 0x080fe20007f9e0ff */
[----:B------:R-:W-:Y:S01]  /*7300*/  IMAD R17, R5, 0x7, RZ ;  /* 0x0000000705117824 */ /* 0x000fe200078e02ff */
[-C--:B------:R-:W-:Y:S01]  /*7310*/  IADD3 RZ, P3, R15, R2.reuse, RZ ;  /* 0x000000020fff7210 */ /* 0x080fe20007f7e0ff */
[----:B------:R-:W-:Y:S01]  /*7320*/  IMAD R47, R5, 0x18, RZ ;  /* 0x00000018052f7824 */ /* 0x000fe200078e02ff */
[-C--:B------:R-:W-:Y:S01]  /*7330*/  LEA.HI.X.SX32 R75, R11, R3.reuse, 0x1, P4 ;  /* 0x000000030b4b7211 */ /* 0x080fe200020f0eff */
[----:B------:R-:W-:Y:S01]  /*7340*/  IMAD R43, R5, 0x16, RZ ;  /* 0x00000016052b7824 */ /* 0x000fe200078e02ff */
[-C--:B------:R-:W-:Y:S01]  /*7350*/  LEA.HI.X.SX32 R129, R9, R3.reuse, 0x1, P3 ;  /* 0x0000000309817211 */ /* 0x080fe200018f0eff */
        /* <DEDUP_REMOVED lines=10> */
[----:B------:R0:W-:Y:S01]  /*7400*/  STL [R1+0x4c4], R129 ;  /* 0x0004c48101007387 */ /* 0x0001e20000100800 */
[----:B------:R-:W-:Y:S01]  /*7410*/  IADD3 RZ, P3, R35, R2, RZ ;  /* 0x0000000223ff7210 */ /* 0x000fe20007f7e0ff */
[----:B-----5:R-:W-:Y:S01]  /*7420*/  IMAD R130, R130, R4, RZ ;  /* 0x0000000482827224 */ /* 0x020fe200078e02ff */
[-C--:B------:R-:W-:Y:S01]  /*7430*/  LEA.HI.X.SX32 R121, R21, R3.reuse, 0x1, P4 ;  /* 0x0000000315797211 */ /* 0x080fe200020f0eff */
[----:B------:R-:W-:Y:S01]  /*7440*/  IMAD R55, R5, 0x1e, RZ ;  /* 0x0000001e05377824 */ /* 0x000fe200078e02ff */
[-C--:B------:R-:W-:Y:S01]  /*7450*/  LEA.HI.X.SX32 R123, R19, R3.reuse, 0x1, P3 ;  /* 0x00000003137b7211 */ /* 0x080fe200018f0eff */
[----:B------:R-:W-:Y:S01]  /*7460*/  STL [R1+0x4bc], R75 ;  /* 0x0004bc4b01007387 */ /* 0x000fe20000100800 */
[-C--:B------:R-:W-:Y:S01]  /*7470*/  IADD3 RZ, P4, R47, R2.reuse, RZ ;  /* 0x000000022fff7210 */ /* 0x080fe20007f9e0ff */
[----:B------:R-:W-:Y:S01]  /*7480*/  IMAD R33, R5, 0x11, RZ ;  /* 0x0000001105217824 */ /* 0x000fe200078e02ff */
[-C--:B------:R-:W-:Y:S01]  /*7490*/  IADD3 RZ, P3, R43, R2.reuse, RZ ;  /* 0x000000022bff7210 */ /* 0x080fe20007f7e0ff */
[----:B------:R-:W-:Y:S01]  /*74a0*/  STL [R1+0x4b4], R127 ;  /* 0x0004b47f01007387 */ /* 0x000fe20000100800 */
[-C--:B------:R-:W-:Y:S01]  /*74b0*/  LEA.HI.X.SX32 R19, R25, R3.reuse, 0x1, P4 ;  /* 0x0000000319137211 */ /* 0x080fe200020f0eff */
[----:B------:R-:W-:Y:S01]  /*74c0*/  IMAD R31, R5, 0xf, RZ ;  /* 0x0000000f051f7824 */ /* 0x000fe200078e02ff */
[-C--:B------:R-:W-:Y:S01]  /*74d0*/  LEA.HI.X.SX32 R119, R23, R3.reuse, 0x1, P3 ;  /* 0x0000000317777211 */ /* 0x080fe200018f0eff */
[----:B------:R-:W-:Y:S01]  /*74e0*/  STL [R1+0x4ac], R125 ;  /* 0x0004ac7d01007387 */ /* 0x000fe20000100800 */
[-C--:B------:R-:W-:Y:S01]  /*74f0*/  IADD3 RZ, P4, R53, R2.reuse, RZ ;  /* 0x0000000235ff7210 */ /* 0x080fe20007f9e0ff */
[----:B------:R-:W-:Y:S01]  /*7500*/  IMAD R61, R5, 0x26, RZ ;  /* 0x00000026053d7824 */ /* 0x000fe200078e02ff */
[----:B------:R-:W-:Y:S01]  /*7510*/  IADD3 RZ, P3, R51, R2, RZ ;  /* 0x0000000233ff7210 */ /* 0x000fe20007f7e0ff */
[----:B------:R-:W-:Y:S01]  /*7520*/  STL [R1+0x4a4], R123 ;  /* 0x0004a47b01007387 */ /* 0x000fe20000100800 */
[C---:B0-----:R-:W-:Y:S01]  /*7530*/  LEA R129, R4.reuse, R130, 0x1 ;  /* 0x0000008204817211 */ /* 0x041fe200078e08ff */
[----:B------:R-:W-:Y:S01]  /*7540*/  IMAD R59, R5, 0x24, RZ ;  /* 0x00000024053b7824 */ /* 0x000fe200078e02ff */
[-C--:B------:R-:W-:Y:S01]  /*7550*/  LEA.HI.X.SX32 R115, R29, R3.reuse, 0x1, P4 ;  /* 0x000000031d737211 */ /* 0x080fe200020f0eff */
[----:B------:R0:W-:Y:S01]  /*7560*/  STL [R1+0x49c], R121 ;  /* 0x00049c7901007387 */ /* 0x0001e20000100800 */
[-C--:B------:R-:W-:Y:S01]  /*7570*/  LEA.HI.X.SX32 R117, R27, R3.reuse, 0x1, P3 ;  /* 0x000000031b757211 */ /* 0x080fe200018f0eff */
[----:B------:R-:W-:Y:S01]  /*7580*/  IMAD R37, R5, 0x13, RZ ;  /* 0x0000001305257824 */ /* 0x000fe200078e02ff */
[-C--:B------:R-:W-:Y:S01]  /*7590*/  IADD3 RZ, P4, R57, R2.reuse, RZ ;  /* 0x0000000239ff7210 */ /* 0x080fe20007f9e0ff */
[----:B------:R5:W-:Y:S01]  /*75a0*/  STL [R1+0x494], R119 ;  /* 0x0004947701007387 */ /* 0x000be20000100800 */
[-C--:B------:R-:W-:Y:S01]  /*75b0*/  IADD3 RZ, P3, R55, R2.reuse, RZ ;  /* 0x0000000237ff7210 */ /* 0x080fe20007f7e0ff */
[----:B------:R-:W-:Y:S01]  /*75c0*/  IMAD R65, R5, 0x2a, RZ ;  /* 0x0000002a05417824 */ /* 0x000fe200078e02ff */
[-C--:B------:R-:W-:Y:S01]  /*75d0*/  LEA.HI.X.SX32 R111, R33, R3.reuse, 0x1, P4 ;  /* 0x00000003216f7211 */ /* 0x080fe200020f0eff */
[----:B------:R-:W-:Y:S01]  /*75e0*/  IMAD R63, R5, 0x28, RZ ;  /* 0x00000028053f7824 */ /* 0x000fe200078e02ff */
[----:B------:R-:W-:Y:S01]  /*75f0*/  LEA.HI.X.SX32 R113, R31, R3, 0x1, P3 ;  /* 0x000000031f717211 */ /* 0x000fe200018f0eff */
[C---:B------:R-:W-:Y:S01]  /*7600*/  IMAD R41, R5.reuse, 0x15, RZ ;  /* 0x0000001505297824 */ /* 0x040fe200078e02ff */
[C---:B0-----:R-:W-:Y:S01]  /*7610*/  LEA R121, R4.reuse, R129, 0x1 ;  /* 0x0000008104797211 */ /* 0x041fe200078e08ff */
[----:B------:R-:W-:Y:S01]  /*7620*/  IMAD R69, R5, 0x2e, RZ ;  /* 0x0000002e05457824 */ /* 0x000fe200078e02ff */
[-C--:B------:R-:W-:Y:S01]  /*7630*/  IADD3 RZ, P4, R61, R2.reuse, RZ ;  /* 0x000000023dff7210 */ /* 0x080fe20007f9e0ff */
[----:B------:R-:W-:Y:S01]  /*7640*/  STL [R1+0x48c], R19 ;  /* 0x00048c1301007387 */ /* 0x000fe20000100800 */
[C---:B-----5:R-:W-:Y:S01]  /*7650*/  LEA R119, R4.reuse, R121, 0x1 ;  /* 0x0000007904777211 */ /* 0x060fe200078e08ff */
[----:B------:R-:W-:Y:S01]  /*7660*/  IMAD R67, R5, 0x2c, RZ ;  /* 0x0000002c05437824 */ /* 0x000fe200078e02ff */
[-C--:B------:R-:W-:Y:S01]  /*7670*/  IADD3 RZ, P3, R59, R2.reuse, RZ ;  /* 0x000000023bff7210 */ /* 0x080fe20007f7e0ff */
[----:B------:R-:W-:Y:S01]  /*7680*/  STL [R1+0x484], R117 ;  /* 0x0004847501007387 */ /* 0x000fe20000100800 */
[----:B------:R-:W-:Y:S01]  /*7690*/  LEA.HI.X.SX32 R107, R37, R3, 0x1, P4 ;  /* 0x00000003256b7211 */ /* 0x000fe200020f0eff */
[----:B------:R-:W-:Y:S01]  /*76a0*/  IMAD R45, R5, 0x17, RZ ;  /* 0x00000017052d7824 */ /* 0x000fe200078e02ff */
[C---:B------:R-:W-:Y:S01]  /*76b0*/  LEA R120, R4.reuse, R119, 0x1 ;  /* 0x0000007704787211 */ /* 0x040fe200078e08ff */
[----:B------:R0:W-:Y:S01]  /*76c0*/  STL [R1+0x47c], R115 ;  /* 0x00047c7301007387 */ /* 0x0001e20000100800 */
[-C--:B------:R-:W-:Y:S01]  /*76d0*/  LEA.HI.X.SX32 R109, R35, R3.reuse, 0x1, P3 ;  /* 0x00000003236d7211 */ /* 0x080fe200018f0eff */
[----:B------:R-:W-:Y:S01]  /*76e0*/  IMAD R73, R5, 0x32, RZ ;  /* 0x0000003205497824 */ /* 0x000fe200078e02ff */
[-C--:B------:R-:W-:Y:S01]  /*76f0*/  IADD3 RZ, P4, R65, R2.reuse, RZ ;  /* 0x0000000241ff7210 */ /* 0x080fe20007f9e0ff */
[----:B------:R-:W-:Y:S01]  /*7700*/  IMAD R71, R5, 0x30, RZ ;  /* 0x0000003005477824 */ /* 0x000fe200078e02ff */
[----:B------:R-:W-:Y:S01]  /*7710*/  IADD3 RZ, P3, R63, R2, RZ ;  /* 0x000000023fff7210 */ /* 0x000fe20007f7e0ff */
[----:B------:R5:W-:Y:S01]  /*7720*/  STL [R1+0x474], R113 ;  /* 0x0004747101007387 */ /* 0x000be20000100800 */
        /* <DEDUP_REMOVED lines=8> */
[-C--:B------:R-:W-:Y:S01]  /*77b0*/  IADD3 RZ, P3, R67, R2.reuse, RZ ;  /* 0x0000000243ff7210 */ /* 0x080fe20007f7e0ff */
[----:B------:R-:W-:Y:S01]  /*77c0*/  IMAD R9, R5, 0x1b, RZ ;  /* 0x0000001b05097824 */ /* 0x000fe200078e02ff */
[C---:B-----5:R-:W-:Y:S01]  /*77d0*/  LEA R113, R4.reuse, R115, 0x1 ;  /* 0x0000007304717211 */ /* 0x060fe200078e08ff */
[----:B------:R0:W-:Y:S01]  /*77e0*/  STL [R1+0x464], R109 ;  /* 0x0004646d01007387 */ /* 0x0001e20000100800 */
[-C--:B------:R-:W-:Y:S01]  /*77f0*/  LEA.HI.X.SX32 R99, R45, R3.reuse, 0x1, P4 ;  /* 0x000000032d637211 */ /* 0x080fe200020f0eff */
[----:B------:R-:W-:Y:S01]  /*7800*/  IMAD R147, R5, 0x3a, RZ ;  /* 0x0000003a05937824 */ /* 0x000fe200078e02ff */
[----:B------:R-:W-:Y:S01]  /*7810*/  LEA.HI.X.SX32 R101, R43, R3, 0x1, P3 ;  /* 0x000000032b657211 */ /* 0x000fe200018f0eff */
[----:B------:R5:W-:Y:S01]  /*7820*/  STL [R1+0x45c], R107 ;  /* 0x00045c6b01007387 */ /* 0x000be20000100800 */
[-C--:B------:R-:W-:Y:S01]  /*7830*/  IADD3 RZ, P4, R73, R2.reuse, RZ ;  /* 0x0000000249ff7210 */ /* 0x080fe20007f9e0ff */
[----:B------:R-:W-:Y:S01]  /*7840*/  IMAD R11, R5, 0x1d, RZ ;  /* 0x0000001d050b7824 */ /* 0x000fe200078e02ff */
[-C--:B------:R-:W-:Y:S01]  /*7850*/  IADD3 RZ, P3, R71, R2.reuse, RZ ;  /* 0x0000000247ff7210 */ /* 0x080fe20007f7e0ff */
[----:B------:R-:W-:Y:S01]  /*7860*/  STL [R1+0x454], R105 ;  /* 0x0004546901007387 */ /* 0x000fe20000100800 */
[C---:B------:R-:W-:Y:S01]  /*7870*/  LEA R114, R4.reuse, R113, 0x1 ;  /* 0x0000007104727211 */ /* 0x040fe200078e08ff */
[----:B------:R-:W-:Y:S01]  /*7880*/  IMAD R19, R5, 0x38, RZ ;  /* 0x0000003805137824 */ /* 0x000fe200078e02ff */
[-C--:B------:R-:W-:Y:S01]  /*7890*/  LEA.HI.X.SX32 R95, R49, R3.reuse, 0x1, P4 ;  /* 0x00000003315f7211 */ /* 0x080fe200020f0eff */
[----:B------:R1:W-:Y:S01]  /*78a0*/  STL [R1+0x44c], R103 ;  /* 0x00044c6701007387 */ /* 0x0003e20000100800 */
[-C--:B------:R-:W-:Y:S01]  /*78b0*/  LEA.HI.X.SX32 R97, R47, R3.reuse, 0x1, P3 ;  /* 0x000000032f617211 */ /* 0x080fe200018f0eff */
[----:B------:R-:W-:Y:S01]  /*78c0*/  IMAD R142, R5, 0x3c, RZ ;  /* 0x0000003c058e7824 */ /* 0x000fe200078e02ff */
[----:B------:R-:W-:Y:S01]  /*78d0*/  IADD3 RZ, P4, R17, R2, RZ ;  /* 0x0000000211ff7210 */ /* 0x000fe20007f9e0ff */
[----:B------:R-:W-:Y:S01]  /*78e0*/  STL [R1+0x444], R101 ;  /* 0x0004446501007387 */ /* 0x000fe20000100800 */
[C---:B0-----:R-:W-:Y:S01]  /*78f0*/  LEA R109, R4.reuse, R114, 0x1 ;  /* 0x00000072046d7211 */ /* 0x041fe200078e08ff */
[----:B------:R-:W-:Y:S01]  /*7900*/  IMAD R136, R5, 0x3e, RZ ;  /* 0x0000003e05887824 */ /* 0x000fe200078e02ff */
[-C--:B------:R-:W-:Y:S01]  /*7910*/  IADD3 RZ, P3, R75, R2.reuse, RZ ;  /* 0x000000024bff7210 */ /* 0x080fe20007f7e0ff */
[----:B------:R-:W-:Y:S01]  /*7920*/  STL [R1+0x43c], R99 ;  /* 0x00043c6301007387 */ /* 0x000fe20000100800 */
[----:B------:R-:W-:Y:S01]  /*7930*/  LEA.HI.X.SX32 R91, R9, R3, 0x1, P4 ;  /* 0x00000003095b7211 */ /* 0x000fe200020f0eff */
[----:B------:R-:W-:Y:S01]  /*7940*/  IMAD R9, R5, 0x21, RZ ;  /* 0x0000002105097824 */ /* 0x000fe200078e02ff */
[C---:B-----5:R-:W-:Y:S01]  /*7950*/  LEA R107, R4.reuse, R109, 0x1 ;  /* 0x0000006d046b7211 */ /* 0x060fe200078e08ff */
[----:B------:R-:W-:Y:S01]  /*7960*/  STL [R1+0x434], R97 ;  /* 0x0004346101007387 */ /* 0x000fe20000100800 */
[----:B------:R-:W-:Y:S01]  /*7970*/  LEA.HI.X.SX32 R93, R51, R3, 0x1, P3 ;  /* 0x00000003335d7211 */ /* 0x000fe200018f0eff */
[----:B------:R-:W-:Y:S01]  /*7980*/  IMAD R15, R5, 0x1f, RZ ;  /* 0x0000001f050f7824 */ /* 0x000fe200078e02ff */
[-C--:B------:R-:W-:Y:S01]  /*7990*/  IADD3 RZ, P4, R147, R2.reuse, RZ ;  /* 0x0000000293ff7210 */ /* 0x080fe20007f9e0ff */
[----:B------:R-:W-:Y:S01]  /*79a0*/  STL [R1+0x42c], R95 ;  /* 0x00042c5f01007387 */ /* 0x000fe20000100800 */
[C---:B------:R-:W-:Y:S01]  /*79b0*/  LEA R108, R4.reuse, R107, 0x1 ;  /* 0x0000006b046c7211 */ /* 0x040fe200078e08ff */
[----:B------:R-:W-:Y:S01]  /*79c0*/  IMAD R23, R5, 0x4e, RZ ;  /* 0x0000004e05177824 */ /* 0x000fe200078e02ff */
[-C--:B------:R-:W-:Y:S01]  /*79d0*/  LEA.HI.X.SX32 R87, R11, R3.reuse, 0x1, P4 ;  /* 0x000000030b577211 */ /* 0x080fe200020f0eff */
[----:B------:R-:W-:Y:S01]  /*79e0*/  STL [R1+0x424], R93 ;  /* 0x0004245d01007387 */ /* 0x000fe20000100800 */
[----:B------:R-:W-:Y:S01]  /*79f0*/  IMAD R11, R5, 0x50, RZ ;  /* 0x00000050050b7824 */ /* 0x000fe200078e02ff */
[----:B------:R-:W-:Y:S01]  /*7a00*/  IADD3 RZ, P3, R19, R2, RZ ;  /* 0x0000000213ff7210 */ /* 0x000fe20007f7e0ff */
[----:B------:R-:W0:Y:S01]  /*7a10*/  LDC R84, c[0x0][0x268] ;  /* 0x00009a00ff547b82 */ /* 0x000e220000000800 */
[----:B------:R5:W-:Y:S01]  /*7a20*/  STL [R1+0x41c], R91 ;  /* 0x00041c5b01007387 */ /* 0x000be20000100800 */
[----:B-1----:R-:W-:Y:S01]  /*7a30*/  LEA R103, R4, R108, 0x1 ;  /* 0x0000006c04677211 */ /* 0x002fe200078e08ff */
[----:B------:R-:W-:Y:S01]  /*7a40*/  IMAD R21, R5, 0x4c, RZ ;  /* 0x0000004c05157824 */ /* 0x000fe200078e02ff */
[-C--:B------:R-:W-:Y:S01]  /*7a50*/  LEA.HI.X.SX32 R81, R9, R3.reuse, 0x1, P5 ;  /* 0x0000000309517211 */ /* 0x080fe200028f0eff */
[----:B------:R-:W-:Y:S01]  /*7a60*/  IMAD R9, R5, 0x23, RZ ;  /* 0x0000002305097824 */ /* 0x000fe200078e02ff */
[----:B------:R-:W-:Y:S01]  /*7a70*/  LEA.HI.X.SX32 R89, R53, R3, 0x1, P3 ;  /* 0x0000000335597211 */ /* 0x000fe200018f0eff */
[----:B------:R-:W-:Y:S01]  /*7a80*/  IMAD R144, R5, 0x3b, RZ ;  /* 0x0000003b05907824 */ /* 0x000fe200078e02ff */
[-C--:B------:R-:W-:Y:S01]  /*7a90*/  IADD3 RZ, P5, R11, R2.reuse, RZ ;  /* 0x000000020bff7210 */ /* 0x080fe20007fbe0ff */
[----:B------:R-:W-:Y:S01]  /*7aa0*/  IMAD R11, R5, 0x54, RZ ;  /* 0x00000054050b7824 */ /* 0x000fe200078e02ff */
[-C--:B------:R-:W-:Y:S01]  /*7ab0*/  IADD3 RZ, P3, R142, R2.reuse, RZ ;  /* 0x000000028eff7210 */ /* 0x080fe20007f7e0ff */
[----:B-----5:R-:W1:Y:S01]  /*7ac0*/  LDC R91, c[0x0][0x268] ;  /* 0x00009a00ff5b7b82 */ /* 0x020e620000000800 */
[C---:B------:R-:W-:Y:S01]  /*7ad0*/  LEA R101, R4.reuse, R103, 0x1 ;  /* 0x0000006704657211 */ /* 0x040fe200078e08ff */
[----:B------:R-:W-:Y:S01]  /*7ae0*/  STL [R1+0x414], R89 ;  /* 0x0004145901007387 */ /* 0x000fe20000100800 */
[-C--:B------:R-:W-:Y:S01]  /*7af0*/  LEA.HI.X.SX32 R85, R55, R3.reuse, 0x1, P3 ;  /* 0x0000000337557211 */ /* 0x080fe200018f0eff */
[----:B------:R-:W-:Y:S01]  /*7b00*/  IMAD R126, R5, 0x7c, RZ ;  /* 0x0000007c057e7824 */ /* 0x000fe200078e02ff */
[----:B------:R-:W-:Y:S01]  /*7b10*/  LEA.HI.X.SX32 R77, R9, R3, 0x1, P0 ;  /* 0x00000003094d7211 */ /* 0x000fe200000f0eff */
[----:B------:R-:W-:Y:S01]  /*7b20*/  IMAD R9, R5, 0x25, RZ ;  /* 0x0000002505097824 */ /* 0x000fe200078e02ff */
[----:B------:R-:W-:Y:S01]  /*7b30*/  LEA R102, R4, R101, 0x1 ;  /* 0x0000006504667211 */ /* 0x000fe200078e08ff */
[----:B------:R-:W-:Y:S01]  /*7b40*/  STL [R1+0x40c], R87 ;  /* 0x00040c5701007387 */ /* 0x000fe20000100800 */
[-C--:B------:R-:W-:Y:S01]  /*7b50*/  IADD3 RZ, P0, R11, R2.reuse, RZ ;  /* 0x000000020bff7210 */ /* 0x080fe20007f1e0ff */
[----:B------:R-:W-:Y:S01]  /*7b60*/  IMAD R11, R5, 0x58, RZ ;  /* 0x00000058050b7824 */ /* 0x000fe200078e02ff */
[----:B------:R-:W-:Y:S01]  /*7b70*/  IADD3 RZ, P4, R136, R2, RZ ;  /* 0x0000000288ff7210 */ /* 0x000fe20007f9e0ff */
[----:B------:R5:W-:Y:S01]  /*7b80*/  STL [R1+0x404], R85 ;  /* 0x0004045501007387 */ /* 0x000be20000100800 */
[----:B------:R-:W-:Y:S01]  /*7b90*/  LEA R97, R4, R102, 0x1 ;  /* 0x0000006604617211 */ /* 0x000fe200078e08ff */
[----:B------:R-:W0:Y:S01]  /*7ba0*/  LDC R42, c[0x0][0x268] ;  /* 0x00009a00ff2a7b82 */ /* 0x000e220000000800 */
[-C--:B------:R-:W-:Y:S01]  /*7bb0*/  LEA.HI.X.SX32 R55, R9, R3.reuse, 0x1, P2 ;  /* 0x0000000309377211 */ /* 0x080fe200010f0eff */
[----:B------:R-:W-:Y:S01]  /*7bc0*/  IMAD R9, R5, 0x27, RZ ;  /* 0x0000002705097824 */ /* 0x000fe200078e02ff */
[----:B------:R-:W-:Y:S01]  /*7bd0*/  LEA.HI.X.SX32 R83, R15, R3, 0x1, P4 ;  /* 0x000000030f537211 */ /* 0x000fe200020f0eff */
[----:B------:R-:W-:Y:S01]  /*7be0*/  IMAD R15, R5, 0x52, RZ ;  /* 0x00000052050f7824 */ /* 0x000fe200078e02ff */
[-C--:B------:R-:W-:Y:S01]  /*7bf0*/  IADD3 RZ, P2, R11, R2.reuse, RZ ;  /* 0x000000020bff7210 */ /* 0x080fe20007f5e0ff */
[----:B------:R-:W-:Y:S01]  /*7c00*/  IMAD R11, R5, 0x5c, RZ ;  /* 0x0000005c050b7824 */ /* 0x000fe200078e02ff */
[-C--:B------:R-:W-:Y:S01]  /*7c10*/  IADD3 RZ, P4, R23, R2.reuse, RZ ;  /* 0x0000000217ff7210 */ /* 0x080fe20007f9e0ff */
[----:B-----5:R-:W5:Y:S01]  /*7c20*/  LDC R85, c[0x0][0x268] ;  /* 0x00009a00ff557b82 */ /* 0x020f620000000800 */
[----:B----4-:R-:W-:Y:S01]  /*7c30*/  LEA R95, R6, R97, 0x1 ;  /* 0x00000061065f7211 */ /* 0x010fe200078e08ff */
        /* <DEDUP_REMOVED lines=10> */
[----:B------:R-:W-:Y:S01]  /*7ce0*/  IMAD R15, R5, 0x56, RZ ;  /* 0x00000056050f7824 */ /* 0x000fe200078e02ff */
[----:B-1----:R-:W-:Y:S01]  /*7cf0*/  LEA R91, R91, R96, 0x1 ;  /* 0x000000605b5b7211 */ /* 0x002fe200078e08ff */
[----:B------:R1:W-:Y:S01]  /*7d00*/  STL [R1+0x3ec], R79 ;  /* 0x0003ec4f01007387 */ /* 0x0003e20000100800 */
[-C--:B------:R-:W-:Y:S01]  /*7d10*/  LEA.HI.X.SX32 R47, R9, R3.reuse, 0x1, P6 ;  /* 0x00000003092f7211 */ /* 0x080fe200030f0eff */
[----:B------:R-:W-:Y:S01]  /*7d20*/  IMAD R9, R5, 0x2b, RZ ;  /* 0x0000002b05097824 */ /* 0x000fe200078e02ff */
[----:B------:R-:W-:Y:S01]  /*7d30*/  LEA.HI.X.SX32 R57, R59, R3, 0x1, P1 ;  /* 0x000000033b397211 */ /* 0x000fe200008f0eff */
[----:B--2---:R-:W-:Y:S01]  /*7d40*/  IMAD R89, R12, 0x2, R91 ;  /* 0x000000020c597824 */ /* 0x004fe200078e025b */
[-C--:B------:R-:W-:Y:S01]  /*7d50*/  IADD3 RZ, P6, R11, R2.reuse, RZ ;  /* 0x000000020bff7210 */ /* 0x080fe20007fde0ff */
[----:B------:R-:W-:Y:S01]  /*7d60*/  IMAD R11, R5, 0x64, RZ ;  /* 0x00000064050b7824 */ /* 0x000fe200078e02ff */
[-C--:B------:R-:W-:Y:S01]  /*7d70*/  IADD3 RZ, P1, R15, R2.reuse, RZ ;  /* 0x000000020fff7210 */ /* 0x080fe20007f3e0ff */
[----:B------:R-:W2:Y:S01]  /*7d80*/  LDC R78, c[0x0][0x268] ;  /* 0x00009a00ff4e7b82 */ /* 0x000ea20000000800 */
[----:B------:R-:W-:Y:S01]  /*7d90*/  LEA R90, R90, R89, 0x1 ;  /* 0x000000595a5a7211 */ /* 0x000fe200078e08ff */
[----:B------:R-:W-:Y:S01]  /*7da0*/  IMAD R15, R5, 0x5a, RZ ;  /* 0x0000005a050f7824 */ /* 0x000fe200078e02ff */
[-C--:B------:R-:W-:Y:S01]  /*7db0*/  LEA.HI.X.SX32 R43, R9, R3.reuse, 0x1, P1 ;  /* 0x00000003092b7211 */ /* 0x080fe200008f0eff */
[----:B------:R4:W-:Y:S01]  /*7dc0*/  STL [R1+0x3e4], R77 ;  /* 0x0003e44d01007387 */ /* 0x0009e20000100800 */
[----:B------:R-:W-:Y:S01]  /*7dd0*/  IADD3 RZ, P1, R11, R2, RZ ;  /* 0x000000020bff7210 */ /* 0x000fe20007f3e0ff */
[----:B------:R-:W-:Y:S01]  /*7de0*/  IMAD R9, R5, 0x2d, RZ ;  /* 0x0000002d05097824 */ /* 0x000fe200078e02ff */
[----:B-----5:R-:W-:Y:S01]  /*7df0*/  LEA R85, R85, R90, 0x1 ;  /* 0x0000005a55557211 */ /* 0x020fe200078e08ff */
[----:B-1----:R-:W1:Y:S01]  /*7e00*/  LDC R79, c[0x0][0x268] ;  /* 0x00009a00ff4f7b82 */ /* 0x002e620000000800 */
[----:B------:R-:W-:Y:S01]  /*7e10*/  LEA.HI.X.SX32 R29, R73, R3, 0x1, P1 ;  /* 0x00000003491d7211 */ /* 0x000fe200008f0eff */
[----:B------:R-:W-:Y:S01]  /*7e20*/  IMAD R11, R5, 0x68, RZ ;  /* 0x00000068050b7824 */ /* 0x000fe200078e02ff */
[----:B---3--:R-:W-:Y:S01]  /*7e30*/  LEA R83, R14, R85, 0x1 ;  /* 0x000000550e537211 */ /* 0x008fe200078e08ff */
[----:B------:R-:W-:Y:S01]  /*7e40*/  STL [R1+0x3dc], R57 ;  /* 0x0003dc3901007387 */ /* 0x000fe20000100800 */
[-C--:B------:R-:W-:Y:S01]  /*7e50*/  IADD3 RZ, P3, R21, R2.reuse, RZ ;  /* 0x0000000215ff7210 */ /* 0x080fe20007f7e0ff */
[----:B------:R-:W-:Y:S01]  /*7e60*/  IMAD R127, R5, 0x7e, RZ ;  /* 0x0000007e057f7824 */ /* 0x000fe200078e02ff */
[----:B0-----:R-:W-:Y:S01]  /*7e70*/  LEA R84, R84, R83, 0x1 ;  /* 0x0000005354547211 */ /* 0x001fe200078e08ff */
[----:B------:R-:W0:Y:S01]  /*7e80*/  LDC R73, c[0x0][0x268] ;  /* 0x00009a00ff497b82 */ /* 0x000e220000000800 */
[-C--:B------:R-:W-:Y:S01]  /*7e90*/  LEA.HI.X.SX32 R41, R67, R3.reuse, 0x1, P2 ;  /* 0x0000000343297211 */ /* 0x080fe200010f0eff */
[----:B------:R3:W-:Y:S01]  /*7ea0*/  STL [R1+0x3d4], R55 ;  /* 0x0003d43701007387 */ /* 0x0007e20000100800 */
[-C--:B------:R-:W-:Y:S01]  /*7eb0*/  LEA.HI.X.SX32 R53, R61, R3.reuse, 0x1, P3 ;  /* 0x000000033d357211 */ /* 0x080fe200018f0eff */
[----:B------:R-:W-:Y:S01]  /*7ec0*/  IMAD R132, R5, 0x3f, RZ ;  /* 0x0000003f05847824 */ /* 0x000fe200078e02ff */
[-C--:B------:R-:W-:Y:S01]  /*7ed0*/  IADD3 RZ, P3, R15, R2.reuse, RZ ;  /* 0x000000020fff7210 */ /* 0x080fe20007f7e0ff */
[----:B------:R-:W-:Y:S01]  /*7ee0*/  IMAD R15, R5, 0x5e, RZ ;  /* 0x0000005e050f7824 */ /* 0x000fe200078e02ff */
[-C--:B------:R-:W-:Y:S01]  /*7ef0*/  LEA.HI.X.SX32 R49, R63, R3.reuse, 0x1, P5 ;  /* 0x000000033f317211 */ /* 0x080fe200028f0eff */
[----:B------:R-:W5:Y:S01]  /*7f00*/  LDC R48, c[0x0][0x268] ;  /* 0x00009a00ff307b82 */ /* 0x000f620000000800 */
[-C--:B------:R-:W-:Y:S01]  /*7f10*/  LEA.HI.X.SX32 R45, R65, R3.reuse, 0x1, P0 ;  /* 0x00000003412d7211 */ /* 0x080fe200000f0eff */
[----:B------:R-:W-:Y:S01]  /*7f20*/  STL [R1+0x3cc], R53 ;  /* 0x0003cc3501007387 */ /* 0x000fe20000100800 */
[----:B------:R-:W-:Y:S01]  /*7f30*/  IADD3 RZ, P5, R15, R2, RZ ;  /* 0x000000020fff7210 */ /* 0x000fe20007fbe0ff */
[----:B------:R-:W-:Y:S01]  /*7f40*/  IMAD R15, R5, 0x62, RZ ;  /* 0x00000062050f7824 */ /* 0x000fe200078e02ff */
[-C--:B------:R-:W-:Y:S01]  /*7f50*/  LEA.HI.X.SX32 R33, R71, R3.reuse, 0x1, P6 ;  /* 0x0000000347217211 */ /* 0x080fe200030f0eff */
[----:B------:R-:W-:Y:S01]  /*7f60*/  STL [R1+0x3c4], R51 ;  /* 0x0003c43301007387 */ /* 0x000fe20000100800 */
[----:B------:R-:W-:Y:S01]  /*7f70*/  LEA.HI.X.SX32 R39, R9, R3, 0x1, P3 ;  /* 0x0000000309277211 */ /* 0x000fe200018f0eff */
[----:B------:R-:W3:Y:S01]  /*7f80*/  LDC R72, c[0x0][0x268] ;  /* 0x00009a00ff487b82 */ /* 0x000ee20000000800 */
[----:B-1----:R-:W-:Y:S01]  /*7f90*/  LEA R79, R79, R84, 0x1 ;  /* 0x000000544f4f7211 */ /* 0x002fe200078e08ff */
[----:B------:R-:W-:Y:S01]  /*7fa0*/  IMAD R9, R5, 0x2f, RZ ;  /* 0x0000002f05097824 */ /* 0x000fe200078e02ff */
[-C--:B------:R-:W-:Y:S01]  /*7fb0*/  IADD3 RZ, P0, R15, R2.reuse, RZ ;  /* 0x000000020fff7210 */ /* 0x080fe20007f1e0ff */
[----:B------:R-:W-:Y:S01]  /*7fc0*/  IMAD R15, R5, 0x66, RZ ;  /* 0x00000066050f7824 */ /* 0x000fe200078e02ff */
[----:B----4-:R-:W-:Y:S01]  /*7fd0*/  LEA R77, R42, R79, 0x1 ;  /* 0x0000004f2a4d7211 */ /* 0x010fe200078e08ff */
[----:B------:R-:W-:Y:S01]  /*7fe0*/  STL [R1+0x3bc], R49 ;  /* 0x0003bc3101007387 */ /* 0x000fe20000100800 */
[----:B------:R-:W-:Y:S01]  /*7ff0*/  LEA.HI.X.SX32 R37, R69, R3, 0x1, P4 ;  /* 0x0000000345257211 */ /* 0x000fe200020f0eff */
[----:B------:R-:W1:Y:S01]  /*8000*/  LDC R67, c[0x0][0x268] ;  /* 0x00009a00ff437b82 */ /* 0x000e620000000800 */
[----:B--2---:R-:W-:Y:S01]  /*8010*/  LEA R78, R78, R77, 0x1 ;  /* 0x0000004d4e4e7211 */ /* 0x004fe200078e08ff */
[----:B------:R-:W-:Y:S01]  /*8020*/  STL [R1+0x3b4], R47 ;  /* 0x0003b42f01007387 */ /* 0x000fe20000100800 */
[----:B------:R-:W-:Y:S01]  /*8030*/  IADD3 RZ, P2, R15, R2, RZ ;  /* 0x000000020fff7210 */ /* 0x000fe20007f5e0ff */
[----:B------:R-:W-:Y:S01]  /*8040*/  IMAD R15, R5, 0x6a, RZ ;  /* 0x0000006a050f7824 */ /* 0x000fe200078e02ff */
[----:B0-----:R-:W-:Y:S01]  /*8050*/  LEA R73, R73, R78, 0x1 ;  /* 0x0000004e49497211 */ /* 0x001fe200078e08ff */
[----:B------:R-:W-:Y:S01]  /*8060*/  STL [R1+0x3ac], R45 ;  /* 0x0003ac2d01007387 */ /* 0x000fe20000100800 */
[----:B------:R-:W-:Y:S01]  /*8070*/  LEA.HI.X.SX32 R35, R9, R3, 0x1, P5 ;  /* 0x0000000309237211 */ /* 0x000fe200028f0eff */
[----:B------:R-:W0:Y:S01]  /*8080*/  LDC R54, c[0x0][0x268] ;  /* 0x00009a00ff367b82 */ /* 0x000e220000000800 */
[----:B-----5:R-:W-:Y:S01]  /*8090*/  LEA R71, R48, R73, 0x1 ;  /* 0x0000004930477211 */ /* 0x020fe200078e08ff */
[----:B------:R-:W-:Y:S01]  /*80a0*/  IMAD R9, R5, 0x31, RZ ;  /* 0x0000003105097824 */ /* 0x000fe200078e02ff */
[-C--:B------:R-:W-:Y:S01]  /*80b0*/  IADD3 RZ, P4, R15, R2.reuse, RZ ;  /* 0x000000020fff7210 */ /* 0x080fe20007f9e0ff */
[----:B------:R-:W-:Y:S01]  /*80c0*/  IMAD R15, R5, 0x6e, RZ ;  /* 0x0000006e050f7824 */ /* 0x000fe200078e02ff */
[-C--:B------:R-:W-:Y:S01]  /*80d0*/  IADD3 RZ, P3, R11, R2.reuse, RZ ;  /* 0x000000020bff7210 */ /* 0x080fe20007f7e0ff */
[----:B------:R-:W-:Y:S01]  /*80e0*/  IMAD R11, R5, 0x6c, RZ ;  /* 0x0000006c050b7824 */ /* 0x000fe200078e02ff */
[----:B------:R-:W-:Y:S01]  /*80f0*/  LEA.HI.X.SX32 R31, R9, R3, 0x1, P0 ;  /* 0x00000003091f7211 */ /* 0x000fe200000f0eff */
[----:B------:R-:W2:Y:S01]  /*8100*/  LDC R66, c[0x0][0x268] ;  /* 0x00009a00ff427b82 */ /* 0x000ea20000000800 */
[----:B---3--:R-:W-:Y:S01]  /*8110*/  LEA R72, R72, R71, 0x1 ;  /* 0x0000004748487211 */ /* 0x008fe200078e08ff */
[----:B------:R-:W-:Y:S01]  /*8120*/  IMAD R9, R5, 0x33, RZ ;  /* 0x0000003305097824 */ /* 0x000fe200078e02ff */
[-C--:B------:R-:W-:Y:S01]  /*8130*/  IADD3 RZ, P6, R15, R2.reuse, RZ ;  /* 0x000000020fff7210 */ /* 0x080fe20007fde0ff */
[----:B------:R-:W-:Y:S01]  /*8140*/  IMAD R15, R5, 0x72, RZ ;  /* 0x00000072050f7824 */ /* 0x000fe200078e02ff */
[----:B------:R-:W-:Y:S01]  /*8150*/  IADD3 RZ, P5, R11, R2, RZ ;  /* 0x000000020bff7210 */ /* 0x000fe20007fbe0ff */
[----:B------:R-:W-:Y:S01]  /*8160*/  IMAD R11, R5, 0x70, RZ ;  /* 0x00000070050b7824 */ /* 0x000fe200078e02ff */
[-C--:B------:R-:W-:Y:S01]  /*8170*/  LEA.HI.X.SX32 R27, R9, R3.reuse, 0x1, P2 ;  /* 0x00000003091b7211 */ /* 0x080fe200010f0eff */
[----:B------:R-:W3:Y:S01]  /*8180*/  LDC R61, c[0x0][0x268] ;  /* 0x00009a00ff3d7b82 */ /* 0x000ee20000000800 */
[----:B-1----:R-:W-:Y:S01]  /*8190*/  LEA R67, R67, R72, 0x1 ;  /* 0x0000004843437211 */ /* 0x002fe200078e08ff */
[----:B------:R-:W-:Y:S01]  /*81a0*/  IMAD R9, R5, 0x35, RZ ;  /* 0x0000003505097824 */ /* 0x000fe200078e02ff */
[-C--:B------:R-:W-:Y:S01]  /*81b0*/  IADD3 RZ, P1, R15, R2.reuse, RZ ;  /* 0x000000020fff7210 */ /* 0x080fe20007f3e0ff */
[----:B------:R-:W-:Y:S01]  /*81c0*/  IMAD R15, R5, 0x76, RZ ;  /* 0x00000076050f7824 */ /* 0x000fe200078e02ff */
[----:B------:R-:W-:Y:S01]  /*81d0*/  LEA.HI.X.SX32 R25, R75, R3, 0x1, P3 ;  /* 0x000000034b197211 */ /* 0x000fe200018f0eff */
[----:B------:R-:W-:Y:S01]  /*81e0*/  STL [R1+0x3a4], R43 ;  /* 0x0003a42b01007387 */ /* 0x000fe20000100800 */
[-C--:B------:R-:W-:Y:S01]  /*81f0*/  IADD3 RZ, P0, R11, R2.reuse, RZ ;  /* 0x000000020bff7210 */ /* 0x080fe20007f1e0ff */
[----:B------:R-:W1:Y:S01]  /*8200*/  LDC R56, c[0x0][0x268] ;  /* 0x00009a00ff387b82 */ /* 0x000e620000000800 */
[----:B0-----:R-:W-:Y:S01]  /*8210*/  LEA R65, R54, R67, 0x1 ;  /* 0x0000004336417211 */ /* 0x001fe200078e08ff */
[----:B------:R-:W-:Y:S01]  /*8220*/  IMAD R11, R5, 0x74, RZ ;  /* 0x00000074050b7824 */ /* 0x000fe200078e02ff */
[-C--:B------:R-:W-:Y:S01]  /*8230*/  IADD3 RZ, P3, R15, R2.reuse, RZ ;  /* 0x000000020fff7210 */ /* 0x080fe20007f7e0ff */
[----:B------:R0:W-:Y:S01]  /*8240*/  STL [R1+0x39c], R41 ;  /* 0x00039c2901007387 */ /* 0x0001e20000100800 */
[----:B------:R-:W-:Y:S01]  /*8250*/  LEA.HI.X.SX32 R15, R9, R3, 0x1, P4 ;  /* 0x00000003090f7211 */ /* 0x000fe200020f0eff */
[----:B------:R-:W-:Y:S01]  /*8260*/  IMAD R9, R5, 0x37, RZ ;  /* 0x0000003705097824 */ /* 0x000fe200078e02ff */
[----:B------:R-:W-:Y:S01]  /*8270*/  IADD3 RZ, P2, R11, R2, RZ ;  /* 0x000000020bff7210 */ /* 0x000fe20007f5e0ff */
[----:B------:R-:W4:Y:S01]  /*8280*/  LDC R60, c[0x0][0x268] ;  /* 0x00009a00ff3c7b82 */ /* 0x000f220000000800 */
[----:B--2---:R-:W-:Y:S01]  /*8290*/  LEA R66, R66, R65, 0x1 ;  /* 0x0000004142427211 */ /* 0x004fe200078e08ff */
[----:B------:R-:W-:Y:S01]  /*82a0*/  STL [R1+0x394], R39 ;  /* 0x0003942701007387 */ /* 0x000fe20000100800 */
[----:B------:R-:W-:Y:S01]  /*82b0*/  IMAD R11, R5, 0x78, RZ ;  /* 0x00000078050b7824 */ /* 0x000fe200078e02ff */
[-C--:B------:R-:W-:Y:S01]  /*82c0*/  LEA.HI.X.SX32 R21, R9, R3.reuse, 0x1, P6 ;  /* 0x0000000309157211 */ /* 0x080fe200030f0eff */
[----:B------:R-:W-:Y:S01]  /*82d0*/  IMAD R9, R5, 0x39, RZ ;  /* 0x0000003905097824 */ /* 0x000fe200078e02ff */
[----:B------:R-:W-:Y:S01]  /*82e0*/  STL [R1+0x38c], R37 ;  /* 0x00038c2501007387 */ /* 0x000fe20000100800 */
[-C--:B------:R-:W-:Y:S01]  /*82f0*/  LEA.HI.X.SX32 R23, R17, R3.reuse, 0x1, P5 ;  /* 0x0000000311177211 */ /* 0x080fe200028f0eff */
[----:B------:R-:W2:Y:S01]  /*8300*/  LDC R123, c[0x0][0x268] ;  /* 0x00009a00ff7b7b82 */ /* 0x000ea20000000800 */
[----:B---3--:R-:W-:Y:S01]  /*8310*/  LEA R61, R61, R66, 0x1 ;  /* 0x000000423d3d7211 */ /* 0x008fe200078e08ff */
[----:B------:R-:W-:Y:S01]  /*8320*/  STL [R1+0x384], R35 ;  /* 0x0003842301007387 */ /* 0x000fe20000100800 */
[-C--:B------:R-:W-:Y:S01]  /*8330*/  IADD3 RZ, P4, R11, R2.reuse, RZ ;  /* 0x000000020bff7210 */ /* 0x080fe20007f9e0ff */
[----:B------:R-:W-:Y:S01]  /*8340*/  IMAD R11, R5, 0xf4, RZ ;  /* 0x000000f4050b7824 */ /* 0x000fe200078e02ff */
[-C--:B------:R-:W-:Y:S01]  /*8350*/  LEA.HI.X.SX32 R17, R19, R3.reuse, 0x1, P0 ;  /* 0x0000000313117211 */ /* 0x080fe200000f0eff */
[----:B------:R-:W-:Y:S01]  /*8360*/  STL [R1+0x37c], R33 ;  /* 0x00037c2101007387 */ /* 0x000fe20000100800 */
[----:B------:R-:W-:Y:S01]  /*8370*/  LEA.HI.X.SX32 R157, R147, R3, 0x1, P2 ;  /* 0x00000003939d7211 */ /* 0x000fe200010f0eff */
[----:B------:R-:W3:Y:S01]  /*8380*/  LDC R125, c[0x0][0x268] ;  /* 0x00009a00ff7d7b82 */ /* 0x000ee20000000800 */
[----:B-1----:R-:W-:Y:S01]  /*8390*/  LEA R59, R56, R61, 0x1 ;  /* 0x0000003d383b7211 */ /* 0x002fe200078e08ff */
[----:B------:R-:W-:Y:S01]  /*83a0*/  STL [R1+0x374], R31 ;  /* 0x0003741f01007387 */ /* 0x000fe20000100800 */
[-C--:B------:R-:W-:Y:S01]  /*83b0*/  LEA.HI.X.SX32 R9, R9, R3.reuse, 0x1, P1 ;  /* 0x0000000309097211 */ /* 0x080fe200008f0eff */
[----:B------:R-:W-:Y:S01]  /*83c0*/  USHF.R.U32.HI UR8, URZ, 0x4, UR8 ;  /* 0x000000043f087899 */ /* 0x000fe20008011608 */
[----:B------:R-:W-:Y:S01]  /*83d0*/  LEA.HI.X.SX32 R155, R144, R3, 0x1, P3 ;  /* 0x00000003909b7211 */ /* 0x000fe200018f0eff */
[----:B------:R-:W-:Y:S01]  /*83e0*/  STL [R1+0x36c], R29 ;  /* 0x00036c1d01007387 */ /* 0x000fe20000100800 */
[-C--:B------:R-:W-:Y:S01]  /*83f0*/  IADD3 RZ, P3, R126, R2.reuse, RZ ;  /* 0x000000027eff7210 */ /* 0x080fe20007f7e0ff */
[----:B------:R-:W1:Y:S01]  /*8400*/  LDC R55, c[0x0][0x268] ;  /* 0x00009a00ff377b82 */ /* 0x000e620000000800 */
[----:B----4-:R-:W-:Y:S01]  /*8410*/  LEA R60, R60, R59, 0x1 ;  /* 0x0000003b3c3c7211 */ /* 0x010fe200078e08ff */
[----:B------:R-:W-:Y:S01]  /*8420*/  STL [R1+0x364], R27 ;  /* 0x0003641b01007387 */ /* 0x000fe20000100800 */
[-C--:B------:R-:W-:Y:S01]  /*8430*/  LEA.HI.X.SX32 R149, R142, R3.reuse, 0x1, P4 ;  /* 0x000000038e957211 */ /* 0x080fe200020f0eff */
[----:B------:R-:W-:Y:S01]  /*8440*/  USGXT.U32 UR10, UR8, 0xe ;  /* 0x0000000e080a789a */ /* 0x000fe20008000000 */
[----:B------:R-:W-:Y:S01]  /*8450*/  IADD3 RZ, P4, R127, R2, RZ ;  /* 0x000000027fff7210 */ /* 0x000fe20007f9e0ff */
[----:B------:R-:W-:Y:S01]  /*8460*/  STL [R1+0x35c], R25 ;  /* 0x00035c1901007387 */ /* 0x000fe20000100800 */
[----:B------:R-:W-:Y:S01]  /*8470*/  LEA.HI.X.SX32 R153, R136, R3, 0x1, P3 ;  /* 0x0000000388997211 */ /* 0x000fe200018f0eff */
[----:B------:R-:W4:Y:S01]  /*8480*/  LDC R50, c[0x0][0x268] ;  /* 0x00009a00ff327b82 */ /* 0x000f220000000800 */
[----:B--2---:R-:W-:Y:S01]  /*8490*/  LEA R56, R123, R60, 0x1 ;  /* 0x0000003c7b387211 */ /* 0x004fe200078e08ff */
[----:B------:R2:W-:Y:S01]  /*84a0*/  STL [R1+0x354], R15 ;  /* 0x0003540f01007387 */ /* 0x0005e20000100800 */
[----:B------:R-:W-:Y:S01]  /*84b0*/  LEA R146, P3, R129, R7, 0x1 ;  /* 0x0000000781927211 */ /* 0x000fe200078608ff */
[----:B------:R-:W-:Y:S01]  /*84c0*/  UIADD3 UR46, UP0, UR10, 0x2, URZ ;  /* 0x000000020a2e7890 */ /* 0x000fe2000ff1e03f */
[-C--:B------:R-:W-:Y:S01]  /*84d0*/  LEA.HI.X.SX32 R151, R132, R3.reuse, 0x1, P4 ;  /* 0x0000000384977211 */ /* 0x080fe200020f0eff */
[----:B------:R-:W-:Y:S01]  /*84e0*/  STL [R1+0x34c], R23 ;  /* 0x00034c1701007387 */ /* 0x000fe20000100800 */
[----:B------:R-:W-:Y:S01]  /*84f0*/  IADD3 RZ, P5, R11, R2, RZ ;  /* 0x000000020bff7210 */ /* 0x000fe20007fbe0ff */
[----:B0-----:R-:W0:Y:S01]  /*8500*/  LDC R41, c[0x0][0x268] ;  /* 0x00009a00ff297b82 */ /* 0x001e220000000800 */
[----:B---3--:R-:W-:Y:S01]  /*8510*/  LEA R54, R125, R56, 0x1 ;  /* 0x000000387d367211 */ /* 0x008fe200078e08ff */
[C---:B------:R-:W-:Y:S01]  /*8520*/  IMAD R125, R5.reuse, 0x7a, RZ ;  /* 0x0000007a057d7824 */ /* 0x040fe200078e02ff */
[----:B------:R-:W-:Y:S01]  /*8530*/  STL [R1+0x344], R21 ;  /* 0x0003441501007387 */ /* 0x000fe20000100800 */
[C---:B------:R-:W-:Y:S01]  /*8540*/  IMAD R11, R5.reuse, 0xf8, RZ ;  /* 0x000000f8050b7824 */ /* 0x040fe200078e02ff */
[----:B------:R-:W-:Y:S01]  /*8550*/  UIADD3.X UR47, UR5, 0x40000040, URZ, UP0, !UPT ;  /* 0x40000040052f7890 */ /* 0x000fe200087fe43f */
[----:B--2---:R-:W-:Y:S01]  /*8560*/  IMAD R15, R5, 0xf6, RZ ;  /* 0x000000f6050f7824 */ /* 0x004fe200078e02ff */
[----:B------:R-:W-:Y:S01]  /*8570*/  IADD3 RZ, P2, R125, R2, RZ ;  /* 0x000000027dff7210 */ /* 0x000fe20007f5e0ff */
[----:B------:R-:W-:Y:S01]  /*8580*/  STL [R1+0x33c], R17 ;  /* 0x00033c1101007387 */ /* 0x000fe20000100800 */
[----:B------:R-:W2:Y:S01]  /*8590*/  LDC R49, c[0x0][0x268] ;  /* 0x00009a00ff317b82 */ /* 0x000ea20000000800 */
[----:B-1----:R-:W-:Y:S01]  /*85a0*/  LEA R55, R55, R54, 0x1 ;  /* 0x0000003637377211 */ /* 0x002fe200078e08ff */
[----:B------:R-:W-:Y:S01]  /*85b0*/  UIADD3.64 UR12, UR46, 0x3fe, URZ ;  /* 0x000003fe2e0c7897 */ /* 0x000fe2000fffe03f */
[----:B------:R-:W-:Y:S01]  /*85c0*/  LEA.HI.X.SX32 R147, R140, R3, 0x1, P2 ;  /* 0x000000038c937211 */ /* 0x000fe200010f0eff */
[----:B------:R-:W-:Y:S01]  /*85d0*/  STL [R1+0x334], R9 ;  /* 0x0003340901007387 */ /* 0x000fe20000100800 */
[----:B------:R-:W-:Y:S01]  /*85e0*/  LEA R148, P2, R130, R7, 0x1 ;  /* 0x0000000782947211 */ /* 0x000fe200078408ff */
[----:B------:R-:W-:Y:S01]  /*85f0*/  UIADD3.64 UR8, UR46, 0x400, URZ ;  /* 0x000004002e087897 */ /* 0x000fe2000fffe03f */
[----:B----4-:R-:W-:Y:S01]  /*8600*/  LEA R50, R50, R55, 0x1 ;  /* 0x0000003732327211 */ /* 0x010fe200078e08ff */
[----:B------:R-:W-:Y:S01]  /*8610*/  STL [R1+0x32c], R157 ;  /* 0x00032c9d01007387 */ /* 0x000fe20000100800 */
[----:B------:R-:W1:Y:S01]  /*8620*/  LDC R44, c[0x0][0x268] ;  /* 0x00009a00ff2c7b82 */ /* 0x000e620000000800 */
[-C--:B------:R-:W-:Y:S01]  /*8630*/  IADD3 RZ, P0, R11, R2.reuse, RZ ;  /* 0x000000020bff7210 */ /* 0x080fe20007f1e0ff */
[----:B------:R-:W-:Y:S01]  /*8640*/  UIADD3.64 UR14, UR46, 0x2, URZ ;  /* 0x000000022e0e7897 */ /* 0x000fe2000fffe03f */
[----:B------:R-:W-:Y:S01]  /*8650*/  STL [R1+0x324], R155 ;  /* 0x0003249b01007387 */ /* 0x000fe20000100800 */
[----:B------:R-:W-:Y:S01]  /*8660*/  IADD3 RZ, P6, R15, R2, RZ ;  /* 0x000000020fff7210 */ /* 0x000fe20007fde0ff */
[----:B------:R-:W-:Y:S01]  /*8670*/  IMAD R15, R5, 0xfa, RZ ;  /* 0x000000fa050f7824 */ /* 0x000fe200078e02ff */
[----:B0-----:R-:W-:Y:S01]  /*8680*/  LEA R48, R41, R50, 0x1 ;  /* 0x0000003229307211 */ /* 0x001fe200078e08ff */
[----:B------:R0:W-:Y:S01]  /*8690*/  STL [R1+0x31c], R149 ;  /* 0x00031c9501007387 */ /* 0x0001e20000100800 */
[----:B------:R-:W3:Y:S01]  /*86a0*/  LDC R39, c[0x0][0x268] ;  /* 0x00009a00ff277b82 */ /* 0x000ee20000000800 */
[----:B------:R-:W-:Y:S01]  /*86b0*/  IMAD R41, R5, 0xfc, RZ ;  /* 0x000000fc05297824 */ /* 0x000fe200078e02ff */
[----:B------:R-:W-:Y:S01]  /*86c0*/  IADD3 RZ, P1, R15, R2, RZ ;  /* 0x000000020fff7210 */ /* 0x000fe20007f3e0ff */
[----:B------:R4:W-:Y:S01]  /*86d0*/  STL [R1+0x314], R147 ;  /* 0x0003149301007387 */ /* 0x0009e20000100800 */
[----:B------:R-:W-:-:S02]  /*86e0*/  UIADD3.64 UR18, UR46, 0x4, URZ ;  /* 0x000000042e127897 */ /* 0x000fc4000fffe03f */
[----:B------:R-:W-:Y:S01]  /*86f0*/  UIADD3.64 UR12, UR46, 0x402, URZ ;  /* 0x000004022e0c7897 */ /* 0x000fe2000fffe03f */
[----:B------:R-:W-:Y:S01]  /*8700*/  STL [R1+0x30c], R153 ;  /* 0x00030c9901007387 */ /* 0x000fe20000100800 */
[----:B------:R-:W5:Y:S01]  /*8710*/  LDC R43, c[0x0][0x268] ;  /* 0x00009a00ff2b7b82 */ /* 0x000f620000000800 */
[-C--:B0-----:R-:W-:Y:S01]  /*8720*/  LEA.HI.X.SX32 R149, R130, R0.reuse, 0x1, P2 ;  /* 0x0000000082957211 */ /* 0x081fe200010f0eff */
[----:B--2---:R-:W-:Y:S01]  /*8730*/  IMAD R49, R49, 0x2, R48 ;  /* 0x0000000231317824 */ /* 0x004fe200078e0230 */
[----:B------:R0:W-:Y:S01]  /*8740*/  STL [R1+0x304], R151 ;  /* 0x0003049701007387 */ /* 0x0001e20000100800 */
[----:B------:R-:W-:Y:S01]  /*8750*/  LEA R150, P2, R121, R7, 0x1 ;  /* 0x0000000779967211 */ /* 0x000fe200078408ff */
[----:B------:R-:W-:Y:S01]  /*8760*/  UIADD3.64 UR8, UR46, 0x404, URZ ;  /* 0x000004042e087897 */ /* 0x000fe2000fffe03f */
[-C--:B----4-:R-:W-:Y:S01]  /*8770*/  LEA.HI.X.SX32 R147, R129, R0.reuse, 0x1, P3 ;  /* 0x0000000081937211 */ /* 0x090fe200018f0eff */
[----:B------:R2:W-:Y:S01]  /*8780*/  STL.64 [R1+0x8d0], R148 ;  /* 0x0008d09401007387 */ /* 0x0005e20000100a00 */
[----:B------:R-:W4:Y:S01]  /*8790*/  LDC R29, c[0x0][0x268] ;  /* 0x00009a00ff1d7b82 */ /* 0x000f220000000800 */
[----:B-1----:R-:W-:Y:S01]  /*87a0*/  LEA R44, R44, R49, 0x1 ;  /* 0x000000312c2c7211 */ /* 0x002fe200078e08ff */
[----:B------:R-:W-:Y:S01]  /*87b0*/  UIADD3.64 UR22, UR46, 0x7fe, URZ ;  /* 0x000007fe2e167897 */ /* 0x000fe2000fffe03f */
[----:B------:R1:W-:Y:S01]  /*87c0*/  STL.64 [R1+0x8c8], R146 ;  /* 0x0008c89201007387 */ /* 0x0003e20000100a00 */
[----:B------:R-:W-:Y:S01]  /*87d0*/  UIADD3.64 UR26, UR46, 0x800, URZ ;  /* 0x000008002e1a7897 */ /* 0x000fe2000fffe03f */
[----:B0-----:R-:W-:Y:S01]  /*87e0*/  LEA.HI.X.SX32 R151, R121, R0, 0x1, P2 ;  /* 0x0000000079977211 */ /* 0x001fe200010f0eff */
[----:B------:R-:W-:-:S02]  /*87f0*/  UIADD3.64 UR30, UR46, 0x802, URZ ;  /* 0x000008022e1e7897 */ /* 0x000fc4000fffe03f */
[----:B------:R-:W0:Y:S01]  /*8800*/  LDC R17, c[0x0][0x268] ;  /* 0x00009a00ff117b82 */ /* 0x000e220000000800 */
[----:B---3--:R-:W-:Y:S01]  /*8810*/  LEA R42, R39, R44, 0x1 ;  /* 0x0000002c272a7211 */ /* 0x008fe200078e08ff */
[----:B------:R3:W-:Y:S01]  /*8820*/  STL.64 [R1+0x8c0], R150 ;  /* 0x0008c09601007387 */ /* 0x0007e20000100a00 */
[-C--:B--2---:R-:W-:Y:S01]  /*8830*/  LEA R148, P3, R119, R7.reuse, 0x1 ;  /* 0x0000000777947211 */ /* 0x084fe200078608ff */
[----:B------:R-:W-:Y:S01]  /*8840*/  IMAD R39, R5, 0xfe, RZ ;  /* 0x000000fe05277824 */ /* 0x000fe200078e02ff */
[----:B------:R-:W-:Y:S01]  /*8850*/  UIADD3.64 UR34, UR46, 0x804, URZ ;  /* 0x000008042e227897 */ /* 0x000fe2000fffe03f */
[CC--:B-1----:R-:W-:Y:S02]  /*8860*/  LEA R146, P4, R120.reuse, R7.reuse, 0x1 ;  /* 0x0000000778927211 */ /* 0x0c2fe400078808ff */
[----:B------:R-:W1:Y:S01]  /*8870*/  LDC R40, c[0x0][0x268] ;  /* 0x00009a00ff287b82 */ /* 0x000e620000000800 */
[-C--:B------:R-:W-:Y:S01]  /*8880*/  LEA.HI.X.SX32 R149, R119, R0.reuse, 0x1, P3 ;  /* 0x0000000077957211 */ /* 0x080fe200018f0eff */
[----:B------:R-:W-:Y:S01]  /*8890*/  UIADD3.64 UR58, UR46, 0xbfe, URZ ;  /* 0x00000bfe2e3a7897 */ /* 0x000fe2000fffe03f */
[----:B------:R-:W-:Y:S01]  /*88a0*/  LEA.HI.X.SX32 R147, R120, R0, 0x1, P4 ;  /* 0x0000000078937211 */ /* 0x000fe200020f0eff */
[----:B------:R-:W-:Y:S01]  /*88b0*/  UIADD3.64 UR54, UR46, 0xc00, URZ ;  /* 0x00000c002e367897 */ /* 0x000fe2000fffe03f */
[----:B-----5:R-:W-:Y:S01]  /*88c0*/  LEA R43, R43, R42, 0x1 ;  /* 0x0000002a2b2b7211 */ /* 0x020fe200078e08ff */
[----:B------:R2:W-:Y:S01]  /*88d0*/  STL.64 [R1+0x8b8], R148 ;  /* 0x0008b89401007387 */ /* 0x0005e20000100a00 */
[----:B---3--:R-:W-:Y:S01]  /*88e0*/  LEA R150, P2, R115, R7, 0x1 ;  /* 0x0000000773967211 */ /* 0x008fe200078408ff */
[----:B------:R-:W3:Y:S01]  /*88f0*/  LDC R11, c[0x0][0x268] ;  /* 0x00009a00ff0b7b82 */ /* 0x000ee20000000800 */
[----:B----4-:R-:W-:Y:S01]  /*8900*/  LEA R29, R29, R43, 0x1 ;  /* 0x0000002b1d1d7211 */ /* 0x010fe200078e08ff */
[----:B------:R4:W-:Y:S01]  /*8910*/  STL.64 [R1+0x8b0], R146 ;  /* 0x0008b09201007387 */ /* 0x0009e20000100a00 */
[----:B------:R-:W-:Y:S01]  /*8920*/  LEA.HI.X.SX32 R151, R115, R0, 0x1, P2 ;  /* 0x0000000073977211 */ /* 0x000fe200010f0eff */
[----:B------:R-:W-:-:S02]  /*8930*/  UIADD3.64 UR38, UR46, 0xc02, URZ ;  /* 0x00000c022e267897 */ /* 0x000fc4000fffe03f */
[----:B------:R-:W-:Y:S02]  /*8940*/  UIADD3.64 UR42, UR46, 0xc04, URZ ;  /* 0x00000c042e2a7897 */ /* 0x000fe4000fffe03f */
[----:B------:R5:W-:Y:S01]  /*8950*/  STL.64 [R1+0x8a8], R150 ;  /* 0x0008a89601007387 */ /* 0x000be20000100a00 */
[----:B------:R-:W3:Y:S01]  /*8960*/  LDC R28, c[0x0][0x268] ;  /* 0x00009a00ff1c7b82 */ /* 0x000ee20000000800 */
[----:B--2---:R-:W-:Y:S01]  /*8970*/  LEA R148, P3, R113, R7, 0x1 ;  /* 0x0000000771947211 */ /* 0x004fe200078608ff */
[----:B------:R-:W-:Y:S01]  /*8980*/  ULDC UR5, c[0x0][0x238] ;  /* 0x00008e0000057ab9 */ /* 0x000fe20000000800 */
[----:B0-----:R-:W-:Y:S02]  /*8990*/  LEA R17, R17, R29, 0x1 ;  /* 0x0000001d11117211 */ /* 0x001fe400078e08ff */
[C---:B----4-:R-:W-:Y:S02]  /*89a0*/  LEA R146, P4, R114.reuse, R7, 0x1 ;  /* 0x0000000772927211 */ /* 0x050fe400078808ff */
[-C--:B------:R-:W-:Y:S01]  /*89b0*/  LEA.HI.X.SX32 R149, R113, R0.reuse, 0x1, P3 ;  /* 0x0000000071957211 */ /* 0x080fe200018f0eff */
[----:B------:R-:W0:Y:S01]  /*89c0*/  LDC R38, c[0x0][0x268] ;  /* 0x00009a00ff267b82 */ /* 0x000e220000000800 */
[----:B------:R-:W-:-:S02]  /*89d0*/  LEA.HI.X.SX32 R147, R114, R0, 0x1, P4 ;  /* 0x0000000072937211 */ /* 0x000fc400020f0eff */
[----:B------:R-:W-:Y:S01]  /*89e0*/  LEA R120, P4, R108, R7, 0x1 ;  /* 0x000000076c787211 */ /* 0x000fe200078808ff */
[----:B------:R2:W-:Y:S01]  /*89f0*/  STL.64 [R1+0x8a0], R148 ;  /* 0x0008a09401007387 */ /* 0x0005e20000100a00 */
[----:B-1----:R-:W-:Y:S02]  /*8a00*/  LEA R40, R40, R17, 0x1 ;  /* 0x0000001128287211 */ /* 0x002fe400078e08ff */
[----:B-----5:R-:W-:Y:S02]  /*8a10*/  CS2R R150, SRZ ;  /* 0x0000000000967805 */ /* 0x020fe4000001ff00 */
[----:B------:R-:W-:Y:S01]  /*8a20*/  LEA.HI.X.SX32 R121, R108, R0, 0x1, P4 ;  /* 0x000000006c797211 */ /* 0x000fe200020f0eff */
[----:B------:R1:W-:Y:S01]  /*8a30*/  STL.64 [R1+0x898], R146 ;  /* 0x0008989201007387 */ /* 0x0003e20000100a00 */
[----:B------:R-:W-:Y:S01]  /*8a40*/  LEA R114, P4, R102, R7, 0x1 ;  /* 0x0000000766727211 */ /* 0x000fe200078808ff */
[----:B------:R-:W4:Y:S01]  /*8a50*/  LDC R21, c[0x0][0x268] ;  /* 0x00009a00ff157b82 */ /* 0x000f220000000800 */
[----:B---3--:R-:W-:-:S02]  /*8a60*/  LEA R11, R11, R40, 0x1 ;  /* 0x000000280b0b7211 */ /* 0x008fc400078e08ff */
[-C--:B------:R-:W-:Y:S02]  /*8a70*/  LEA.HI.X.SX32 R115, R102, R0.reuse, 0x1, P4 ;  /* 0x0000000066737211 */ /* 0x080fe400020f0eff */
[-C--:B------:R-:W-:Y:S02]  /*8a80*/  LEA R108, P4, R96, R7.reuse, 0x1 ;  /* 0x00000007606c7211 */ /* 0x080fe400078808ff */
[----:B--2---:R-:W-:Y:S01]  /*8a90*/  LEA R148, P2, R109, R7, 0x1 ;  /* 0x000000076d947211 */ /* 0x004fe200078408ff */
[----:B------:R-:W2:Y:S01]  /*8aa0*/  LDC R8, c[0x0][0x268] ;  /* 0x00009a00ff087b82 */ /* 0x000ea20000000800 */
[----:B------:R-:W-:Y:S02]  /*8ab0*/  LEA R28, R28, R11, 0x1 ;  /* 0x0000000b1c1c7211 */ /* 0x000fe400078e08ff */
[----:B-1----:R-:W-:Y:S02]  /*8ac0*/  LEA R146, P3, R107, R7, 0x1 ;  /* 0x000000076b927211 */ /* 0x002fe400078608ff */
[----:B------:R-:W-:-:S02]  /*8ad0*/  LEA.HI.X.SX32 R149, R109, R0, 0x1, P2 ;  /* 0x000000006d957211 */ /* 0x000fc400010f0eff */
[-C--:B------:R-:W-:Y:S01]  /*8ae0*/  LEA.HI.X.SX32 R147, R107, R0.reuse, 0x1, P3 ;  /* 0x000000006b937211 */ /* 0x080fe200018f0eff */
[----:B------:R-:W1:Y:S01]  /*8af0*/  LDC R37, c[0x0][0x268] ;  /* 0x00009a00ff257b82 */ /* 0x000e620000000800 */
[----:B------:R-:W-:Y:S01]  /*8b00*/  LEA.HI.X.SX32 R109, R96, R0, 0x1, P4 ;  /* 0x00000000606d7211 */ /* 0x000fe200020f0eff */
[----:B------:R3:W-:Y:S01]  /*8b10*/  STL.64 [R1+0x890], R148 ;  /* 0x0008909401007387 */ /* 0x0007e20000100a00 */
[----:B------:R-:W-:Y:S02]  /*8b20*/  LEA R102, P4, R90, R7, 0x1 ;  /* 0x000000075a667211 */ /* 0x000fe400078808ff */
[----:B0-----:R-:W-:Y:S01]  /*8b30*/  LEA R38, R38, R28, 0x1 ;  /* 0x0000001c26267211 */ /* 0x001fe200078e08ff */
[----:B------:R0:W-:Y:S02]  /*8b40*/  STL.64 [R1+0x888], R146 ;  /* 0x0008889201007387 */ /* 0x0001e40000100a00 */
[----:B------:R-:W5:Y:S01]  /*8b50*/  LDC R27, c[0x0][0x268] ;  /* 0x00009a00ff1b7b82 */ /* 0x000f620000000800 */
[----:B----4-:R-:W-:Y:S01]  /*8b60*/  LEA R21, R21, R38, 0x1 ;  /* 0x0000002615157211 */ /* 0x010fe200078e08ff */
[----:B------:R4:W-:Y:S01]  /*8b70*/  STL.64 [R1+0x880], R120 ;  /* 0x0008807801007387 */ /* 0x0009e20000100a00 */
[----:B---3--:R-:W-:-:S05]  /*8b80*/  CS2R R148, SRZ ;  /* 0x0000000000947805 */ /* 0x008fca000001ff00 */
[----:B------:R-:W3:Y:S01]  /*8b90*/  LDC R16, c[0x0][0x268] ;  /* 0x00009a00ff107b82 */ /* 0x000ee20000000800 */
[----:B--2---:R-:W-:Y:S02]  /*8ba0*/  LEA R8, R8, R21, 0x1 ;  /* 0x0000001508087211 */ /* 0x004fe400078e08ff */
[-C--:B0-----:R-:W-:Y:S02]  /*8bb0*/  LEA R146, P2, R103, R7.reuse, 0x1 ;  /* 0x0000000767927211 */ /* 0x081fe400078408ff */
[-C--:B----4-:R-:W-:Y:S02]  /*8bc0*/  LEA R120, P3, R101, R7.reuse, 0x1 ;  /* 0x0000000765787211 */ /* 0x090fe400078608ff */
[-C--:B------:R-:W-:Y:S01]  /*8bd0*/  LEA.HI.X.SX32 R147, R103, R0.reuse, 0x1, P2 ;  /* 0x0000000067937211 */ /* 0x080fe200010f0eff */
[----:B------:R-:W0:Y:S01]  /*8be0*/  LDC R36, c[0x0][0x268] ;  /* 0x00009a00ff247b82 */ /* 0x000e220000000800 */
[-C--:B------:R-:W-:Y:S02]  /*8bf0*/  LEA.HI.X.SX32 R121, R101, R0.reuse, 0x1, P3 ;  /* 0x0000000065797211 */ /* 0x080fe400018f0eff */
[----:B------:R-:W-:Y:S01]  /*8c00*/  LEA.HI.X.SX32 R103, R90, R0, 0x1, P4 ;  /* 0x000000005a677211 */ /* 0x000fe200020f0eff */
[----:B------:R2:W-:Y:S01]  /*8c10*/  STL.64 [R1+0x878], R146 ;  /* 0x0008789201007387 */ /* 0x0005e20000100a00 */
[----:B------:R-:W-:-:S02]  /*8c20*/  LEA R96, P4, R84, R7, 0x1 ;  /* 0x0000000754607211 */ /* 0x000fc400078808ff */
[----:B-1----:R-:W-:Y:S01]  /*8c30*/  LEA R37, R37, R8, 0x1 ;  /* 0x0000000825257211 */ /* 0x002fe200078e08ff */
[----:B------:R1:W-:Y:S01]  /*8c40*/  STL.64 [R1+0x870], R120 ;  /* 0x0008707801007387 */ /* 0x0003e20000100a00 */
[----:B------:R-:W4:Y:S02]  /*8c50*/  LDC R20, c[0x0][0x268] ;  /* 0x00009a00ff147b82 */ /* 0x000f240000000800 */
[----:B-----5:R-:W-:Y:S01]  /*8c60*/  LEA R27, R27, R37, 0x1 ;  /* 0x000000251b1b7211 */ /* 0x020fe200078e08ff */
[----:B------:R5:W-:Y:S03]  /*8c70*/  STL.64 [R1+0x868], R114 ;  /* 0x0008687201007387 */ /* 0x000be60000100a00 */
[----:B---3--:R-:W-:Y:S02]  /*8c80*/  LEA R16, R16, R27, 0x1 ;  /* 0x0000001b10107211 */ /* 0x008fe400078e08ff */
[----:B--2---:R-:W-:Y:S01]  /*8c90*/  CS2R R146, SRZ ;  /* 0x0000000000927805 */ /* 0x004fe2000001ff00 */
[----:B------:R-:W2:Y:S01]  /*8ca0*/  LDC R26, c[0x0][0x268] ;  /* 0x00009a00ff1a7b82 */ /* 0x000ea20000000800 */
[----:B-1----:R-:W-:-:S02]  /*8cb0*/  LEA R120, P2, R97, R7, 0x1 ;  /* 0x0000000761787211 */ /* 0x002fc400078408ff */
[----:B-----5:R-:W-:-:S05]  /*8cc0*/  LEA R114, P3, R95, R7, 0x1 ;  /* 0x000000075f727211 */ /* 0x020fca00078608ff */
[----:B------:R-:W1:Y:S01]  /*8cd0*/  LDC R35, c[0x0][0x268] ;  /* 0x00009a00ff237b82 */ /* 0x000e620000000800 */
[-C--:B------:R-:W-:Y:S02]  /*8ce0*/  LEA.HI.X.SX32 R121, R97, R0.reuse, 0x1, P2 ;  /* 0x0000000061797211 */ /* 0x080fe400010f0eff */
[-C--:B------:R-:W-:Y:S02]  /*8cf0*/  LEA.HI.X.SX32 R115, R95, R0.reuse, 0x1, P3 ;  /* 0x000000005f737211 */ /* 0x080fe400018f0eff */
[----:B------:R-:W-:Y:S01]  /*8d00*/  LEA.HI.X.SX32 R97, R84, R0, 0x1, P4 ;  /* 0x0000000054617211 */ /* 0x000fe200020f0eff */
[----:B------:R3:W-:Y:S01]  /*8d10*/  STL.64 [R1+0x860], R120 ;  /* 0x0008607801007387 */ /* 0x0007e20000100a00 */
[----:B------:R-:W-:Y:S01]  /*8d20*/  LEA R90, P4, R78, R7, 0x1 ;  /* 0x000000074e5a7211 */ /* 0x000fe200078808ff */
[----:B------:R-:W5:Y:S01]  /*8d30*/  LDC R9, c[0x0][0x268] ;  /* 0x00009a00ff097b82 */ /* 0x000f620000000800 */
[----:B0-----:R-:W-:Y:S01]  /*8d40*/  LEA R36, R36, R16, 0x1 ;  /* 0x0000001024247211 */ /* 0x001fe200078e08ff */
[----:B------:R0:W-:Y:S03]  /*8d50*/  STL.64 [R1+0x858], R114 ;  /* 0x0008587201007387 */ /* 0x0001e60000100a00 */
[----:B----4-:R-:W-:Y:S01]  /*8d60*/  LEA R20, R20, R36, 0x1 ;  /* 0x0000002414147211 */ /* 0x010fe200078e08ff */
[----:B------:R4:W-:Y:S02]  /*8d70*/  STL.64 [R1+0x850], R108 ;  /* 0x0008506c01007387 */ /* 0x0009e40000100a00 */
[----:B------:R-:W5:Y:S01]  /*8d80*/  LDC R4, c[0x0][0x268] ;  /* 0x00009a00ff047b82 */ /* 0x000f620000000800 */
[----:B--2---:R-:W-:-:S02]  /*8d90*/  LEA R26, R26, R20, 0x1 ;  /* 0x000000141a1a7211 */ /* 0x004fc400078e08ff */
[----:B---3--:R-:W-:Y:S02]  /*8da0*/  CS2R R120, SRZ ;  /* 0x0000000000787805 */ /* 0x008fe4000001ff00 */
[----:B0-----:R-:W-:-:S03]  /*8db0*/  LEA R114, P2, R91, R7, 0x1 ;  /* 0x000000075b727211 */ /* 0x001fc600078408ff */
[----:B------:R-:W0:Y:S01]  /*8dc0*/  LDC R34, c[0x0][0x268] ;  /* 0x00009a00ff227b82 */ /* 0x000e220000000800 */
[----:B-1----:R-:W-:Y:S02]  /*8dd0*/  LEA R35, R35, R26, 0x1 ;  /* 0x0000001a23237211 */ /* 0x002fe400078e08ff */
[-C--:B----4-:R-:W-:Y:S02]  /*8de0*/  LEA R108, P3, R89, R7.reuse, 0x1 ;  /* 0x00000007596c7211 */ /* 0x090fe400078608ff */
[-C--:B------:R-:W-:Y:S02]  /*8df0*/  LEA.HI.X.SX32 R115, R91, R0.reuse, 0x1, P2 ;  /* 0x000000005b737211 */ /* 0x080fe400010f0eff */
[-C--:B------:R-:W-:Y:S01]  /*8e00*/  LEA.HI.X.SX32 R109, R89, R0.reuse, 0x1, P3 ;  /* 0x00000000596d7211 */ /* 0x080fe200018f0eff */
[----:B------:R-:W1:Y:S01]  /*8e10*/  LDC R25, c[0x0][0x268] ;  /* 0x00009a00ff197b82 */ /* 0x000e620000000800 */
[----:B------:R-:W-:Y:S01]  /*8e20*/  LEA.HI.X.SX32 R91, R78, R0, 0x1, P4 ;  /* 0x000000004e5b7211 */ /* 0x000fe200020f0eff */
[----:B------:R2:W-:Y:S01]  /*8e30*/  STL.64 [R1+0x848], R114 ;  /* 0x0008487201007387 */ /* 0x0005e20000100a00 */
[----:B------:R-:W-:-:S02]  /*8e40*/  LEA R84, P4, R72, R7, 0x1 ;  /* 0x0000000748547211 */ /* 0x000fc400078808ff */
[----:B-----5:R-:W-:Y:S01]  /*8e50*/  LEA R9, R9, R35, 0x1 ;  /* 0x0000002309097211 */ /* 0x020fe200078e08ff */
[----:B------:R3:W-:Y:S02]  /*8e60*/  STL.64 [R1+0x840], R108 ;  /* 0x0008406c01007387 */ /* 0x0007e40000100a00 */
[----:B------:R-:W4:Y:S01]  /*8e70*/  LDC R19, c[0x0][0x268] ;  /* 0x00009a00ff137b82 */ /* 0x000f220000000800 */
[----:B------:R-:W-:Y:S01]  /*8e80*/  LEA R4, R4, R9, 0x1 ;  /* 0x0000000904047211 */ /* 0x000fe200078e08ff */
[----:B------:R5:W-:Y:S01]  /*8e90*/  STL.64 [R1+0x838], R102 ;  /* 0x0008386601007387 */ /* 0x000be20000100a00 */
[----:B--2---:R-:W-:-:S05]  /*8ea0*/  CS2R R114, SRZ ;  /* 0x0000000000727805 */ /* 0x004fca000001ff00 */
[----:B------:R-:W2:Y:S01]  /*8eb0*/  LDC R33, c[0x0][0x268] ;  /* 0x00009a00ff217b82 */ /* 0x000ea20000000800 */
[----:B0-----:R-:W-:Y:S02]  /*8ec0*/  LEA R34, R34, R4, 0x1 ;  /* 0x0000000422227211 */ /* 0x001fe400078e08ff */
[-C--:B---3--:R-:W-:Y:S02]  /*8ed0*/  LEA R108, P2, R85, R7.reuse, 0x1 ;  /* 0x00000007556c7211 */ /* 0x088fe400078408ff */
[-C--:B-----5:R-:W-:Y:S02]  /*8ee0*/  LEA R102, P3, R83, R7.reuse, 0x1 ;  /* 0x0000000753667211 */ /* 0x0a0fe400078608ff */
[-C--:B------:R-:W-:Y:S01]  /*8ef0*/  LEA.HI.X.SX32 R109, R85, R0.reuse, 0x1, P2 ;  /* 0x00000000556d7211 */ /* 0x080fe200010f0eff */
[----:B------:R-:W0:Y:S01]  /*8f00*/  LDC R15, c[0x0][0x268] ;  /* 0x00009a00ff0f7b82 */ /* 0x000e220000000800 */
[-C--:B------:R-:W-:Y:S01]  /*8f10*/  LEA.HI.X.SX32 R103, R83, R0.reuse, 0x1, P3 ;  /* 0x0000000053677211 */ /* 0x080fe200018f0eff */
[----:B-1----:R-:W-:Y:S01]  /*8f20*/  IMAD R25, R25, 0x2, R34 ;  /* 0x0000000219197824 */ /* 0x002fe200078e0222 */
[----:B------:R-:W-:Y:S01]  /*8f30*/  LEA.HI.X.SX32 R85, R72, R0, 0x1, P4 ;  /* 0x0000000048557211 */ /* 0x000fe200020f0eff */
[----:B------:R1:W-:Y:S01]  /*8f40*/  STL.64 [R1+0x830], R108 ;  /* 0x0008306c01007387 */ /* 0x0003e20000100a00 */
[----:B------:R-:W-:-:S02]  /*8f50*/  LEA R78, P4, R66, R7, 0x1 ;  /* 0x00000007424e7211 */ /* 0x000fc400078808ff */
[----:B----4-:R-:W-:Y:S01]  /*8f60*/  LEA R19, R19, R25, 0x1 ;  /* 0x0000001913137211 */ /* 0x010fe200078e08ff */
[----:B------:R3:W-:Y:S01]  /*8f70*/  STL.64 [R1+0x828], R102 ;  /* 0x0008286601007387 */ /* 0x0007e20000100a00 */
[----:B------:R-:W4:Y:S03]  /*8f80*/  LDC R24, c[0x0][0x268] ;  /* 0x00009a00ff187b82 */ /* 0x000f260000000800 */
[----:B------:R5:W-:Y:S01]  /*8f90*/  STL.64 [R1+0x820], R96 ;  /* 0x0008206001007387 */ /* 0x000be20000100a00 */
[----:B--2---:R-:W-:Y:S02]  /*8fa0*/  LEA R33, R33, R19, 0x1 ;  /* 0x0000001321217211 */ /* 0x004fe400078e08ff */
[----:B-1----:R-:W-:Y:S02]  /*8fb0*/  CS2R R108, SRZ ;  /* 0x00000000006c7805 */ /* 0x002fe4000001ff00 */
[----:B------:R-:W1:Y:S01]  /*8fc0*/  LDC R32, c[0x0][0x268] ;  /* 0x00009a00ff207b82 */ /* 0x000e620000000800 */
[----:B---3--:R-:W-:-:S02]  /*8fd0*/  LEA R102, P2, R79, R7, 0x1 ;  /* 0x000000074f667211 */ /* 0x008fc400078408ff */
[----:B-----5:R-:W-:-:S05]  /*8fe0*/  LEA R96, P3, R77, R7, 0x1 ;  /* 0x000000074d607211 */ /* 0x020fca00078608ff */
[----:B------:R-:W2:Y:S01]  /*8ff0*/  LDC R6, c[0x0][0x268] ;  /* 0x00009a00ff067b82 */ /* 0x000ea20000000800 */
        /* <DEDUP_REMOVED lines=11> */
[----:B-1----:R-:W-:-:S02]  /*90b0*/  LEA R32, R32, R24, 0x1 ;  /* 0x0000001820207211 */ /* 0x002fc400078e08ff */
[----:B---3--:R-:W-:Y:S02]  /*90c0*/  CS2R R102, SRZ ;  /* 0x0000000000667805 */ /* 0x008fe4000001ff00 */
[----:B0-----:R-:W-:-:S03]  /*90d0*/  LEA R96, P2, R73, R7, 0x1 ;  /* 0x0000000749607211 */ /* 0x001fc600078408ff */
[----:B------:R-:W0:Y:S01]  /*90e0*/  LDC R23, c[0x0][0x268] ;  /* 0x00009a00ff177b82 */ /* 0x000e220000000800 */
[----:B--2---:R-:W-:Y:S02]  /*90f0*/  LEA R6, R6, R32, 0x1 ;  /* 0x0000002006067211 */ /* 0x004fe400078e08ff */
        /* <DEDUP_REMOVED lines=25> */
[----:B------:R-:W5:Y:S02]  /*9290*/  LDC R45, c[0x0][0x268] ;  /* 0x00009a00ff2d7b82 */ /* 0x000f640000000800 */
[----:B----4-:R-:W-:Y:S01]  /*92a0*/  LEA R30, R30, R12, 0x1 ;  /* 0x0000000c1e1e7211 */ /* 0x010fe200078e08ff */
[----:B------:R4:W-:Y:S03]  /*92b0*/  STL.64 [R1+0x7d8], R78 ;  /* 0x0007d84e01007387 */ /* 0x0009e60000100a00 */
[----:B--2---:R-:W-:Y:S02]  /*92c0*/  LEA R14, R14, R30, 0x1 ;  /* 0x0000001e0e0e7211 */ /* 0x004fe400078e08ff */
[----:B---3--:R-:W-:Y:S01]  /*92d0*/  CS2R R90, SRZ ;  /* 0x00000000005a7805 */ /* 0x008fe2000001ff00 */
[----:B------:R-:W2:Y:S01]  /*92e0*/  LDC R46, c[0x0][0x268] ;  /* 0x00009a00ff2e7b82 */ /* 0x000ea20000000800 */
[----:B-1----:R-:W-:-:S02]  /*92f0*/  LEA R84, P2, R61, R7, 0x1 ;  /* 0x000000073d547211 */ /* 0x002fc400078408ff */
[----:B----4-:R-:W-:-:S05]  /*9300*/  LEA R78, P3, R59, R7, 0x1 ;  /* 0x000000073b4e7211 */ /* 0x010fca00078608ff */
[----:B------:R-:W1:Y:S01]  /*9310*/  LDC R47, c[0x0][0x268] ;  /* 0x00009a00ff2f7b82 */ /* 0x000e620000000800 */
[-C--:B------:R-:W-:Y:S02]  /*9320*/  LEA.HI.X.SX32 R85, R61, R0.reuse, 0x1, P2 ;  /* 0x000000003d557211 */ /* 0x080fe400010f0eff */
[-C--:B------:R-:W-:Y:S02]  /*9330*/  LEA.HI.X.SX32 R79, R59, R0.reuse, 0x1, P3 ;  /* 0x000000003b4f7211 */ /* 0x080fe400018f0eff */
[----:B------:R-:W-:Y:S01]  /*9340*/  LEA.HI.X.SX32 R61, R49, R0, 0x1, P4 ;  /* 0x00000000313d7211 */ /* 0x000fe200020f0eff */
[----:B------:R3:W-:Y:S01]  /*9350*/  STL.64 [R1+0x7d0], R84 ;  /* 0x0007d05401007387 */ /* 0x0007e20000100a00 */
[----:B0-----:R-:W-:Y:S01]  /*9360*/  LEA R22, R22, R14, 0x1 ;  /* 0x0000000e16167211 */ /* 0x001fe200078e08ff */
[----:B------:R-:W0:Y:S02]  /*9370*/  LDC R51, c[0x0][0x268] ;  /* 0x00009a00ff337b82 */ /* 0x000e240000000800 */
[----:B------:R4:W-:Y:S04]  /*9380*/  STL.64 [R1+0x7c8], R78 ;  /* 0x0007c84e01007387 */ /* 0x0009e80000100a00 */
[----:B------:R5:W-:Y:S02]  /*9390*/  STL.64 [R1+0x7c0], R72 ;  /* 0x0007c04801007387 */ /* 0x000be40000100a00 */
[----:B------:R-:W0:Y:S01]  /*93a0*/  LDC R52, c[0x0][0x268] ;  /* 0x00009a00ff347b82 */ /* 0x000e220000000800 */
[----:B---3--:R-:W-:-:S02]  /*93b0*/  CS2R R84, SRZ ;  /* 0x0000000000547805 */ /* 0x008fc4000001ff00 */
[----:B----4-:R-:W-:-:S05]  /*93c0*/  LEA R78, P2, R56, R7, 0x1 ;  /* 0x00000007384e7211 */ /* 0x010fca00078408ff */
[----:B------:R-:W3:Y:S01]  /*93d0*/  LDC R53, c[0x0][0x268] ;  /* 0x00009a00ff357b82 */ /* 0x000ee20000000800 */
[-C--:B-----5:R-:W-:Y:S02]  /*93e0*/  LEA R72, P3, R54, R7.reuse, 0x1 ;  /* 0x0000000736487211 */ /* 0x0a0fe400078608ff */
[-C--:B------:R-:W-:Y:S02]  /*93f0*/  LEA.HI.X.SX32 R79, R56, R0.reuse, 0x1, P2 ;  /* 0x00000000384f7211 */ /* 0x080fe400010f0eff */
[-C--:B------:R-:W-:Y:S02]  /*9400*/  LEA.HI.X.SX32 R73, R54, R0.reuse, 0x1, P3 ;  /* 0x0000000036497211 */ /* 0x080fe400018f0eff */
[C---:B------:R-:W-:Y:S01]  /*9410*/  LEA R54, P4, R43.reuse, R7, 0x1 ;  /* 0x000000072b367211 */ /* 0x040fe200078808ff */
[----:B------:R4:W-:Y:S01]  /*9420*/  STL.64 [R1+0x7b8], R78 ;  /* 0x0007b84e01007387 */ /* 0x0009e20000100a00 */
[----:B------:R-:W5:Y:S02]  /*9430*/  LDC R57, c[0x0][0x268] ;  /* 0x00009a00ff397b82 */ /* 0x000f640000000800 */
[----:B------:R-:W-:Y:S01]  /*9440*/  LEA.HI.X.SX32 R55, R43, R0, 0x1, P4 ;  /* 0x000000002b377211 */ /* 0x000fe200020f0eff */
[----:B------:R2:W-:Y:S04]  /*9450*/  STL.64 [R1+0x7b0], R72 ;  /* 0x0007b04801007387 */ /* 0x0005e80000100a00 */
[----:B------:R1:W-:Y:S01]  /*9460*/  STL.64 [R1+0x7a8], R66 ;  /* 0x0007a84201007387 */ /* 0x0003e20000100a00 */
[----:B------:R-:W5:Y:S01]  /*9470*/  LDC R58, c[0x0][0x268] ;  /* 0x00009a00ff3a7b82 */ /* 0x000f620000000800 */
[----:B----4-:R-:W-:-:S02]  /*9480*/  CS2R R78, SRZ ;  /* 0x00000000004e7805 */ /* 0x010fc4000001ff00 */
[----:B--2---:R-:W-:-:S05]  /*9490*/  LEA R72, P2, R50, R7, 0x1 ;  /* 0x0000000732487211 */ /* 0x004fca00078408ff */
[----:B------:R-:W2:Y:S01]  /*94a0*/  LDC R62, c[0x0][0x268] ;  /* 0x00009a00ff3e7b82 */ /* 0x000ea20000000800 */
[----:B-1----:R-:W-:Y:S02]  /*94b0*/  LEA R66, P3, R48, R7, 0x1 ;  /* 0x0000000730427211 */ /* 0x002fe400078608ff */
[-C--:B------:R-:W-:Y:S02]  /*94c0*/  LEA.HI.X.SX32 R73, R50, R0.reuse, 0x1, P2 ;  /* 0x0000000032497211 */ /* 0x080fe400010f0eff */
[----:B------:R-:W-:-:S03]  /*94d0*/  LEA.HI.X.SX32 R67, R48, R0, 0x1, P3 ;  /* 0x0000000030437211 */ /* 0x000fc600018f0eff */
[----:B------:R-:W1:Y:S01]  /*94e0*/  LDC R63, c[0x0][0x268] ;  /* 0x00009a00ff3f7b82 */ /* 0x000e620000000800 */
[C---:B------:R-:W-:Y:S01]  /*94f0*/  LEA R48, P4, R40.reuse, R7, 0x1 ;  /* 0x0000000728307211 */ /* 0x040fe200078808ff */
[----:B------:R4:W-:Y:S03]  /*9500*/  STL.64 [R1+0x7a0], R72 ;  /* 0x0007a04801007387 */ /* 0x0009e60000100a00 */
[----:B------:R-:W-:Y:S01]  /*9510*/  LEA.HI.X.SX32 R49, R40, R0, 0x1, P4 ;  /* 0x0000000028317211 */ /* 0x000fe200020f0eff */
[----:B------:R0:W-:Y:S02]  /*9520*/  STL.64 [R1+0x798], R66 ;  /* 0x0007984201007387 */ /* 0x0001e40000100a00 */
[----:B------:R-:W1:Y:S02]  /*9530*/  LDC R64, c[0x0][0x268] ;  /* 0x00009a00ff407b82 */ /* 0x000e640000000800 */
[----:B------:R3:W-:Y:S01]  /*9540*/  STL.64 [R1+0x790], R60 ;  /* 0x0007903c01007387 */ /* 0x0007e20000100a00 */
[----:B----4-:R-:W-:-:S05]  /*9550*/  CS2R R72, SRZ ;  /* 0x0000000000487805 */ /* 0x010fca000001ff00 */
[----:B------:R-:W4:Y:S01]  /*9560*/  LDC R68, c[0x0][0x268] ;  /* 0x00009a00ff447b82 */ /* 0x000f220000000800 */
[-C--:B0-----:R-:W-:Y:S02]  /*9570*/  LEA R66, P2, R44, R7.reuse, 0x1 ;  /* 0x000000072c427211 */ /* 0x081fe400078408ff */
[----:B---3--:R-:W-:Y:S02]  /*9580*/  LEA R60, P3, R42, R7, 0x1 ;  /* 0x000000072a3c7211 */ /* 0x008fe400078608ff */
[----:B------:R-:W-:-:S03]  /*9590*/  LEA.HI.X.SX32 R67, R44, R0, 0x1, P2 ;  /* 0x000000002c437211 */ /* 0x000fc600010f0eff */
[----:B------:R-:W0:Y:S01]  /*95a0*/  LDC R69, c[0x0][0x268] ;  /* 0x00009a00ff457b82 */ /* 0x000e220000000800 */
[-C--:B------:R-:W-:Y:S02]  /*95b0*/  LEA.HI.X.SX32 R61, R42, R0.reuse, 0x1, P3 ;  /* 0x000000002a3d7211 */ /* 0x080fe400018f0eff */
[C---:B------:R-:W-:Y:S01]  /*95c0*/  LEA R42, P4, R38.reuse, R7, 0x1 ;  /* 0x00000007262a7211 */ /* 0x040fe200078808ff */
[----:B------:R3:W-:Y:S03]  /*95d0*/  STL.64 [R1+0x788], R66 ;  /* 0x0007884201007387 */ /* 0x0007e60000100a00 */
[----:B------:R-:W-:Y:S01]  /*95e0*/  LEA.HI.X.SX32 R43, R38, R0, 0x1, P4 ;  /* 0x00000000262b7211 */ /* 0x000fe200020f0eff */
[----:B------:R5:W-:Y:S01]  /*95f0*/  STL.64 [R1+0x780], R60 ;  /* 0x0007803c01007387 */ /* 0x000be20000100a00 */
[----:B------:R-:W0:Y:S03]  /*9600*/  LDC R70, c[0x0][0x268] ;  /* 0x00009a00ff467b82 */ /* 0x000e260000000800 */
[----:B------:R2:W-:Y:S01]  /*9610*/  STL.64 [R1+0x778], R54 ;  /* 0x0007783601007387 */ /* 0x0005e20000100a00 */
[----:B---3--:R-:W-:-:S04]  /*9620*/  CS2R R66, SRZ ;  /* 0x0000000000427805 */ /* 0x008fc8000001ff00 */
[----:B------:R-:W3:Y:S01]  /*9630*/  LDC R74, c[0x0][0x268] ;  /* 0x00009a00ff4a7b82 */ /* 0x000ee20000000800 */
[----:B-----5:R-:W-:-:S04]  /*9640*/  LEA R60, P2, R29, R7, 0x1 ;  /* 0x000000071d3c7211 */ /* 0x020fc800078408ff */
[----:B------:R-:W-:-:S03]  /*9650*/  LEA.HI.X.SX32 R61, R29, R0, 0x1, P2 ;  /* 0x000000001d3d7211 */ /* 0x000fc600010f0eff */
[----:B------:R-:W5:Y:S01]  /*9660*/  LDC R75, c[0x0][0x268] ;  /* 0x00009a00ff4b7b82 */ /* 0x000f620000000800 */
[-C--:B--2---:R-:W-:Y:S02]  /*9670*/  LEA R54, P3, R17, R7.reuse, 0x1 ;  /* 0x0000000711367211 */ /* 0x084fe400078608ff */
[----:B------:R-:W-:Y:S01]  /*9680*/  LEA R29, R45, R22, 0x1 ;  /* 0x000000162d1d7211 */ /* 0x000fe200078e08ff */
[----:B------:R2:W-:Y:S01]  /*9690*/  STL.64 [R1+0x770], R60 ;  /* 0x0007703c01007387 */ /* 0x0005e20000100a00 */
[-C--:B------:R-:W-:Y:S02]  /*96a0*/  LEA.HI.X.SX32 R55, R17, R0.reuse, 0x1, P3 ;  /* 0x0000000011377211 */ /* 0x080fe400018f0eff */
[----:B------:R-:W-:Y:S01]  /*96b0*/  LEA R44, P3, R28, R7, 0x1 ;  /* 0x000000071c2c7211 */ /* 0x000fe200078608ff */
[----:B------:R1:W-:Y:S01]  /*96c0*/  STL.64 [R1+0x760], R48 ;  /* 0x0007603001007387 */ /* 0x0003e20000100a00 */
[----:B------:R-:W-:Y:S01]  /*96d0*/  LEA R17, R46, R29, 0x1 ;  /* 0x0000001d2e117211 */ /* 0x000fe200078e08ff */
[----:B------:R-:W5:Y:S01]  /*96e0*/  LDC R76, c[0x0][0x268] ;  /* 0x00009a00ff4c7b82 */ /* 0x000f620000000800 */
[----:B------:R-:W-:Y:S01]  /*96f0*/  LEA.HI.X.SX32 R45, R28, R0, 0x1, P3 ;  /* 0x000000001c2d7211 */ /* 0x000fe200018f0eff */
[----:B------:R4:W-:Y:S01]  /*9700*/  STL.64 [R1+0x768], R54 ;  /* 0x0007683601007387 */ /* 0x0009e20000100a00 */
[----:B--2---:R-:W-:-:S05]  /*9710*/  CS2R R60, SRZ ;  /* 0x00000000003c7805 */ /* 0x004fca000001ff00 */
[----:B------:R-:W2:Y:S01]  /*9720*/  LDC R80, c[0x0][0x268] ;  /* 0x00009a00ff507b82 */ /* 0x000ea20000000800 */
[----:B-1----:R-:W-:-:S04]  /*9730*/  LEA R48, P2, R11, R7, 0x1 ;  /* 0x000000070b307211 */ /* 0x002fc800078408ff */
[-C--:B------:R-:W-:Y:S02]  /*9740*/  LEA.HI.X.SX32 R49, R11, R0.reuse, 0x1, P2 ;  /* 0x000000000b317211 */ /* 0x080fe400010f0eff */
[----:B----4-:R-:W-:Y:S02]  /*9750*/  CS2R R54, SRZ ;  /* 0x0000000000367805 */ /* 0x010fe4000001ff00 */
[----:B------:R-:W-:Y:S01]  /*9760*/  LEA R46, P2, R21, R7, 0x1 ;  /* 0x00000007152e7211 */ /* 0x000fe200078408ff */
[----:B------:R-:W1:Y:S01]  /*9770*/  LDC R81, c[0x0][0x268] ;  /* 0x00009a00ff517b82 */ /* 0x000e620000000800 */
[----:B------:R-:W-:Y:S01]  /*9780*/  LEA R11, R47, R17, 0x1 ;  /* 0x000000112f0b7211 */ /* 0x000fe200078e08ff */
[----:B------:R4:W-:Y:S01]  /*9790*/  STL.64 [R1+0x758], R48 ;  /* 0x0007583001007387 */ /* 0x0009e20000100a00 */
[----:B------:R-:W-:Y:S02]  /*97a0*/  LEA.HI.X.SX32 R47, R21, R0, 0x1, P2 ;  /* 0x00000000152f7211 */ /* 0x000fe400010f0eff */
[----:B------:R-:W-:Y:S01]  /*97b0*/  LEA R28, R51, R11, 0x1 ;  /* 0x0000000b331c7211 */ /* 0x000fe200078e08ff */
[----:B------:R0:W-:Y:S01]  /*97c0*/  STL.64 [R1+0x750], R44 ;  /* 0x0007502c01007387 */ /* 0x0001e20000100a00 */
[----:B------:R-:W-:Y:S01]  /*97d0*/  CS2R R50, SRZ ;  /* 0x0000000000327805 */ /* 0x000fe2000001ff00 */
[----:B------:R-:W1:Y:S01]  /*97e0*/  LDC R82, c[0x0][0x268] ;  /* 0x00009a00ff527b82 */ /* 0x000e620000000800 */
[----:B------:R-:W-:Y:S01]  /*97f0*/  LEA R21, R52, R28, 0x1 ;  /* 0x0000001c34157211 */ /* 0x000fe200078e08ff */
[----:B------:R3:W-:Y:S04]  /*9800*/  STL.64 [R1+0x748], R42 ;  /* 0x0007482a01007387 */ /* 0x0007e80000100a00 */
[----:B------:R5:W-:Y:S01]  /*9810*/  STL.64 [R1+0x740], R46 ;  /* 0x0007402e01007387 */ /* 0x000be20000100a00 */
[----:B----4-:R-:W-:Y:S01]  /*9820*/  CS2R R48, SRZ ;  /* 0x0000000000307805 */ /* 0x010fe2000001ff00 */
[----:B------:R-:W4:Y:S01]  /*9830*/  LDC R86, c[0x0][0x268] ;  /* 0x00009a00ff567b82 */ /* 0x000f220000000800 */
[----:B0-----:R-:W-:-:S02]  /*9840*/  LEA R44, P3, R8, R7, 0x1 ;  /* 0x00000007082c7211 */ /* 0x001fc400078608ff */
[----:B---3--:R-:W-:Y:S02]  /*9850*/  LEA R42, P4, R37, R7, 0x1 ;  /* 0x00000007252a7211 */ /* 0x008fe400078808ff */
[----:B------:R-:W-:-:S03]  /*9860*/  LEA.HI.X.SX32 R45, R8, R0, 0x1, P3 ;  /* 0x00000000082d7211 */ /* 0x000fc600018f0eff */
[----:B------:R-:W0:Y:S01]  /*9870*/  LDC R87, c[0x0][0x268] ;  /* 0x00009a00ff577b82 */ /* 0x000e220000000800 */
[-C--:B------:R-:W-:Y:S02]  /*9880*/  LEA.HI.X.SX32 R43, R37, R0.reuse, 0x1, P4 ;  /* 0x00000000252b7211 */ /* 0x080fe400020f0eff */
[----:B-----5:R-:W-:Y:S01]  /*9890*/  LEA R46, P2, R27, R7, 0x1 ;  /* 0x000000071b2e7211 */ /* 0x020fe200078408ff */
[----:B------:R3:W-:Y:S01]  /*98a0*/  STL.64 [R1+0x738], R44 ;  /* 0x0007382c01007387 */ /* 0x0007e20000100a00 */
[----:B------:R-:W-:Y:S02]  /*98b0*/  LEA R8, R53, R21, 0x1 ;  /* 0x0000001535087211 */ /* 0x000fe400078e08ff */
[----:B------:R-:W-:Y:S02]  /*98c0*/  CS2R R52, SRZ ;  /* 0x0000000000347805 */ /* 0x000fe4000001ff00 */
[----:B------:R-:W-:Y:S01]  /*98d0*/  LEA.HI.X.SX32 R47, R27, R0, 0x1, P2 ;  /* 0x000000001b2f7211 */ /* 0x000fe200010f0eff */
[----:B------:R5:W-:Y:S01]  /*98e0*/  STL.64 [R1+0x730], R42 ;  /* 0x0007302a01007387 */ /* 0x000be20000100a00 */
[----:B------:R-:W-:Y:S01]  /*98f0*/  LEA R27, R57, R8, 0x1 ;  /* 0x00000008391b7211 */ /* 0x000fe200078e08ff */
[----:B------:R-:W0:Y:S01]  /*9900*/  LDC R88, c[0x0][0x268] ;  /* 0x00009a00ff587b82 */ /* 0x000e220000000800 */
[----:B------:R-:W-:Y:S01]  /*9910*/  CS2R R56, SRZ ;  /* 0x0000000000387805 */ /* 0x000fe2000001ff00 */
[----:B------:R2:W-:Y:S01]  /*9920*/  STL.64 [R1+0x728], R46 ;  /* 0x0007282e01007387 */ /* 0x0005e20000100a00 */
[----:B---3--:R-:W-:-:S05]  /*9930*/  LEA R44, P3, R16, R7, 0x1 ;  /* 0x00000007102c7211 */ /* 0x008fca00078608ff */
[----:B------:R-:W3:Y:S01]  /*9940*/  LDC R92, c[0x0][0x268] ;  /* 0x00009a00ff5c7b82 */ /* 0x000ee20000000800 */
[-C--:B-----5:R-:W-:Y:S02]  /*9950*/  LEA R42, P4, R36, R7.reuse, 0x1 ;  /* 0x00000007242a7211 */ /* 0x0a0fe400078808ff */
[-C--:B------:R-:W-:Y:S02]  /*9960*/  LEA.HI.X.SX32 R45, R16, R0.reuse, 0x1, P3 ;  /* 0x00000000102d7211 */ /* 0x080fe400018f0eff */
[-C--:B------:R-:W-:Y:S02]  /*9970*/  LEA.HI.X.SX32 R43, R36, R0.reuse, 0x1, P4 ;  /* 0x00000000242b7211 */ /* 0x080fe400020f0eff */
[----:B--2---:R-:W-:Y:S01]  /*9980*/  LEA R46, P2, R20, R7, 0x1 ;  /* 0x00000007142e7211 */ /* 0x004fe200078408ff */
[----:B------:R2:W-:Y:S01]  /*9990*/  STL.64 [R1+0x720], R44 ;  /* 0x0007202c01007387 */ /* 0x0005e20000100a00 */
[----:B------:R-:W-:Y:S01]  /*99a0*/  LEA R16, R58, R27, 0x1 ;  /* 0x0000001b3a107211 */ /* 0x000fe200078e08ff */
[----:B------:R-:W5:Y:S01]  /*99b0*/  LDC R93, c[0x0][0x268] ;  /* 0x00009a00ff5d7b82 */ /* 0x000f620000000800 */
[----:B------:R-:W-:Y:S01]  /*99c0*/  LEA.HI.X.SX32 R47, R20, R0, 0x1, P2 ;  /* 0x00000000142f7211 */ /* 0x000fe200010f0eff */
[----:B------:R1:W-:Y:S01]  /*99d0*/  STL.64 [R1+0x718], R42 ;  /* 0x0007182a01007387 */ /* 0x0003e20000100a00 */
[----:B------:R-:W-:Y:S01]  /*99e0*/  CS2R R58, SRZ ;  /* 0x00000000003a7805 */ /* 0x000fe2000001ff00 */
[----:B------:R-:W-:-:S02]  /*99f0*/  IMAD R20, R62, 0x2, R16 ;  /* 0x000000023e147824 */ /* 0x000fc400078e0210 */
[----:B------:R4:W-:Y:S02]  /*9a00*/  STL.64 [R1+0x710], R46 ;  /* 0x0007102e01007387 */ /* 0x0009e40000100a00 */
[----:B------:R-:W5:Y:S01]  /*9a10*/  LDC R94, c[0x0][0x268] ;  /* 0x00009a00ff5e7b82 */ /* 0x000f620000000800 */
[CC--:B--2---:R-:W-:Y:S02]  /*9a20*/  LEA R44, P3, R26.reuse, R7.reuse, 0x1 ;  /* 0x000000071a2c7211 */ /* 0x0c4fe400078608ff */
[----:B-1----:R-:W-:Y:S02]  /*9a30*/  LEA R42, P4, R35, R7, 0x1 ;  /* 0x00000007232a7211 */ /* 0x002fe400078808ff */
[----:B------:R-:W-:-:S03]  /*9a40*/  LEA.HI.X.SX32 R45, R26, R0, 0x1, P3 ;  /* 0x000000001a2d7211 */ /* 0x000fc600018f0eff */
[----:B------:R-:W1:Y:S01]  /*9a50*/  LDC R98, c[0x0][0x268] ;  /* 0x00009a00ff627b82 */ /* 0x000e620000000800 */
[----:B------:R-:W-:Y:S02]  /*9a60*/  LEA.HI.X.SX32 R43, R35, R0, 0x1, P4 ;  /* 0x00000000232b7211 */ /* 0x000fe400020f0eff */
[----:B----4-:R-:W-:Y:S02]  /*9a70*/  CS2R R46, SRZ ;  /* 0x00000000002e7805 */ /* 0x010fe4000001ff00 */
[CC--:B------:R-:W-:Y:S01]  /*9a80*/  LEA R36, P4, R34.reuse, R7.reuse, 0x1 ;  /* 0x0000000722247211 */ /* 0x0c0fe200078808ff */
[----:B------:R2:W-:Y:S01]  /*9a90*/  STL.64 [R1+0x708], R44 ;  /* 0x0007082c01007387 */ /* 0x0005e20000100a00 */
[----:B------:R-:W-:Y:S02]  /*9aa0*/  LEA R26, R63, R20, 0x1 ;  /* 0x000000143f1a7211 */ /* 0x000fe400078e08ff */
[----:B------:R-:W-:Y:S02]  /*9ab0*/  CS2R R62, SRZ ;  /* 0x00000000003e7805 */ /* 0x000fe4000001ff00 */
[----:B------:R-:W-:Y:S01]  /*9ac0*/  LEA.HI.X.SX32 R37, R34, R0, 0x1, P4 ;  /* 0x0000000022257211 */ /* 0x000fe200020f0eff */
[----:B------:R4:W-:Y:S01]  /*9ad0*/  STL.64 [R1+0x700], R42 ;  /* 0x0007002a01007387 */ /* 0x0009e20000100a00 */
[----:B------:R-:W1:Y:S01]  /*9ae0*/  LDC R99, c[0x0][0x268] ;  /* 0x00009a00ff637b82 */ /* 0x000e620000000800 */
[----:B--2---:R-:W-:-:S07]  /*9af0*/  LEA R44, P2, R9, R7, 0x1 ;  /* 0x00000007092c7211 */ /* 0x004fce00078408ff */
[----:B------:R-:W2:Y:S01]  /*9b00*/  LDC R100, c[0x0][0x268] ;  /* 0x00009a00ff647b82 */ /* 0x000ea20000000800 */
[C---:B----4-:R-:W-:Y:S02]  /*9b10*/  LEA R42, P3, R4.reuse, R7, 0x1 ;  /* 0x00000007042a7211 */ /* 0x050fe400078608ff */
[-C--:B------:R-:W-:Y:S02]  /*9b20*/  LEA.HI.X.SX32 R45, R9, R0.reuse, 0x1, P2 ;  /* 0x00000000092d7211 */ /* 0x080fe400010f0eff */
[----:B------:R-:W-:-:S03]  /*9b30*/  LEA.HI.X.SX32 R43, R4, R0, 0x1, P3 ;  /* 0x00000000042b7211 */ /* 0x000fc600018f0eff */
[----:B------:R-:W4:Y:S01]  /*9b40*/  LDC R104, c[0x0][0x268] ;  /* 0x00009a00ff687b82 */ /* 0x000f220000000800 */
[----:B------:R-:W-:Y:S01]  /*9b50*/  LEA R9, R64, R26, 0x1 ;  /* 0x0000001a40097211 */ /* 0x000fe200078e08ff */
[----:B------:R0:W-:Y:S01]  /*9b60*/  STL.64 [R1+0x6f8], R44 ;  /* 0x0006f82c01007387 */ /* 0x0001e20000100a00 */
[----:B------:R-:W-:Y:S02]  /*9b70*/  CS2R R64, SRZ ;  /* 0x0000000000407805 */ /* 0x000fe4000001ff00 */
[----:B------:R-:W-:Y:S01]  /*9b80*/  LEA R4, R68, R9, 0x1 ;  /* 0x0000000944047211 */ /* 0x000fe200078e08ff */
[----:B------:R3:W-:Y:S02]  /*9b90*/  STL.64 [R1+0x6f0], R42 ;  /* 0x0006f02a01007387 */ /* 0x0007e40000100a00 */
[----:B------:R-:W4:Y:S02]  /*9ba0*/  LDC R105, c[0x0][0x268] ;  /* 0x00009a00ff697b82 */ /* 0x000f240000000800 */
[----:B------:R5:W-:Y:S01]  /*9bb0*/  STL.64 [R1+0x6e8], R36 ;  /* 0x0006e82401007387 */ /* 0x000be20000100a00 */
[----:B0-----:R-:W-:-:S05]  /*9bc0*/  LEA R44, P2, R25, R7, 0x1 ;  /* 0x00000007192c7211 */ /* 0x001fca00078408ff */
[----:B------:R-:W0:Y:S01]  /*9bd0*/  LDC R106, c[0x0][0x268] ;  /* 0x00009a00ff6a7b82 */ /* 0x000e220000000800 */
[-C--:B---3--:R-:W-:Y:S02]  /*9be0*/  LEA R42, P3, R19, R7.reuse, 0x1 ;  /* 0x00000007132a7211 */ /* 0x088fe400078608ff */
[-C--:B------:R-:W-:Y:S02]  /*9bf0*/  LEA.HI.X.SX32 R45, R25, R0.reuse, 0x1, P2 ;  /* 0x00000000192d7211 */ /* 0x080fe400010f0eff */
[-C--:B-----5:R-:W-:Y:S02]  /*9c00*/  LEA R36, P4, R33, R7.reuse, 0x1 ;  /* 0x0000000721247211 */ /* 0x0a0fe400078808ff */
[-C--:B------:R-:W-:Y:S01]  /*9c10*/  LEA.HI.X.SX32 R43, R19, R0.reuse, 0x1, P3 ;  /* 0x00000000132b7211 */ /* 0x080fe200018f0eff */
[----:B------:R3:W-:Y:S01]  /*9c20*/  STL.64 [R1+0x6e0], R44 ;  /* 0x0006e02c01007387 */ /* 0x0007e20000100a00 */
[----:B------:R-:W-:Y:S01]  /*9c30*/  LEA.HI.X.SX32 R37, R33, R0, 0x1, P4 ;  /* 0x0000000021257211 */ /* 0x000fe200020f0eff */
[----:B------:R-:W5:Y:S01]  /*9c40*/  LDC R110, c[0x0][0x268] ;  /* 0x00009a00ff6e7b82 */ /* 0x000f620000000800 */
[----:B------:R-:W-:Y:S01]  /*9c50*/  LEA R34, P4, R32, R7, 0x1 ;  /* 0x0000000720227211 */ /* 0x000fe200078808ff */
[----:B------:R1:W-:Y:S01]  /*9c60*/  STL.64 [R1+0x6d8], R42 ;  /* 0x0006d82a01007387 */ /* 0x0003e20000100a00 */
[----:B------:R-:W-:-:S02]  /*9c70*/  LEA R25, R69, R4, 0x1 ;  /* 0x0000000445197211 */ /* 0x000fc400078e08ff */
[----:B------:R-:W-:Y:S02]  /*9c80*/  CS2R R68, SRZ ;  /* 0x0000000000447805 */ /* 0x000fe4000001ff00 */
[----:B------:R-:W-:Y:S01]  /*9c90*/  LEA.HI.X.SX32 R35, R32, R0, 0x1, P4 ;  /* 0x0000000020237211 */ /* 0x000fe200020f0eff */
[----:B------:R2:W-:Y:S01]  /*9ca0*/  STL.64 [R1+0x6d0], R36 ;  /* 0x0006d02401007387 */ /* 0x0005e20000100a00 */
[----:B------:R-:W-:Y:S01]  /*9cb0*/  LEA R19, R70, R25, 0x1 ;  /* 0x0000001946137211 */ /* 0x000fe200078e08ff */
[----:B------:R-:W5:Y:S01]  /*9cc0*/  LDC R111, c[0x0][0x268] ;  /* 0x00009a00ff6f7b82 */ /* 0x000f620000000800 */
[----:B------:R-:W-:Y:S02]  /*9cd0*/  CS2R R70, SRZ ;  /* 0x0000000000467805 */ /* 0x000fe4000001ff00 */
[----:B---3--:R-:W-:Y:S02]  /*9ce0*/  CS2R R44, SRZ ;  /* 0x00000000002c7805 */ /* 0x008fe4000001ff00 */
[----:B-1----:R-:W-:-:S03]  /*9cf0*/  LEA R42, P2, R15, R7, 0x1 ;  /* 0x000000070f2a7211 */ /* 0x002fc600078408ff */
[----:B------:R-:W1:Y:S01]  /*9d00*/  LDC R112, c[0x0][0x268] ;  /* 0x00009a00ff707b82 */ /* 0x000e620000000800 */
[C---:B--2---:R-:W-:Y:S02]  /*9d10*/  LEA R36, P3, R24.reuse, R7, 0x1 ;  /* 0x0000000718247211 */ /* 0x044fe400078608ff */
[-C--:B------:R-:W-:Y:S02]  /*9d20*/  LEA.HI.X.SX32 R43, R15, R0.reuse, 0x1, P2 ;  /* 0x000000000f2b7211 */ /* 0x080fe400010f0eff */
[----:B------:R-:W-:Y:S02]  /*9d30*/  LEA.HI.X.SX32 R37, R24, R0, 0x1, P3 ;  /* 0x0000000018257211 */ /* 0x000fe400018f0eff */
[----:B------:R-:W-:Y:S01]  /*9d40*/  LEA R15, R74, R19, 0x1 ;  /* 0x000000134a0f7211 */ /* 0x000fe200078e08ff */
[----:B------:R2:W-:Y:S01]  /*9d50*/  STL.64 [R1+0x6c8], R42 ;  /* 0x0006c82a01007387 */ /* 0x0005e20000100a00 */
[----:B------:R-:W3:Y:S02]  /*9d60*/  LDC R116, c[0x0][0x268] ;  /* 0x00009a00ff747b82 */ /* 0x000ee40000000800 */
[----:B------:R-:W-:Y:S01]  /*9d70*/  LEA R24, R75, R15, 0x1 ;  /* 0x0000000f4b187211 */ /* 0x000fe200078e08ff */
[----:B------:R4:W-:Y:S01]  /*9d80*/  STL.64 [R1+0x6c0], R36 ;  /* 0x0006c02401007387 */ /* 0x0009e20000100a00 */
[----:B------:R-:W-:-:S03]  /*9d90*/  CS2R R74, SRZ ;  /* 0x00000000004a7805 */ /* 0x000fc6000001ff00 */
[----:B------:R0:W-:Y:S01]  /*9da0*/  STL.64 [R1+0x6b8], R34 ;  /* 0x0006b82201007387 */ /* 0x0001e20000100a00 */
[----:B------:R-:W3:Y:S01]  /*9db0*/  LDC R117, c[0x0][0x268] ;  /* 0x00009a00ff757b82 */ /* 0x000ee20000000800 */
[-C--:B--2---:R-:W-:Y:S02]  /*9dc0*/  LEA R42, P2, R6, R7.reuse, 0x1 ;  /* 0x00000007062a7211 */ /* 0x084fe400078408ff */
[----:B----4-:R-:W-:-:S05]  /*9dd0*/  LEA R36, P3, R18, R7, 0x1 ;  /* 0x0000000712247211 */ /* 0x010fca00078608ff */
[----:B------:R-:W2:Y:S01]  /*9de0*/  LDC R118, c[0x0][0x268] ;  /* 0x00009a00ff767b82 */ /* 0x000ea20000000800 */
[-C--:B------:R-:W-:Y:S02]  /*9df0*/  LEA.HI.X.SX32 R43, R6, R0.reuse, 0x1, P2 ;  /* 0x00000000062b7211 */ /* 0x080fe400010f0eff */
[CC--:B0-----:R-:W-:Y:S02]  /*9e00*/  LEA R34, P4, R31.reuse, R7.reuse, 0x1 ;  /* 0x000000071f227211 */ /* 0x0c1fe400078808ff */
[-C--:B------:R-:W-:Y:S01]  /*9e10*/  LEA.HI.X.SX32 R37, R18, R0.reuse, 0x1, P3 ;  /* 0x0000000012257211 */ /* 0x080fe200018f0eff */
[----:B------:R0:W-:Y:S01]  /*9e20*/  STL.64 [R1+0x6b0], R42 ;  /* 0x0006b02a01007387 */ /* 0x0001e20000100a00 */
[----:B------:R-:W-:Y:S01]  /*9e30*/  LEA.HI.X.SX32 R35, R31, R0, 0x1, P4 ;  /* 0x000000001f237211 */ /* 0x000fe200020f0eff */
[----:B------:R-:W4:Y:S01]  /*9e40*/  LDC R122, c[0x0][0x268] ;  /* 0x00009a00ff7a7b82 */ /* 0x000f220000000800 */
[----:B------:R-:W-:Y:S01]  /*9e50*/  LEA R32, P4, R30, R7, 0x1 ;  /* 0x000000071e207211 */ /* 0x000fe200078808ff */
[----:B------:R5:W-:Y:S01]  /*9e60*/  STL.64 [R1+0x6a8], R36 ;  /* 0x0006a82401007387 */ /* 0x000be20000100a00 */
[----:B------:R-:W-:-:S02]  /*9e70*/  LEA R6, R76, R24, 0x1 ;  /* 0x000000184c067211 */ /* 0x000fc400078e08ff */
[----:B------:R-:W-:Y:S02]  /*9e80*/  CS2R R76, SRZ ;  /* 0x00000000004c7805 */ /* 0x000fe4000001ff00 */
[----:B------:R-:W-:Y:S01]  /*9e90*/  LEA.HI.X.SX32 R33, R30, R0, 0x1, P4 ;  /* 0x000000001e217211 */ /* 0x000fe200020f0eff */
[----:B------:R1:W-:Y:S01]  /*9ea0*/  STL.64 [R1+0x6a0], R34 ;  /* 0x0006a02201007387 */ /* 0x0003e20000100a00 */
[----:B------:R-:W-:Y:S01]  /*9eb0*/  LEA R18, R80, R6, 0x1 ;  /* 0x0000000650127211 */ /* 0x000fe200078e08ff */
[----:B------:R-:W4:Y:S01]  /*9ec0*/  LDC R123, c[0x0][0x268] ;  /* 0x00009a00ff7b7b82 */ /* 0x000f220000000800 */
[----:B0-----:R-:W-:Y:S02]  /*9ed0*/  CS2R R42, SRZ ;  /* 0x00000000002a7805 */ /* 0x001fe4000001ff00 */
[----:B-----5:R-:W-:-:S05]  /*9ee0*/  LEA R36, P2, R23, R7, 0x1 ;  /* 0x0000000717247211 */ /* 0x020fca00078408ff */
[----:B------:R-:W0:Y:S01]  /*9ef0*/  LDC R124, c[0x0][0x268] ;  /* 0x00009a00ff7c7b82 */ /* 0x000e220000000800 */
[C---:B-1----:R-:W-:Y:S02]  /*9f00*/  LEA R34, P3, R12.reuse, R7, 0x1 ;  /* 0x000000070c227211 */ /* 0x042fe400078608ff */
[-C--:B------:R-:W-:Y:S02]  /*9f10*/  LEA.HI.X.SX32 R37, R23, R0.reuse, 0x1, P2 ;  /* 0x0000000017257211 */ /* 0x080fe400010f0eff */
[----:B------:R-:W-:Y:S02]  /*9f20*/  LEA.HI.X.SX32 R35, R12, R0, 0x1, P3 ;  /* 0x000000000c237211 */ /* 0x000fe400018f0eff */
[----:B------:R-:W-:Y:S01]  /*9f30*/  LEA R23, R81, R18, 0x1 ;  /* 0x0000001251177211 */ /* 0x000fe200078e08ff */
[----:B------:R1:W-:Y:S01]  /*9f40*/  STL.64 [R1+0x698], R36 ;  /* 0x0006982401007387 */ /* 0x0003e20000100a00 */
[----:B------:R-:W5:Y:S01]  /*9f50*/  LDC R128, c[0x0][0x268] ;  /* 0x00009a00ff807b82 */ /* 0x000f620000000800 */
[----:B------:R-:W-:-:S02]  /*9f60*/  CS2R R80, SRZ ;  /* 0x0000000000507805 */ /* 0x000fc4000001ff00 */
[----:B------:R-:W-:Y:S01]  /*9f70*/  LEA R12, R82, R23, 0x1 ;  /* 0x00000017520c7211 */ /* 0x000fe200078e08ff */
[----:B------:R3:W-:Y:S01]  /*9f80*/  STL.64 [R1+0x690], R34 ;  /* 0x0006902201007387 */ /* 0x0007e20000100a00 */
[----:B------:R-:W-:-:S03]  /*9f90*/  CS2R R82, SRZ ;  /* 0x0000000000527805 */ /* 0x000fc6000001ff00 */
[----:B------:R2:W-:Y:S01]  /*9fa0*/  STL.64 [R1+0x688], R32 ;  /* 0x0006882001007387 */ /* 0x0005e20000100a00 */
[----:B------:R-:W5:Y:S01]  /*9fb0*/  LDC R131, c[0x0][0x268] ;  /* 0x00009a00ff837b82 */ /* 0x000f620000000800 */
[-C--:B-1----:R-:W-:Y:S02]  /*9fc0*/  LEA R36, P2, R14, R7.reuse, 0x1 ;  /* 0x000000070e247211 */ /* 0x082fe400078408ff */
[----:B---3--:R-:W-:-:S05]  /*9fd0*/  LEA R34, P3, R22, R7, 0x1 ;  /* 0x0000000716227211 */ /* 0x008fca00078608ff */
[----:B------:R-:W1:Y:S01]  /*9fe0*/  LDC R133, c[0x0][0x268] ;  /* 0x00009a00ff857b82 */ /* 0x000e620000000800 */
[-C--:B------:R-:W-:Y:S02]  /*9ff0*/  LEA.HI.X.SX32 R37, R14, R0.reuse, 0x1, P2 ;  /* 0x000000000e257211 */ /* 0x080fe400010f0eff */
[CC--:B--2---:R-:W-:Y:S02]  /*a000*/  LEA R32, P4, R29.reuse, R7.reuse, 0x1 ;  /* 0x000000071d207211 */ /* 0x0c4fe400078808ff */
[-C--:B------:R-:W-:Y:S01]  /*a010*/  LEA.HI.X.SX32 R35, R22, R0.reuse, 0x1, P3 ;  /* 0x0000000016237211 */ /* 0x080fe200018f0eff */
[----:B------:R2:W-:Y:S01]  /*a020*/  STL.64 [R1+0x680], R36 ;  /* 0x0006802401007387 */ /* 0x0005e20000100a00 */
[----:B------:R-:W-:Y:S01]  /*a030*/  LEA.HI.X.SX32 R33, R29, R0, 0x1, P4 ;  /* 0x000000001d217211 */ /* 0x000fe200020f0eff */
[----:B------:R-:W3:Y:S01]  /*a040*/  LDC R134, c[0x0][0x268] ;  /* 0x00009a00ff867b82 */ /* 0x000ee20000000800 */
[----:B------:R-:W-:Y:S01]  /*a050*/  LEA R30, P4, R28, R7, 0x1 ;  /* 0x000000071c1e7211 */ /* 0x000fe200078808ff */
[----:B------:R4:W-:Y:S01]  /*a060*/  STL.64 [R1+0x678], R34 ;  /* 0x0006782201007387 */ /* 0x0009e20000100a00 */
[----:B------:R-:W-:-:S02]  /*a070*/  LEA R14, R86, R12, 0x1 ;  /* 0x0000000c560e7211 */ /* 0x000fc400078e08ff */
[----:B------:R-:W-:Y:S01]  /*a080*/  LEA.HI.X.SX32 R31, R28, R0, 0x1, P4 ;  /* 0x000000001c1f7211 */ /* 0x000fe200020f0eff */
[----:B------:R0:W-:Y:S01]  /*a090*/  STL.64 [R1+0x670], R32 ;  /* 0x0006702001007387 */ /* 0x0001e20000100a00 */
[----:B------:R-:W-:Y:S01]  /*a0a0*/  LEA R22, R87, R14, 0x1 ;  /* 0x0000000e57167211 */ /* 0x000fe200078e08ff */
[----:B------:R-:W3:Y:S01]  /*a0b0*/  LDC R135, c[0x0][0x268] ;  /* 0x00009a00ff877b82 */ /* 0x000ee20000000800 */
[----:B------:R-:W-:Y:S02]  /*a0c0*/  CS2R R86, SRZ ;  /* 0x0000000000567805 */ /* 0x000fe4000001ff00 */
[----:B--2---:R-:W-:Y:S02]  /*a0d0*/  CS2R R36, SRZ ;  /* 0x0000000000247805 */ /* 0x004fe4000001ff00 */
[----:B----4-:R-:W-:-:S03]  /*a0e0*/  LEA R34, P2, R17, R7, 0x1 ;  /* 0x0000000711227211 */ /* 0x010fc600078408ff */
[----:B------:R-:W2:Y:S01]  /*a0f0*/  LDC R137, c[0x0][0x268] ;  /* 0x00009a00ff897b82 */ /* 0x000ea20000000800 */
[----:B0-----:R-:W-:Y:S02]  /*a100*/  LEA R32, P3, R11, R7, 0x1 ;  /* 0x000000070b207211 */ /* 0x001fe400078608ff */
[-C--:B------:R-:W-:Y:S02]  /*a110*/  LEA.HI.X.SX32 R35, R17, R0.reuse, 0x1, P2 ;  /* 0x0000000011237211 */ /* 0x080fe400010f0eff */
[----:B------:R-:W-:Y:S02]  /*a120*/  LEA.HI.X.SX32 R33, R11, R0, 0x1, P3 ;  /* 0x000000000b217211 */ /* 0x000fe400018f0eff */
[----:B------:R-:W-:Y:S01]  /*a130*/  LEA R17, R88, R22, 0x1 ;  /* 0x0000001658117211 */ /* 0x000fe200078e08ff */
[----:B------:R0:W-:Y:S01]  /*a140*/  STL.64 [R1+0x668], R34 ;  /* 0x0006682201007387 */ /* 0x0001e20000100a00 */
[----:B------:R-:W4:Y:S01]  /*a150*/  LDC R138, c[0x0][0x268] ;  /* 0x00009a00ff8a7b82 */ /* 0x000f220000000800 */
[----:B------:R-:W-:-:S02]  /*a160*/  CS2R R88, SRZ ;  /* 0x0000000000587805 */ /* 0x000fc4000001ff00 */
[----:B------:R-:W-:Y:S01]  /*a170*/  LEA R11, R92, R17, 0x1 ;  /* 0x000000115c0b7211 */ /* 0x000fe200078e08ff */
[----:B------:R5:W-:Y:S04]  /*a180*/  STL.64 [R1+0x660], R32 ;  /* 0x0006602001007387 */ /* 0x000be80000100a00 */
[----:B------:R1:W-:Y:S01]  /*a190*/  STL.64 [R1+0x658], R30 ;  /* 0x0006581e01007387 */ /* 0x0003e20000100a00 */
[----:B------:R-:W4:Y:S01]  /*a1a0*/  LDC R139, c[0x0][0x268] ;  /* 0x00009a00ff8b7b82 */ /* 0x000f220000000800 */
[-C--:B0-----:R-:W-:Y:S02]  /*a1b0*/  LEA R34, P2, R21, R7.reuse, 0x1 ;  /* 0x0000000715227211 */ /* 0x081fe400078408ff */
[----:B-----5:R-:W-:-:S05]  /*a1c0*/  LEA R32, P3, R8, R7, 0x1 ;  /* 0x0000000708207211 */ /* 0x020fca00078608ff */
[----:B------:R-:W0:Y:S01]  /*a1d0*/  LDC R141, c[0x0][0x268] ;  /* 0x00009a00ff8d7b82 */ /* 0x000e220000000800 */
[-C--:B------:R-:W-:Y:S02]  /*a1e0*/  LEA.HI.X.SX32 R35, R21, R0.reuse, 0x1, P2 ;  /* 0x0000000015237211 */ /* 0x080fe400010f0eff */
[CC--:B-1----:R-:W-:Y:S02]  /*a1f0*/  LEA R30, P4, R27.reuse, R7.reuse, 0x1 ;  /* 0x000000071b1e7211 */ /* 0x0c2fe400078808ff */
        /* <DEDUP_REMOVED lines=13> */
[----:B-1----:R-:W-:Y:S02]  /*a2d0*/  CS2R R34, SRZ ;  /* 0x0000000000227805 */ /* 0x002fe4000001ff00 */
[----:B---3--:R-:W-:-:S02]  /*a2e0*/  LEA R32, P2, R16, R7, 0x1 ;  /* 0x0000000710207211 */ /* 0x008fc400078408ff */
[----:B--2---:R-:W-:Y:S02]  /*a2f0*/  LEA R30, P3, R20, R7, 0x1 ;  /* 0x00000007141e7211 */ /* 0x004fe400078608ff */
[-C--:B------:R-:W-:Y:S02]  /*a300*/  LEA.HI.X.SX32 R33, R16, R0.reuse, 0x1, P2 ;  /* 0x0000000010217211 */ /* 0x080fe400010f0eff */
[----:B------:R-:W-:Y:S02]  /*a310*/  LEA.HI.X.SX32 R31, R20, R0, 0x1, P3 ;  /* 0x00000000141f7211 */ /* 0x000fe400018f0eff */
[----:B------:R-:W-:Y:S01]  /*a320*/  LEA R16, R98, R8, 0x1 ;  /* 0x0000000862107211 */ /* 0x000fe200078e08ff */
[----:B------:R1:W-:Y:S03]  /*a330*/  STL.64 [R1+0x638], R32 ;  /* 0x0006382001007387 */ /* 0x0003e60000100a00 */
[----:B------:R-:W-:Y:S01]  /*a340*/  LEA R20, R99, R16, 0x1 ;  /* 0x0000001063147211 */ /* 0x000fe200078e08ff */
[----:B------:R2:W-:Y:S01]  /*a350*/  STL.64 [R1+0x630], R30 ;  /* 0x0006301e01007387 */ /* 0x0005e20000100a00 */
[----:B------:R-:W-:-:S03]  /*a360*/  CS2R R98, SRZ ;  /* 0x0000000000627805 */ /* 0x000fc6000001ff00 */
[----:B------:R3:W-:Y:S01]  /*a370*/  STL.64 [R1+0x628], R28 ;  /* 0x0006281c01007387 */ /* 0x0007e20000100a00 */
[CC--:B-1----:R-:W-:Y:S02]  /*a380*/  LEA R32, P2, R9.reuse, R7.reuse, 0x1 ;  /* 0x0000000709207211 */ /* 0x0c2fe400078408ff */
[CC--:B--2---:R-:W-:Y:S02]  /*a390*/  LEA R30, P3, R4.reuse, R7.reuse, 0x1 ;  /* 0x00000007041e7211 */ /* 0x0c4fe400078608ff */
[-C--:B------:R-:W-:Y:S02]  /*a3a0*/  LEA.HI.X.SX32 R33, R9, R0.reuse, 0x1, P2 ;  /* 0x0000000009217211 */ /* 0x080fe400010f0eff */
[C---:B---3--:R-:W-:Y:S02]  /*a3b0*/  LEA R28, P4, R25.reuse, R7, 0x1 ;  /* 0x00000007191c7211 */ /* 0x048fe400078808ff */
[-C--:B------:R-:W-:Y:S01]  /*a3c0*/  LEA.HI.X.SX32 R31, R4, R0.reuse, 0x1, P3 ;  /* 0x00000000041f7211 */ /* 0x080fe200018f0eff */
[----:B------:R1:W-:Y:S01]  /*a3d0*/  STL.64 [R1+0x620], R32 ;  /* 0x0006202001007387 */ /* 0x0003e20000100a00 */
[----:B------:R-:W-:-:S02]  /*a3e0*/  LEA.HI.X.SX32 R29, R25, R0, 0x1, P4 ;  /* 0x00000000191d7211 */ /* 0x000fc400020f0eff */
[----:B------:R-:W-:Y:S01]  /*a3f0*/  LEA R26, P4, R24, R7, 0x1 ;  /* 0x00000007181a7211 */ /* 0x000fe200078808ff */
[----:B------:R2:W-:Y:S01]  /*a400*/  STL.64 [R1+0x618], R30 ;  /* 0x0006181e01007387 */ /* 0x0005e20000100a00 */
[----:B------:R-:W-:Y:S02]  /*a410*/  LEA R9, R100, R20, 0x1 ;  /* 0x0000001464097211 */ /* 0x000fe400078e08ff */
[----:B------:R-:W-:Y:S02]  /*a420*/  CS2R R100, SRZ ;  /* 0x0000000000647805 */ /* 0x000fe4000001ff00 */
[----:B------:R-:W-:Y:S01]  /*a430*/  LEA.HI.X.SX32 R27, R24, R0, 0x1, P4 ;  /* 0x00000000181b7211 */ /* 0x000fe200020f0eff */
[----:B------:R3:W-:Y:S01]  /*a440*/  STL.64 [R1+0x610], R28 ;  /* 0x0006101c01007387 */ /* 0x0007e20000100a00 */
[----:B------:R-:W-:Y:S02]  /*a450*/  LEA R4, R104, R9, 0x1 ;  /* 0x0000000968047211 */ /* 0x000fe400078e08ff */
[----:B-1----:R-:W-:-:S02]  /*a460*/  CS2R R32, SRZ ;  /* 0x0000000000207805 */ /* 0x002fc4000001ff00 */
[-C--:B--2---:R-:W-:Y:S02]  /*a470*/  LEA R30, P2, R19, R7.reuse, 0x1 ;  /* 0x00000007131e7211 */ /* 0x084fe400078408ff */
[----:B---3--:R-:W-:Y:S02]  /*a480*/  LEA R28, P3, R15, R7, 0x1 ;  /* 0x000000070f1c7211 */ /* 0x008fe400078608ff */
[-C--:B------:R-:W-:Y:S01]  /*a490*/  LEA.HI.X.SX32 R31, R19, R0.reuse, 0x1, P2 ;  /* 0x00000000131f7211 */ /* 0x080fe200010f0eff */
[----:B------:R-:W-:Y:S01]  /*a4a0*/  IMAD R19, R105, 0x2, R4 ;  /* 0x0000000269137824 */ /* 0x000fe200078e0204 */
[----:B------:R-:W-:Y:S02]  /*a4b0*/  LEA.HI.X.SX32 R29, R15, R0, 0x1, P3 ;  /* 0x000000000f1d7211 */ /* 0x000fe400018f0eff */
[----:B------:R-:W-:Y:S01]  /*a4c0*/  CS2R R104, SRZ ;  /* 0x0000000000687805 */ /* 0x000fe2000001ff00 */
[----:B------:R1:W-:Y:S01]  /*a4d0*/  STL.64 [R1+0x608], R30 ;  /* 0x0006081e01007387 */ /* 0x0003e20000100a00 */
[----:B------:R-:W-:-:S02]  /*a4e0*/  LEA R15, R106, R19, 0x1 ;  /* 0x000000136a0f7211 */ /* 0x000fc400078e08ff */
[----:B------:R-:W-:Y:S01]  /*a4f0*/  CS2R R106, SRZ ;  /* 0x00000000006a7805 */ /* 0x000fe2000001ff00 */
[----:B------:R2:W-:Y:S04]  /*a500*/  STL.64 [R1+0x600], R28 ;  /* 0x0006001c01007387 */ /* 0x0005e80000100a00 */
[----:B------:R3:W-:Y:S01]  /*a510*/  STL.64 [R1+0x5f8], R26 ;  /* 0x0005f81a01007387 */ /* 0x0007e20000100a00 */
[-C--:B-1----:R-:W-:Y:S02]  /*a520*/  LEA R30, P2, R6, R7.reuse, 0x1 ;  /* 0x00000007061e7211 */ /* 0x082fe400078408ff */
[----:B--2---:R-:W-:Y:S02]  /*a530*/  LEA R28, P3, R18, R7, 0x1 ;  /* 0x00000007121c7211 */ /* 0x004fe400078608ff */
[----:B------:R-:W-:-:S02]  /*a540*/  LEA.HI.X.SX32 R31, R6, R0, 0x1, P2 ;  /* 0x00000000061f7211 */ /* 0x000fc400010f0eff */
[CC--:B---3--:R-:W-:Y:S02]  /*a550*/  LEA R26, P4, R23.reuse, R7.reuse, 0x1 ;  /* 0x00000007171a7211 */ /* 0x0c8fe400078808ff */
[-C--:B------:R-:W-:Y:S01]  /*a560*/  LEA.HI.X.SX32 R29, R18, R0.reuse, 0x1, P3 ;  /* 0x00000000121d7211 */ /* 0x080fe200018f0eff */
[----:B------:R1:W-:Y:S01]  /*a570*/  STL.64 [R1+0x5f0], R30 ;  /* 0x0005f01e01007387 */ /* 0x0003e20000100a00 */
[-C--:B------:R-:W-:Y:S02]  /*a580*/  LEA.HI.X.SX32 R27, R23, R0.reuse, 0x1, P4 ;  /* 0x00000000171b7211 */ /* 0x080fe400020f0eff */
[----:B------:R-:W-:Y:S01]  /*a590*/  LEA R24, P4, R22, R7, 0x1 ;  /* 0x0000000716187211 */ /* 0x000fe200078808ff */
[----:B------:R2:W-:Y:S01]  /*a5a0*/  STL.64 [R1+0x5e8], R28 ;  /* 0x0005e81c01007387 */ /* 0x0005e20000100a00 */
[----:B------:R-:W-:Y:S02]  /*a5b0*/  LEA R6, R110, R15, 0x1 ;  /* 0x0000000f6e067211 */ /* 0x000fe400078e08ff */
[----:B------:R-:W-:Y:S01]  /*a5c0*/  LEA.HI.X.SX32 R25, R22, R0, 0x1, P4 ;  /* 0x0000000016197211 */ /* 0x000fe200020f0eff */
[----:B------:R3:W-:Y:S01]  /*a5d0*/  STL.64 [R1+0x5e0], R26 ;  /* 0x0005e01a01007387 */ /* 0x0007e20000100a00 */
[----:B------:R-:W-:-:S02]  /*a5e0*/  LEA R18, R111, R6, 0x1 ;  /* 0x000000066f127211 */ /* 0x000fc400078e08ff */
[----:B------:R-:W-:Y:S02]  /*a5f0*/  CS2R R110, SRZ ;  /* 0x00000000006e7805 */ /* 0x000fe4000001ff00 */
[----:B------:R-:W-:Y:S02]  /*a600*/  LEA.HI.X.SX32 R23, R125, R3, 0x1, P5 ;  /* 0x000000037d177211 */ /* 0x000fe400028f0eff */
[----:B-1----:R-:W-:Y:S02]  /*a610*/  CS2R R30, SRZ ;  /* 0x00000000001e7805 */ /* 0x002fe4000001ff00 */
[-C--:B--2---:R-:W-:Y:S02]  /*a620*/  LEA R28, P2, R12, R7.reuse, 0x1 ;  /* 0x000000070c1c7211 */ /* 0x084fe400078408ff */
[----:B---3--:R-:W-:Y:S02]  /*a630*/  LEA R26, P3, R14, R7, 0x1 ;  /* 0x000000070e1a7211 */ /* 0x008fe400078608ff */
[----:B------:R-:W-:-:S02]  /*a640*/  LEA.HI.X.SX32 R29, R12, R0, 0x1, P2 ;  /* 0x000000000c1d7211 */ /* 0x000fc400010f0eff */
[----:B------:R-:W-:Y:S02]  /*a650*/  LEA.HI.X.SX32 R27, R14, R0, 0x1, P3 ;  /* 0x000000000e1b7211 */ /* 0x000fe400018f0eff */
[----:B------:R-:W-:Y:S01]  /*a660*/  LEA R12, R112, R18, 0x1 ;  /* 0x00000012700c7211 */ /* 0x000fe200078e08ff */
[----:B------:R1:W-:Y:S01]  /*a670*/  STL.64 [R1+0x5d8], R28 ;  /* 0x0005d81c01007387 */ /* 0x0003e20000100a00 */
[----:B------:R-:W-:Y:S02]  /*a680*/  CS2R R112, SRZ ;  /* 0x0000000000707805 */ /* 0x000fe4000001ff00 */
[----:B------:R-:W-:Y:S01]  /*a690*/  LEA R14, R116, R12, 0x1 ;  /* 0x0000000c740e7211 */ /* 0x000fe200078e08ff */
[----:B------:R2:W-:Y:S04]  /*a6a0*/  STL.64 [R1+0x5d0], R26 ;  /* 0x0005d01a01007387 */ /* 0x0005e80000100a00 */
[----:B------:R3:W-:Y:S01]  /*a6b0*/  STL.64 [R1+0x5c8], R24 ;  /* 0x0005c81801007387 */ /* 0x0007e20000100a00 */
[----:B-1----:R-:W-:-:S02]  /*a6c0*/  LEA R28, P2, R17, R7, 0x1 ;  /* 0x00000007111c7211 */ /* 0x002fc400078408ff */
[-C--:B--2---:R-:W-:Y:S02]  /*a6d0*/  LEA R26, P3, R11, R7.reuse, 0x1 ;  /* 0x000000070b1a7211 */ /* 0x084fe400078608ff */
[-C--:B------:R-:W-:Y:S02]  /*a6e0*/  LEA.HI.X.SX32 R29, R17, R0.reuse, 0x1, P2 ;  /* 0x00000000111d7211 */ /* 0x080fe400010f0eff */
[----:B---3--:R-:W-:Y:S02]  /*a6f0*/  LEA R24, P4, R21, R7, 0x1 ;  /* 0x0000000715187211 */ /* 0x008fe400078808ff */
[-C--:B------:R-:W-:Y:S01]  /*a700*/  LEA.HI.X.SX32 R27, R11, R0.reuse, 0x1, P3 ;  /* 0x000000000b1b7211 */ /* 0x080fe200018f0eff */
[----:B------:R1:W-:Y:S01]  /*a710*/  STL.64 [R1+0x5c0], R28 ;  /* 0x0005c01c01007387 */ /* 0x0003e20000100a00 */
[----:B------:R-:W-:Y:S02]  /*a720*/  LEA.HI.X.SX32 R25, R21, R0, 0x1, P4 ;  /* 0x0000000015197211 */ /* 0x000fe400020f0eff */
[----:B------:R-:W-:Y:S01]  /*a730*/  LEA R17, R117, R14, 0x1 ;  /* 0x0000000e75117211 */ /* 0x000fe200078e08ff */
[----:B------:R2:W-:Y:S01]  /*a740*/  STL.64 [R1+0x5b8], R26 ;  /* 0x0005b81a01007387 */ /* 0x0005e20000100a00 */
[----:B------:R-:W-:-:S02]  /*a750*/  CS2R R116, SRZ ;  /* 0x0000000000747805 */ /* 0x000fc4000001ff00 */
[----:B------:R-:W-:Y:S01]  /*a760*/  LEA R11, R118, R17, 0x1 ;  /* 0x00000011760b7211 */ /* 0x000fe200078e08ff */
[----:B------:R3:W-:Y:S01]  /*a770*/  STL.64 [R1+0x5b0], R24 ;  /* 0x0005b01801007387 */ /* 0x0007e20000100a00 */
[----:B------:R-:W-:Y:S02]  /*a780*/  CS2R R118, SRZ ;  /* 0x0000000000767805 */ /* 0x000fe4000001ff00 */
[-C--:B-1----:R-:W-:Y:S02]  /*a790*/  LEA R28, P2, R8, R7.reuse, 0x1 ;  /* 0x00000007081c7211 */ /* 0x082fe400078408ff */
[-C--:B--2---:R-:W-:Y:S02]  /*a7a0*/  LEA R26, P3, R16, R7.reuse, 0x1 ;  /* 0x00000007101a7211 */ /* 0x084fe400078608ff */
[----:B------:R-:W-:Y:S02]  /*a7b0*/  LEA.HI.X.SX32 R29, R8, R0, 0x1, P2 ;  /* 0x00000000081d7211 */ /* 0x000fe400010f0eff */
[----:B---3--:R-:W-:-:S02]  /*a7c0*/  LEA R24, P4, R20, R7, 0x1 ;  /* 0x0000000714187211 */ /* 0x008fc400078808ff */
[-C--:B------:R-:W-:Y:S01]  /*a7d0*/  LEA.HI.X.SX32 R27, R16, R0.reuse, 0x1, P3 ;  /* 0x00000000101b7211 */ /* 0x080fe200018f0eff */
[----:B------:R1:W-:Y:S01]  /*a7e0*/  STL.64 [R1+0x5a8], R28 ;  /* 0x0005a81c01007387 */ /* 0x0003e20000100a00 */
[----:B------:R-:W-:Y:S02]  /*a7f0*/  LEA.HI.X.SX32 R25, R20, R0, 0x1, P4 ;  /* 0x0000000014197211 */ /* 0x000fe400020f0eff */
[----:B------:R-:W-:Y:S01]  /*a800*/  LEA R8, R122, R11, 0x1 ;  /* 0x0000000b7a087211 */ /* 0x000fe200078e08ff */
[----:B------:R2:W-:Y:S03]  /*a810*/  STL.64 [R1+0x5a0], R26 ;  /* 0x0005a01a01007387 */ /* 0x0005e60000100a00 */
[----:B------:R-:W-:Y:S01]  /*a820*/  LEA R16, R123, R8, 0x1 ;  /* 0x000000087b107211 */ /* 0x000fe200078e08ff */
[----:B------:R3:W-:Y:S01]  /*a830*/  STL.64 [R1+0x598], R24 ;  /* 0x0005981801007387 */ /* 0x0007e20000100a00 */
[----:B------:R-:W-:-:S02]  /*a840*/  CS2R R122, SRZ ;  /* 0x00000000007a7805 */ /* 0x000fc4000001ff00 */
[CC--:B-1----:R-:W-:Y:S02]  /*a850*/  LEA R28, P2, R9.reuse, R7.reuse, 0x1 ;  /* 0x00000007091c7211 */ /* 0x0c2fe400078408ff */
[CC--:B--2---:R-:W-:Y:S02]  /*a860*/  LEA R26, P3, R4.reuse, R7.reuse, 0x1 ;  /* 0x00000007041a7211 */ /* 0x0c4fe400078608ff */
[-C--:B------:R-:W-:Y:S02]  /*a870*/  LEA.HI.X.SX32 R29, R9, R0.reuse, 0x1, P2 ;  /* 0x00000000091d7211 */ /* 0x080fe400010f0eff */
[C---:B---3--:R-:W-:Y:S02]  /*a880*/  LEA R24, P4, R19.reuse, R7, 0x1 ;  /* 0x0000000713187211 */ /* 0x048fe400078808ff */
[-C--:B------:R-:W-:Y:S01]  /*a890*/  LEA.HI.X.SX32 R27, R4, R0.reuse, 0x1, P3 ;  /* 0x00000000041b7211 */ /* 0x080fe200018f0eff */
[----:B------:R1:W-:Y:S01]  /*a8a0*/  STL.64 [R1+0x590], R28 ;  /* 0x0005901c01007387 */ /* 0x0003e20000100a00 */
[----:B------:R-:W-:-:S02]  /*a8b0*/  LEA.HI.X.SX32 R25, R19, R0, 0x1, P4 ;  /* 0x0000000013197211 */ /* 0x000fc400020f0eff */
[----:B------:R-:W-:Y:S01]  /*a8c0*/  LEA R9, R124, R16, 0x1 ;  /* 0x000000107c097211 */ /* 0x000fe200078e08ff */
[----:B------:R2:W-:Y:S01]  /*a8d0*/  STL.64 [R1+0x588], R26 ;  /* 0x0005881a01007387 */ /* 0x0005e20000100a00 */
[----:B------:R-:W-:Y:S02]  /*a8e0*/  LEA.HI.X.SX32 R19, R126, R3, 0x1, P0 ;  /* 0x000000037e137211 */ /* 0x000fe400000f0eff */
[----:B------:R-:W-:Y:S02]  /*a8f0*/  CS2R R124, SRZ ;  /* 0x00000000007c7805 */ /* 0x000fe4000001ff00 */
[----:B------:R-:W-:Y:S01]  /*a900*/  LEA R4, R128, R9, 0x1 ;  /* 0x0000000980047211 */ /* 0x000fe200078e08ff */
[----:B------:R3:W-:Y:S01]  /*a910*/  STL.64 [R1+0x580], R24 ;  /* 0x0005801801007387 */ /* 0x0007e20000100a00 */
[----:B------:R-:W-:Y:S02]  /*a920*/  CS2R R128, SRZ ;  /* 0x0000000000807805 */ /* 0x000fe4000001ff00 */
        /* <DEDUP_REMOVED lines=26> */
[-C--:B--2---:R-:W-:Y:S02]  /*aad0*/  LEA R26, P3, R8, R7.reuse, 0x1 ;  /* 0x00000007081a7211 */ /* 0x084fe400078608ff */
[-C--:B------:R-:W-:Y:S02]  /*aae0*/  LEA.HI.X.SX32 R29, R11, R0.reuse, 0x1, P2 ;  /* 0x000000000b1d7211 */ /* 0x080fe400010f0eff */
[----:B---3--:R-:W-:Y:S02]  /*aaf0*/  LEA R24, P4, R16, R7, 0x1 ;  /* 0x0000000710187211 */ /* 0x008fe400078808ff */
[-C--:B------:R-:W-:Y:S01]  /*ab00*/  LEA.HI.X.SX32 R27, R8, R0.reuse, 0x1, P3 ;  /* 0x00000000081b7211 */ /* 0x080fe200018f0eff */
[----:B------:R1:W-:Y:S01]  /*ab10*/  STL.64 [R1+0x548], R28 ;  /* 0x0005481c01007387 */ /* 0x0003e20000100a00 */
[----:B------:R-:W-:-:S02]  /*ab20*/  LEA.HI.X.SX32 R25, R16, R0, 0x1, P4 ;  /* 0x0000000010197211 */ /* 0x000fc400020f0eff */
[----:B------:R-:W-:Y:S01]  /*ab30*/  LEA R11, R137, R14, 0x1 ;  /* 0x0000000e890b7211 */ /* 0x000fe200078e08ff */
[----:B------:R2:W-:Y:S01]  /*ab40*/  STL.64 [R1+0x540], R26 ;  /* 0x0005401a01007387 */ /* 0x0005e20000100a00 */
[----:B------:R-:W-:Y:S02]  /*ab50*/  CS2R R136, SRZ ;  /* 0x0000000000887805 */ /* 0x000fe4000001ff00 */
[----:B----4-:R-:W-:Y:S01]  /*ab60*/  LEA R8, R138, R11, 0x1 ;  /* 0x0000000b8a087211 */ /* 0x010fe200078e08ff */
[----:B------:R3:W-:Y:S01]  /*ab70*/  STL.64 [R1+0x538], R24 ;  /* 0x0005381801007387 */ /* 0x0007e20000100a00 */
[CC--:B-1----:R-:W-:Y:S02]  /*ab80*/  LEA R28, P2, R9.reuse, R7.reuse, 0x1 ;  /* 0x00000007091c7211 */ /* 0x0c2fe400078408ff */
[----:B--2---:R-:W-:Y:S02]  /*ab90*/  LEA R26, P3, R4, R7, 0x1 ;  /* 0x00000007041a7211 */ /* 0x004fe400078608ff */
[----:B------:R-:W-:-:S02]  /*aba0*/  LEA.HI.X.SX32 R29, R9, R0, 0x1, P2 ;  /* 0x00000000091d7211 */ /* 0x000fc400010f0eff */
[C---:B---3--:R-:W-:Y:S02]  /*abb0*/  LEA R24, P4, R15.reuse, R7, 0x1 ;  /* 0x000000070f187211 */ /* 0x048fe400078808ff */
[-C--:B------:R-:W-:Y:S01]  /*abc0*/  LEA.HI.X.SX32 R27, R4, R0.reuse, 0x1, P3 ;  /* 0x00000000041b7211 */ /* 0x080fe200018f0eff */
[----:B------:R1:W-:Y:S01]  /*abd0*/  STL.64 [R1+0x530], R28 ;  /* 0x0005301c01007387 */ /* 0x0003e20000100a00 */
[----:B------:R-:W-:Y:S02]  /*abe0*/  LEA.HI.X.SX32 R25, R15, R0, 0x1, P4 ;  /* 0x000000000f197211 */ /* 0x000fe400020f0eff */
[----:B------:R-:W-:Y:S01]  /*abf0*/  LEA R9, R139, R8, 0x1 ;  /* 0x000000088b097211 */ /* 0x000fe200078e08ff */
[----:B------:R2:W-:Y:S01]  /*ac00*/  STL.64 [R1+0x528], R26 ;  /* 0x0005281a01007387 */ /* 0x0005e20000100a00 */
[----:B------:R-:W-:Y:S02]  /*ac10*/  CS2R R138, SRZ ;  /* 0x00000000008a7805 */ /* 0x000fe4000001ff00 */
[----:B0-----:R-:W-:Y:S01]  /*ac20*/  LEA R4, R141, R9, 0x1 ;  /* 0x000000098d047211 */ /* 0x001fe200078e08ff */
[----:B------:R0:W-:Y:S01]  /*ac30*/  STL.64 [R1+0x520], R24 ;  /* 0x0005201801007387 */ /* 0x0001e20000100a00 */
[----:B------:R-:W-:-:S02]  /*ac40*/  CS2R R140, SRZ ;  /* 0x00000000008c7805 */ /* 0x000fc4000001ff00 */
[-C--:B-1----:R-:W-:Y:S02]  /*ac50*/  LEA R28, P2, R6, R7.reuse, 0x1 ;  /* 0x00000007061c7211 */ /* 0x082fe400078408ff */
[-C--:B--2---:R-:W-:Y:S02]  /*ac60*/  LEA R26, P3, R12, R7.reuse, 0x1 ;  /* 0x000000070c1a7211 */ /* 0x084fe400078608ff */
[-C--:B------:R-:W-:Y:S02]  /*ac70*/  LEA.HI.X.SX32 R29, R6, R0.reuse, 0x1, P2 ;  /* 0x00000000061d7211 */ /* 0x080fe400010f0eff */
[----:B0-----:R-:W-:Y:S02]  /*ac80*/  LEA R24, P4, R14, R7, 0x1 ;  /* 0x000000070e187211 */ /* 0x001fe400078808ff */
[-C--:B------:R-:W-:Y:S01]  /*ac90*/  LEA.HI.X.SX32 R27, R12, R0.reuse, 0x1, P3 ;  /* 0x000000000c1b7211 */ /* 0x080fe200018f0eff */
[----:B------:R0:W-:Y:S01]  /*aca0*/  STL.64 [R1+0x518], R28 ;  /* 0x0005181c01007387 */ /* 0x0001e20000100a00 */
[----:B------:R-:W-:-:S02]  /*acb0*/  LEA.HI.X.SX32 R25, R14, R0, 0x1, P4 ;  /* 0x000000000e197211 */ /* 0x000fc400020f0eff */
[----:B-----5:R-:W-:Y:S01]  /*acc0*/  LEA R6, R143, R4, 0x1 ;  /* 0x000000048f067211 */ /* 0x020fe200078e08ff */
[----:B------:R1:W-:Y:S01]  /*acd0*/  STL.64 [R1+0x510], R26 ;  /* 0x0005101a01007387 */ /* 0x0003e20000100a00 */
[----:B------:R-:W-:Y:S02]  /*ace0*/  CS2R R142, SRZ ;  /* 0x00000000008e7805 */ /* 0x000fe4000001ff00 */
[----:B------:R-:W-:Y:S01]  /*acf0*/  LEA R12, R145, R6, 0x1 ;  /* 0x00000006910c7211 */ /* 0x000fe200078e08ff */
[----:B------:R2:W-:Y:S01]  /*ad00*/  STL.64 [R1+0x508], R24 ;  /* 0x0005081801007387 */ /* 0x0005e20000100a00 */
[----:B------:R-:W-:Y:S02]  /*ad10*/  CS2R R144, SRZ ;  /* 0x0000000000907805 */ /* 0x000fe4000001ff00 */
[-C--:B0-----:R-:W-:Y:S02]  /*ad20*/  LEA R28, P2, R8, R7.reuse, 0x1 ;  /* 0x00000007081c7211 */ /* 0x081fe400078408ff */
[----:B-1----:R-:W-:-:S02]  /*ad30*/  LEA R26, P3, R11, R7, 0x1 ;  /* 0x000000070b1a7211 */ /* 0x002fc400078608ff */
[-C--:B------:R-:W-:Y:S02]  /*ad40*/  LEA.HI.X.SX32 R29, R8, R0.reuse, 0x1, P2 ;  /* 0x00000000081d7211 */ /* 0x080fe400010f0eff */
[-C--:B--2---:R-:W-:Y:S02]  /*ad50*/  LEA R24, P4, R9, R7.reuse, 0x1 ;  /* 0x0000000709187211 */ /* 0x084fe400078808ff */
[-C--:B------:R-:W-:Y:S02]  /*ad60*/  LEA.HI.X.SX32 R27, R11, R0.reuse, 0x1, P3 ;  /* 0x000000000b1b7211 */ /* 0x080fe400018f0eff */
[-C--:B------:R-:W-:Y:S02]  /*ad70*/  LEA.HI.X.SX32 R25, R9, R0.reuse, 0x1, P4 ;  /* 0x0000000009197211 */ /* 0x080fe400020f0eff */
[C---:B------:R-:W-:Y:S01]  /*ad80*/  LEA R8, P4, R6.reuse, R7, 0x1 ;  /* 0x0000000706087211 */ /* 0x040fe200078808ff */
[----:B------:R0:W-:Y:S03]  /*ad90*/  STL.64 [R1+0x500], R26 ;  /* 0x0005001a01007387 */ /* 0x0001e60000100a00 */
[----:B------:R-:W-:Y:S01]  /*ada0*/  LEA.HI.X.SX32 R9, R6, R0, 0x1, P4 ;  /* 0x0000000006097211 */ /* 0x000fe200020f0eff */
[----:B------:R1:W-:Y:S01]  /*adb0*/  STL.64 [R1+0x4f0], R24 ;  /* 0x0004f01801007387 */ /* 0x0003e20000100a00 */
[----:B------:R-:W-:-:S03]  /*adc0*/  MOV R6, 0x3f800000 ;  /* 0x3f80000000067802 */ /* 0x000fc60000000f00 */
[----:B------:R2:W-:Y:S01]  /*add0*/  STL.64 [R1+0x4f8], R28 ;  /* 0x0004f81c01007387 */ /* 0x0005e20000100a00 */
[-C--:B0-----:R-:W-:Y:S02]  /*ade0*/  LEA R26, P3, R12, R7.reuse, 0x1 ;  /* 0x000000070c1a7211 */ /* 0x081fe400078608ff */
[----:B-1----:R-:W-:Y:S02]  /*adf0*/  LEA R24, P2, R4, R7, 0x1 ;  /* 0x0000000704187211 */ /* 0x002fe400078408ff */
[-C--:B------:R-:W-:Y:S02]  /*ae00*/  LEA.HI.X.SX32 R27, R12, R0.reuse, 0x1, P3 ;  /* 0x000000000c1b7211 */ /* 0x080fe400018f0eff */
[----:B------:R-:W-:Y:S01]  /*ae10*/  LEA.HI.X.SX32 R25, R4, R0, 0x1, P2 ;  /* 0x0000000004197211 */ /* 0x000fe200010f0eff */
[----:B------:R-:W-:Y:S01]  /*ae20*/  IMAD.MOV.U32 R0, RZ, RZ, -0x800000 ;  /* 0xff800000ff007424 */ /* 0x000fe200078e00ff */
[----:B------:R-:W-:Y:S01]  /*ae30*/  MOV R7, 0x3f800000 ;  /* 0x3f80000000077802 */ /* 0x000fe20000000f00 */
[----:B------:R0:W-:Y:S01]  /*ae40*/  STL.64 [R1+0x4d8], R26 ;  /* 0x0004d81a01007387 */ /* 0x0001e20000100a00 */
[----:B------:R-:W-:-:S02]  /*ae50*/  IADD3 RZ, P3, R41, R2, RZ ;  /* 0x0000000229ff7210 */ /* 0x000fc40007f7e0ff */
[----:B--2---:R-:W-:Y:S02]  /*ae60*/  CS2R R28, SRZ ;  /* 0x00000000001c7805 */ /* 0x004fe4000001ff00 */
[----:B------:R-:W-:Y:S01]  /*ae70*/  IADD3 RZ, P2, R39, R2, RZ ;  /* 0x0000000227ff7210 */ /* 0x000fe20007f5e0ff */
[----:B------:R1:W-:Y:S01]  /*ae80*/  STL.64 [R1+0x4e8], R24 ;  /* 0x0004e81801007387 */ /* 0x0003e20000100a00 */
[----:B------:R-:W-:Y:S02]  /*ae90*/  LEA.HI.X.SX32 R15, R127, R3, 0x1, P3 ;  /* 0x000000037f0f7211 */ /* 0x000fe400018f0eff */
[----:B------:R-:W-:Y:S02]  /*aea0*/  CS2R R38, SRZ ;  /* 0x0000000000267805 */ /* 0x000fe4000001ff00 */
[----:B------:R-:W-:Y:S01]  /*aeb0*/  MOV R4, RZ ;  /* 0x000000ff00047202 */ /* 0x000fe20000000f00 */
[----:B------:R2:W-:Y:S01]  /*aec0*/  STL.64 [R1+0x4e0], R8 ;  /* 0x0004e00801007387 */ /* 0x0005e20000100a00 */
[----:B------:R-:W-:-:S02]  /*aed0*/  CS2R R40, SRZ ;  /* 0x0000000000287805 */ /* 0x000fc4000001ff00 */
[----:B------:R-:W-:Y:S01]  /*aee0*/  CS2R R126, SRZ ;  /* 0x00000000007e7805 */ /* 0x000fe2000001ff00 */
[----:B------:R3:W-:Y:S01]  /*aef0*/  STL [R1+0x2c0], R0 ;  /* 0x0002c00001007387 */ /* 0x0007e20000100800 */
[----:B0-----:R-:W-:-:S03]  /*af00*/  CS2R R26, SRZ ;  /* 0x00000000001a7805 */ /* 0x001fc6000001ff00 */
[----:B------:R-:W-:Y:S01]  /*af10*/  STL [R1+0x4c8], R6 ;  /* 0x0004c80601007387 */ /* 0x000fe20000100800 */
[----:B-1----:R-:W-:Y:S02]  /*af20*/  CS2R R24, SRZ ;  /* 0x0000000000187805 */ /* 0x002fe4000001ff00 */
[----:B--2---:R-:W-:Y:S02]  /*af30*/  MOV R8, 0x3f800000 ;  /* 0x3f80000000087802 */ /* 0x004fe40000000f00 */
[----:B---3--:R-:W-:-:S03]  /*af40*/  MOV R0, RZ ;  /* 0x000000ff00007202 */ /* 0x008fc60000000f00 */
[----:B------:R0:W-:Y:S04]  /*af50*/  STL [R1+0x4d0], R8 ;  /* 0x0004d00801007387 */ /* 0x0001e80000100800 */
[----:B------:R1:W-:Y:S04]  /*af60*/  STL [R1+0x4d4], R7 ;  /* 0x0004d40701007387 */ /* 0x0003e80000100800 */
[----:B------:R2:W-:Y:S01]  /*af70*/  STL [R1+0x4cc], R6 ;  /* 0x0004cc0601007387 */ /* 0x0005e20000100800 */
[----:B0-----:R-:W-:Y:S02]  /*af80*/  MOV R8, 0xff800000 ;  /* 0xff80000000087802 */ /* 0x001fe40000000f00 */
[----:B-1----:R-:W-:-:S03]  /*af90*/  MOV R7, 0xff800000 ;  /* 0xff80000000077802 */ /* 0x002fc60000000f00 */
[----:B------:R0:W-:Y:S01]  /*afa0*/  STL [R1+0x2c4], R8 ;  /* 0x0002c40801007387 */ /* 0x0001e20000100800 */
[----:B--2---:R-:W-:-:S03]  /*afb0*/  MOV R6, 0xff800000 ;  /* 0xff80000000067802 */ /* 0x004fc60000000f00 */
[----:B------:R1:W-:Y:S04]  /*afc0*/  STL [R1+0x2c8], R7 ;  /* 0x0002c80701007387 */ /* 0x0003e80000100800 */
[----:B------:R-:W-:Y:S01]  /*afd0*/  STL [R1], RZ ;  /* 0x000000ff01007387 */ /* 0x000fe20000100800 */
[----:B0-----:R-:W-:-:S03]  /*afe0*/  IMAD R8, R5, 0x7f, RZ ;  /* 0x0000007f05087824 */ /* 0x001fc600078e02ff */
[----:B------:R0:W-:Y:S01]  /*aff0*/  STL [R1+0x2cc], R6 ;  /* 0x0002cc0601007387 */ /* 0x0001e20000100800 */
[----:B-1----:R-:W-:-:S03]  /*b000*/  IMAD R7, R5, 0x7d, RZ ;  /* 0x0000007d05077824 */ /* 0x002fc600078e02ff */
[----:B------:R-:W-:Y:S02]  /*b010*/  STL [R1+0x4], RZ ;  /* 0x000004ff01007387 */ /* 0x000fe40000100800 */
[-C--:B------:R-:W-:Y:S02]  /*b020*/  LEA.HI.X.SX32 R17, R7, R3.reuse, 0x1, P1 ;  /* 0x0000000307117211 */ /* 0x080fe400008f0eff */
[----:B------:R-:W-:Y:S01]  /*b030*/  STL [R1+0x8], RZ ;  /* 0x000008ff01007387 */ /* 0x000fe20000100800 */
[-C--:B------:R-:W-:Y:S01]  /*b040*/  LEA.HI.X.SX32 R7, R8, R3.reuse, 0x1, P2 ;  /* 0x0000000308077211 */ /* 0x080fe200010f0eff */
[----:B0-----:R-:W-:Y:S01]  /*b050*/  IMAD R6, R5, 0x7b, RZ ;  /* 0x0000007b05067824 */ /* 0x001fe200078e02ff */
[C---:B------:R-:W-:Y:S01]  /*b060*/  LOP3.LUT R8, R13.reuse, 0x20, RZ, 0x3c, !PT ;  /* 0x000000200d087812 */ /* 0x040fe200078e3cff */
[----:B------:R-:W-:Y:S01]  /*b070*/  STL [R1+0xc], RZ ;  /* 0x00000cff01007387 */ /* 0x000fe20000100800 */
[C---:B------:R-:W-:Y:S02]  /*b080*/  LOP3.LUT R8, R13.reuse, 0x50, RZ, 0x3c, !PT ;  /* 0x000000500d087812 */ /* 0x040fe400078e3cff */
[----:B------:R-:W-:Y:S01]  /*b090*/  LEA.HI.X.SX32 R21, R6, R3, 0x1, P6 ;  /* 0x0000000306157211 */ /* 0x000fe200030f0eff */
[----:B------:R-:W-:Y:S01]  /*b0a0*/  STL [R1+0x10], RZ ;  /* 0x000010ff01007387 */ /* 0x000fe20000100800 */
[----:B------:R-:W-:-:S02]  /*b0b0*/  LOP3.LUT R6, R13, 0x10, RZ, 0x3c, !PT ;  /* 0x000000100d067812 */ /* 0x000fc400078e3cff */
[C---:B------:R-:W-:Y:S01]  /*b0c0*/  LOP3.LUT R6, R13.reuse, 0x40, RZ, 0x3c, !PT ;  /* 0x000000400d067812 */ /* 0x040fe200078e3cff */
[----:B------:R-:W-:Y:S01]  /*b0d0*/  STL [R1+0x14], RZ ;  /* 0x000014ff01007387 */ /* 0x000fe20000100800 */
[----:B------:R-:W-:Y:S02]  /*b0e0*/  LOP3.LUT R6, R13, 0x70, RZ, 0x3c, !PT ;  /* 0x000000700d067812 */ /* 0x000fe400078e3cff */
[C---:B------:R-:W-:Y:S01]  /*b0f0*/  LOP3.LUT R6, R10.reuse, 0x60, RZ, 0x3c, !PT ;  /* 0x000000600a067812 */ /* 0x040fe200078e3cff */
[----:B------:R-:W-:Y:S01]  /*b100*/  STL [R1+0x18], RZ ;  /* 0x000018ff01007387 */ /* 0x000fe20000100800 */
[----:B------:R-:W-:-:S03]  /*b110*/  LOP3.LUT R8, R10, 0x20, RZ, 0x3c, !PT ;  /* 0x000000200a087812 */ /* 0x000fc600078e3cff */
        /* <DEDUP_REMOVED lines=121> */
[----:B------:R-:W-:Y:S04]  /*b8b0*/  STL [R1+0x2fc], R23 ;  /* 0x0002fc1701007387 */ /* 0x000fe80000100800 */
[----:B------:R-:W-:Y:S04]  /*b8c0*/  STL [R1+0x2f4], R21 ;  /* 0x0002f41501007387 */ /* 0x000fe80000100800 */
[----:B------:R-:W-:Y:S04]  /*b8d0*/  STL [R1+0x2ec], R19 ;  /* 0x0002ec1301007387 */ /* 0x000fe80000100800 */
[----:B------:R-:W-:Y:S04]  /*b8e0*/  STL [R1+0x2e4], R17 ;  /* 0x0002e41101007387 */ /* 0x000fe80000100800 */
[----:B------:R-:W-:Y:S04]  /*b8f0*/  STL [R1+0x2dc], R15 ;  /* 0x0002dc0f01007387 */ /* 0x000fe80000100800 */
[----:B------:R0:W-:Y:S02]  /*b900*/  STL [R1+0x2d4], R7 ;  /* 0x0002d40701007387 */ /* 0x0001e40000100800 */
[----:B0-----:R-:W-:-:S02]  /*b910*/  LOP3.LUT R7, R13, 0x30, RZ, 0x3c, !PT ;  /* 0x000000300d077812 */ /* 0x001fc400078e3cff */
[----:B------:R-:W-:Y:S02]  /*b920*/  LOP3.LUT R7, R13, 0x60, RZ, 0x3c, !PT ;  /* 0x000000600d077812 */ /* 0x000fe400078e3cff */
[----:B------:R-:W-:-:S05]  /*b930*/  LOP3.LUT R7, R10, 0x40, RZ, 0x3c, !PT ;  /* 0x000000400a077812 */ /* 0x000fca00078e3cff */
[----:B------:R0:W-:Y:S04]  /*b940*/  STL [R1+0x8e0], R7 ;  /* 0x0008e00701007387 */ /* 0x0001e80000100800 */
[----:B------:R0:W-:Y:S02]  /*b950*/  STL [R1+0x8d8], R6 ;  /* 0x0008d80601007387 */ /* 0x0001e40000100800 */
.L_x_1:
[----:B------:R-:W2:Y:S04]  /*b960*/  LDL.64 R8, [R1+0x2f8] ;  /* 0x0002f80001087983 */ /* 0x000ea80000100a00 */
[----:B0-----:R-:W3:Y:S04]  /*b970*/  LDL.64 R6, [R1+0x2f0] ;  /* 0x0002f00001067983 */ /* 0x001ee80000100a00 */
[----:B------:R-:W4:Y:S04]  /*b980*/  LDL.64 R18, [R1+0x2e8] ;  /* 0x0002e80001127983 */ /* 0x000f280000100a00 */
[----:B------:R-:W4:Y:S04]  /*b990*/  LDL.64 R16, [R1+0x2e0] ;  /* 0x0002e00001107983 */ /* 0x000f280000100a00 */
[----:B------:R-:W4:Y:S04]  /*b9a0*/  LDL.64 R22, [R1+0x2d8] ;  /* 0x0002d80001167983 */ /* 0x000f280000100a00 */
[----:B------:R-:W4:Y:S04]  /*b9b0*/  LDL.64 R20, [R1+0x2f8] ;  /* 0x0002f80001147983 */ /* 0x000f280000100a00 */
[----:B------:R-:W4:Y:S04]  /*b9c0*/  LDL.64 R14, [R1+0x2f0] ;  /* 0x0002f000010e7983 */ /* 0x000f280000100a00 */
[----:B------:R-:W4:Y:S04]  /*b9d0*/  LDL.64 R156, [R1+0x2e8] ;  /* 0x0002e800019c7983 */ /* 0x000f280000100a00 */
[----:B------:R-:W4:Y:S04]  /*b9e0*/  LDL.64 R154, [R1+0x2e0] ;  /* 0x0002e000019a7983 */ /* 0x000f280000100a00 */
[----:B------:R-:W4:Y:S04]  /*b9f0*/  LDL.64 R152, [R1+0x2d8] ;  /* 0x0002d80001987983 */ /* 0x000f280000100a00 */
[----:B------:R-:W-:Y:S04]  /*ba00*/  STL.64 [R1+0xb38], R150 ;  /* 0x000b389601007387 */ /* 0x000fe80000100a00 */
        /* <DEDUP_REMOVED lines=56> */
[----:B------:R0:W-:Y:S04]  /*bd90*/  STL.64 [R1+0x970], R36 ;  /* 0x0009702401007387 */ /* 0x0001e80000100a00 */
[----:B------:R-:W-:Y:S04]  /*bda0*/  STL.64 [R1+0x968], R34 ;  /* 0x0009682201007387 */ /* 0x000fe80000100a00 */
[----:B------:R-:W-:Y:S04]  /*bdb0*/  STL.64 [R1+0x960], R32 ;  /* 0x0009602001007387 */ /* 0x000fe80000100a00 */
[----:B------:R-:W-:Y:S04]  /*bdc0*/  STL.64 [R1+0x958], R30 ;  /* 0x0009581e01007387 */ /* 0x000fe80000100a00 */
[----:B------:R-:W-:Y:S04]  /*bdd0*/  STL.64 [R1+0x950], R28 ;  /* 0x0009501c01007387 */ /* 0x000fe80000100a00 */
[----:B------:R-:W-:Y:S04]  /*bde0*/  STL.64 [R1+0x948], R26 ;  /* 0x0009481a01007387 */ /* 0x000fe80000100a00 */
[----:B------:R-:W-:Y:S01]  /*bdf0*/  STL.64 [R1+0x940], R24 ;  /* 0x0009401801007387 */ /* 0x000fe20000100a00 */
[----:B--2--5:R-:W-:-:S02]  /*be00*/  IMAD R8, R5, 0xf4, R2 ;  /* 0x000000f405087824 */ /* 0x024fc400078e0202 */
[----:B---3--:R-:W-:-:S03]  /*be10*/  IMAD R6, R5, 0xf6, R2 ;  /* 0x000000f605067824 */ /* 0x008fc600078e0202 */
[----:B------:R-:W-:Y:S01]  /*be20*/  STL [R1+0x2f8], R8 ;  /* 0x0002f80801007387 */ /* 0x000fe20000100800 */
[----:B----4-:R-:W-:-:S03]  /*be30*/  IMAD R18, R5, 0xf8, R2 ;  /* 0x000000f805127824 */ /* 0x010fc600078e0202 */
[----:B------:R-:W-:Y:S01]  /*be40*/  STL [R1+0x2f0], R6 ;  /* 0x0002f00601007387 */ /* 0x000fe20000100800 */
[----:B------:R-:W-:-:S03]  /*be50*/  IMAD R16, R5, 0xfa, R2 ;  /* 0x000000fa05107824 */ /* 0x000fc600078e0202 */
[----:B------:R1:W-:Y:S01]  /*be60*/  STL [R1+0x2e8], R18 ;  /* 0x0002e81201007387 */ /* 0x0003e20000100800 */
[----:B------:R-:W-:-:S03]  /*be70*/  IMAD R22, R5, 0xfc, R2 ;  /* 0x000000fc05167824 */ /* 0x000fc600078e0202 */
[----:B------:R-:W-:Y:S04]  /*be80*/  STL [R1+0x2e0], R16 ;  /* 0x0002e01001007387 */ /* 0x000fe80000100800 */
[----:B------:R2:W-:Y:S04]  /*be90*/  STL [R1+0x2d8], R22 ;  /* 0x0002d81601007387 */ /* 0x0005e80000100800 */
[----:B0-----:R-:W3:Y:S04]  /*bea0*/  LDL.64 R36, [R1+0x4c0] ;  /* 0x0004c00001247983 */ /* 0x001ee80000100a00 */
[----:B------:R-:W4:Y:S01]  /*beb0*/  LDL.64 R48, [R1+0x4c0] ;  /* 0x0004c00001307983 */ /* 0x000f220000100a00 */
[----:B------:R-:W-:-:S02]  /*bec0*/  MOV R19, R157 ;  /* 0x0000009d00137202 */ /* 0x000fc40000000f00 */
[----:B------:R-:W-:Y:S01]  /*bed0*/  MOV R7, R15 ;  /* 0x0000000f00077202 */ /* 0x000fe20000000f00 */
[----:B------:R-:W4:Y:S01]  /*bee0*/  LDL.64 R46, [R1+0x4b8] ;  /* 0x0004b800012e7983 */ /* 0x000f220000100a00 */
[C---:B-1----:R-:W-:Y:S01]  /*bef0*/  IMAD.WIDE R18, R4.reuse, 0x2, R18 ;  /* 0x0000000204127825 */ /* 0x042fe200078e0212 */
[----:B------:R-:W-:Y:S02]  /*bf00*/  MOV R23, R153 ;  /* 0x0000009900177202 */ /* 0x000fe40000000f00 */
[----:B------:R-:W4:Y:S04]  /*bf10*/  LDL.64 R44, [R1+0x4b0] ;  /* 0x0004b000012c7983 */ /* 0x000f280000100a00 */
[----:B------:R0:W4:Y:S01]  /*bf20*/  LDG.E.U16 R29, desc[UR6][R18.64] ;  /* 0x00000006121d7981 */ /* 0x000122000c1e1500 */
[----:B------:R-:W-:-:S03]  /*bf30*/  IMAD.WIDE R14, R4, 0x2, R2 ;  /* 0x00000002040e7825 */ /* 0x000fc600078e0202 */
[----:B------:R-:W4:Y:S04]  /*bf40*/  LDL.64 R42, [R1+0x4a8] ;  /* 0x0004a800012a7983 */ /* 0x000f280000100a00 */
[----:B------:R-:W4:Y:S01]  /*bf50*/  LDL.64 R40, [R1+0x4a0] ;  /* 0x0004a00001287983 */ /* 0x000f220000100a00 */
[----:B0-----:R-:W-:-:S03]  /*bf60*/  IMAD R18, R5, 0x6, RZ ;  /* 0x0000000605127824 */ /* 0x001fc600078e02ff */
[----:B------:R0:W4:Y:S04]  /*bf70*/  LDG.E.U16 R39, desc[UR6][R14.64] ;  /* 0x000000060e277981 */ /* 0x000128000c1e1500 */
[----:B------:R-:W4:Y:S04]  /*bf80*/  LDL.64 R72, [R1+0x4b8] ;  /* 0x0004b80001487983 */ /* 0x000f280000100a00 */
[----:B------:R-:W4:Y:S01]  /*bf90*/  LDL.64 R70, [R1+0x4b0] ;  /* 0x0004b00001467983 */ /* 0x000f220000100a00 */
[----:B0-----:R-:W-:-:S03]  /*bfa0*/  IMAD.WIDE R14, R4, 0x2, R22 ;  /* 0x00000002040e7825 */ /* 0x001fc600078e0216 */
[----:B------:R-:W4:Y:S04]  /*bfb0*/  LDL.64 R62, [R1+0x4a8] ;  /* 0x0004a800013e7983 */ /* 0x000f280000100a00 */
[----:B------:R-:W4:Y:S04]  /*bfc0*/  LDL.64 R60, [R1+0x4a0] ;  /* 0x0004a000013c7983 */ /* 0x000f280000100a00 */
[----:B------:R-:W4:Y:S04]  /*bfd0*/  LDL.64 R52, [R1+0x498] ;  /* 0x0004980001347983 */ /* 0x000f280000100a00 */
[----:B--2---:R-:W2:Y:S01]  /*bfe0*/  LDL.64 R22, [R1+0x498] ;  /* 0x0004980001167983 */ /* 0x004ea20000100a00 */
[----:B------:R-:W-:Y:S01]  /*bff0*/  MOV R9, R21 ;  /* 0x0000001500097202 */ /* 0x000fe20000000f00 */
[----:B------:R-:W-:Y:S01]  /*c000*/  IMAD.WIDE R6, R4, 0x2, R6 ;  /* 0x0000000204067825 */ /* 0x000fe200078e0206 */
[----:B------:R-:W-:Y:S01]  /*c010*/  SHF.L.U32 R20, R5, 0x1, RZ ;  /* 0x0000000105147819 */ /* 0x000fe200000006ff */
[----:B------:R-:W2:Y:S01]  /*c020*/  LDG.E.U16 R25, desc[UR6][R14.64] ;  /* 0x000000060e197981 */ /* 0x000ea2000c1e1500 */
[----:B---3--:R-:W-:-:S02]  /*c030*/  IADD3 R36, R18, R2, RZ ;  /* 0x0000000212247210 */ /* 0x008fc40007ffe0ff */
[----:B----4-:R-:W-:-:S03]  /*c040*/  MOV R37, R49 ;  /* 0x0000003100257202 */ /* 0x010fc60000000f00 */
[----:B------:R0:W-:Y:S04]  /*c050*/  STL [R1+0x4c0], R36 ;  /* 0x0004c02401007387 */ /* 0x0001e80000100800 */
[----:B------:R-:W3:Y:S04]  /*c060*/  LDL.64 R50, [R1+0x478] ;  /* 0x0004780001327983 */ /* 0x000ee80000100a00 */
[----:B------:R-:W4:Y:S01]  /*c070*/  LDL.64 R48, [R1+0x470] ;  /* 0x0004700001307983 */ /* 0x000f220000100a00 */
[----:B------:R-:W-:Y:S01]  /*c080*/  IMAD.WIDE R8, R4, 0x2, R8 ;  /* 0x0000000204087825 */ /* 0x000fe200078e0208 */
[----:B------:R-:W-:-:S02]  /*c090*/  MOV R17, R155 ;  /* 0x0000009b00117202 */ /* 0x000fc40000000f00 */
[----:B------:R1:W4:Y:S04]  /*c0a0*/  LDG.E.U16 R31, desc[UR6][R6.64] ;  /* 0x00000006061f7981 */ /* 0x000328000c1e1500 */
[----:B------:R0:W4:Y:S01]  /*c0b0*/  LDG.E.U16 R33, desc[UR6][R8.64] ;  /* 0x0000000608217981 */ /* 0x000122000c1e1500 */
[----:B------:R-:W-:Y:S01]  /*c0c0*/  IMAD.WIDE R16, R4, 0x2, R16 ;  /* 0x0000000204107825 */ /* 0x000fe200078e0210 */
[C---:B------:R-:W-:Y:S02]  /*c0d0*/  SHF.L.U32 R12, R5.reuse, 0x3, RZ ;  /* 0x00000003050c7819 */ /* 0x040fe400000006ff */
[C---:B------:R-:W-:Y:S01]  /*c0e0*/  SHF.L.U32 R11, R5.reuse, 0x4, RZ ;  /* 0x00000004050b7819 */ /* 0x040fe200000006ff */
[----:B------:R-:W4:Y:S01]  /*c0f0*/  LDL.64 R68, [R1+0x490] ;  /* 0x0004900001447983 */ /* 0x000f220000100a00 */
[----:B-1----:R-:W-:-:S02]  /*c100*/  SHF.L.U32 R7, R5, 0x2, RZ ;  /* 0x0000000205077819 */ /* 0x002fc400000006ff */
[CC--:B------:R-:W-:Y:S01]  /*c110*/  LEA R6, P1, R5.reuse, R2.reuse, 0x3 ;  /* 0x0000000205067211 */ /* 0x0c0fe200078218ff */
[----:B------:R1:W4:Y:S01]  /*c120*/  LDG.E.U16 R27, desc[UR6][R16.64] ;  /* 0x00000006101b7981 */ /* 0x000322000c1e1500 */
[----:B0-----:R-:W-:-:S03]  /*c130*/  LEA R8, P0, R5, R2, 0x2 ;  /* 0x0000000205087211 */ /* 0x001fc600078010ff */
[----:B------:R-:W4:Y:S01]  /*c140*/  LDL.64 R66, [R1+0x488] ;  /* 0x0004880001427983 */ /* 0x000f220000100a00 */
[-C--:B------:R-:W-:Y:S02]  /*c150*/  LEA.HI.X.SX32 R9, R20, R3.reuse, 0x1, P0 ;  /* 0x0000000314097211 */ /* 0x080fe400000f0eff */
[----:B------:R-:W-:Y:S01]  /*c160*/  LEA.HI.X.SX32 R7, R7, R3, 0x1, P1 ;  /* 0x0000000307077211 */ /* 0x000fe200008f0eff */
[----:B------:R-:W4:Y:S01]  /*c170*/  LDL.64 R64, [R1+0x480] ;  /* 0x0004800001407983 */ /* 0x000f220000100a00 */
[C---:B------:R-:W-:Y:S01]  /*c180*/  IMAD.WIDE R8, R4.reuse, 0x2, R8 ;  /* 0x0000000204087825 */ /* 0x040fe200078e0208 */
[CC--:B-1----:R-:W-:Y:S02]  /*c190*/  LEA R16, P0, R5.reuse, R2.reuse, 0x4 ;  /* 0x0000000205107211 */ /* 0x0c2fe400078020ff */
[----:B------:R-:W4:Y:S01]  /*c1a0*/  LDL.64 R58, [R1+0x490] ;  /* 0x00049000013a7983 */ /* 0x000f220000100a00 */
[----:B------:R-:W-:Y:S01]  /*c1b0*/  IMAD.WIDE R6, R4, 0x2, R6 ;  /* 0x0000000204067825 */ /* 0x000fe200078e0206 */
[----:B------:R-:W-:-:S02]  /*c1c0*/  LEA R14, P1, R5, R2, 0x5 ;  /* 0x00000002050e7211 */ /* 0x000fc400078228ff */
[----:B------:R0:W4:Y:S01]  /*c1d0*/  LDG.E.U16 R34, desc[UR6][R8.64] ;  /* 0x0000000608227981 */ /* 0x000122000c1e1500 */
[-C--:B------:R-:W-:Y:S02]  /*c1e0*/  LEA.HI.X.SX32 R17, R12, R3.reuse, 0x1, P0 ;  /* 0x000000030c117211 */ /* 0x080fe400000f0eff */
[----:B------:R-:W-:Y:S01]  /*c1f0*/  LEA.HI.X.SX32 R15, R11, R3, 0x1, P1 ;  /* 0x000000030b0f7211 */ /* 0x000fe200008f0eff */
[----:B------:R1:W4:Y:S04]  /*c200*/  LDG.E.U16 R30, desc[UR6][R6.64] ;  /* 0x00000006061e7981 */ /* 0x000328000c1e1500 */
[----:B------:R-:W4:Y:S01]  /*c210*/  LDL.64 R56, [R1+0x488] ;  /* 0x0004880001387983 */ /* 0x000f220000100a00 */
[C---:B0-----:R-:W-:Y:S02]  /*c220*/  SHF.L.U32 R9, R5.reuse, 0x5, RZ ;  /* 0x0000000505097819 */ /* 0x041fe400000006ff */
[C---:B------:R-:W-:Y:S01]  /*c230*/  LEA R8, P2, R5.reuse, R2, 0x6 ;  /* 0x0000000205087211 */ /* 0x040fe200078430ff */
[----:B------:R-:W4:Y:S01]  /*c240*/  LDL.64 R54, [R1+0x480] ;  /* 0x0004800001367983 */ /* 0x000f220000100a00 */
[----:B-1----:R-:W-:-:S02]  /*c250*/  SHF.L.U32 R7, R5, 0x6, RZ ;  /* 0x0000000605077819 */ /* 0x002fc400000006ff */
[----:B------:R-:W-:Y:S02]  /*c260*/  LEA R6, P3, R5, R2, 0x7 ;  /* 0x0000000205067211 */ /* 0x000fe400078638ff */
[-C--:B------:R-:W-:Y:S01]  /*c270*/  LEA.HI.X.SX32 R9, R9, R3.reuse, 0x1, P2 ;  /* 0x0000000309097211 */ /* 0x080fe200010f0eff */
[----:B------:R-:W-:Y:S01]  /*c280*/  IMAD.WIDE R18, R4, 0x2, R16 ;  /* 0x0000000204127825 */ /* 0x000fe200078e0210 */
[----:B------:R-:W-:-:S03]  /*c290*/  LEA.HI.X.SX32 R7, R7, R3, 0x1, P3 ;  /* 0x0000000307077211 */ /* 0x000fc600018f0eff */
[C---:B------:R-:W-:Y:S01]  /*c2a0*/  IMAD.WIDE R16, R4.reuse, 0x2, R14 ;  /* 0x0000000204107825 */ /* 0x040fe200078e020e */
[----:B------:R-:W-:Y:S01]  /*c2b0*/  MOV R41, R61 ;  /* 0x0000003d00297202 */ /* 0x000fe20000000f00 */
[----:B------:R-:W4:Y:S02]  /*c2c0*/  LDG.E.U16 R38, desc[UR6][R18.64] ;  /* 0x0000000612267981 */ /* 0x000f24000c1e1500 */
[----:B------:R-:W-:-:S04]  /*c2d0*/  IMAD.WIDE R14, R4, 0x2, R8 ;  /* 0x00000002040e7825 */ /* 0x000fc800078e0208 */
[C---:B------:R-:W-:Y:S01]  /*c2e0*/  IMAD.WIDE R8, R4.reuse, 0x2, R36 ;  /* 0x0000000204087825 */ /* 0x040fe200078e0224 */
[----:B--2---:R-:W-:Y:S01]  /*c2f0*/  MOV R23, R53 ;  /* 0x0000003500177202 */ /* 0x004fe20000000f00 */
[----:B------:R-:W2:Y:S02]  /*c300*/  LDG.E.U16 R37, desc[UR6][R16.64] ;  /* 0x0000000610257981 */ /* 0x000ea4000c1e1500 */
[----:B------:R-:W-:Y:S02]  /*c310*/  IMAD.WIDE R6, R4, 0x2, R6 ;  /* 0x0000000204067825 */ /* 0x000fe400078e0206 */
[----:B------:R0:W2:Y:S02]  /*c320*/  LDG.E.U16 R32, desc[UR6][R8.64] ;  /* 0x0000000608207981 */ /* 0x0000a4000c1e1500 */
[----:B------:R-:W-:Y:S02]  /*c330*/  IMAD R11, R5, 0xa, RZ ;  /* 0x0000000a050b7824 */ /* 0x000fe400078e02ff */
[----:B------:R1:W2:Y:S01]  /*c340*/  LDG.E.U16 R35, desc[UR6][R6.64] ;  /* 0x0000000606237981 */ /* 0x0002a2000c1e1500 */
[----:B------:R-:W-:Y:S01]  /*c350*/  IMAD.MOV.U32 R47, RZ, RZ, R73 ;  /* 0x000000ffff2f7224 */ /* 0x000fe200078e0049 */
[----:B------:R-:W-:-:S02]  /*c360*/  MOV R45, R71 ;  /* 0x00000047002d7202 */ /* 0x000fc40000000f00 */
[----:B------:R-:W-:Y:S01]  /*c370*/  MOV R43, R63 ;  /* 0x0000003f002b7202 */ /* 0x000fe20000000f00 */
[----:B------:R-:W2:Y:S01]  /*c380*/  LDG.E.U16 R36, desc[UR6][R14.64] ;  /* 0x000000060e247981 */ /* 0x000ea2000c1e1500 */
[C---:B0-----:R-:W-:Y:S02]  /*c390*/  IMAD R9, R5.reuse, 0xc, RZ ;  /* 0x0000000c05097824 */ /* 0x041fe400078e02ff */
[C---:B------:R-:W-:Y:S02]  /*c3a0*/  IMAD R8, R5.reuse, 0xe, RZ ;  /* 0x0000000e05087824 */ /* 0x040fe400078e02ff */
[----:B-1----:R-:W-:Y:S01]  /*c3b0*/  IMAD R7, R5, 0x12, RZ ;  /* 0x0000001205077824 */ /* 0x002fe200078e02ff */
[-C--:B------:R-:W-:Y:S01]  /*c3c0*/  IADD3 R46, R11, R2.reuse, RZ ;  /* 0x000000020b2e7210 */ /* 0x080fe20007ffe0ff */
[----:B------:R-:W-:Y:S01]  /*c3d0*/  IMAD R6, R5, 0x14, RZ ;  /* 0x0000001405067824 */ /* 0x000fe200078e02ff */
[-C--:B------:R-:W-:Y:S02]  /*c3e0*/  IADD3 R44, R9, R2.reuse, RZ ;  /* 0x00000002092c7210 */ /* 0x080fe40007ffe0ff */
[----:B------:R-:W-:-:S02]  /*c3f0*/  IADD3 R42, R8, R2, RZ ;  /* 0x00000002082a7210 */ /* 0x000fc40007ffe0ff */
[-C--:B------:R-:W-:Y:S01]  /*c400*/  IADD3 R40, R7, R2.reuse, RZ ;  /* 0x0000000207287210 */ /* 0x080fe20007ffe0ff */
[----:B------:R-:W-:Y:S01]  /*c410*/  STL [R1+0x4b8], R46 ;  /* 0x0004b82e01007387 */ /* 0x000fe20000100800 */
[----:B------:R-:W-:-:S03]  /*c420*/  IADD3 R22, R6, R2, RZ ;  /* 0x0000000206167210 */ /* 0x000fc60007ffe0ff */
[----:B------:R-:W-:Y:S04]  /*c430*/  STL [R1+0x4b0], R44 ;  /* 0x0004b02c01007387 */ /* 0x000fe80000100800 */
[----:B------:R-:W-:Y:S04]  /*c440*/  STL [R1+0x4a8], R42 ;  /* 0x0004a82a01007387 */ /* 0x000fe80000100800 */
[----:B------:R0:W-:Y:S01]  /*c450*/  STL [R1+0x4a0], R40 ;  /* 0x0004a02801007387 */ /* 0x0001e20000100800 */
[----:B------:R-:W-:-:S04]  /*c460*/  IMAD.WIDE R8, R4, 0x2, R40 ;  /* 0x0000000204087825 */ /* 0x000fc800078e0228 */
[----:B------:R-:W-:Y:S01]  /*c470*/  IMAD.WIDE R6, R4, 0x2, R22 ;  /* 0x0000000204067825 */ /* 0x000fe200078e0216 */
[----:B------:R1:W2:Y:S03]  /*c480*/  LDG.E.U16 R252, desc[UR6][R8.64] ;  /* 0x0000000608fc7981 */ /* 0x0002a6000c1e1500 */
[C---:B------:R-:W-:Y:S01]  /*c490*/  IMAD R11, R5.reuse, 0x16, RZ ;  /* 0x00000016050b7824 */ /* 0x040fe200078e02ff */
[----:B------:R1:W2:Y:S04]  /*c4a0*/  LDG.E.U16 R251, desc[UR6][R6.64] ;  /* 0x0000000606fb7981 */ /* 0x0002a8000c1e1500 */
[----:B---3--:R-:W3:Y:S04]  /*c4b0*/  LDL.64 R50, [R1+0x478] ;  /* 0x0004780001327983 */ /* 0x008ee80000100a00 */
[----:B------:R1:W-:Y:S04]  /*c4c0*/  STL [R1+0x498], R22 ;  /* 0x0004981601007387 */ /* 0x0003e80000100800 */
[----:B----4-:R-:W4:Y:S04]  /*c4d0*/  LDL.64 R48, [R1+0x470] ;  /* 0x0004700001307983 */ /* 0x010f280000100a00 */
[----:B0-----:R-:W2:Y:S04]  /*c4e0*/  LDL.64 R40, [R1+0x450] ;  /* 0x0004500001287983 */ /* 0x001ea80000100a00 */
[----:B-1----:R-:W2:Y:S01]  /*c4f0*/  LDL.64 R22, [R1+0x448] ;  /* 0x0004480001167983 */ /* 0x002ea20000100a00 */
[----:B------:R-:W-:-:S02]  /*c500*/  IMAD R9, R5, 0x18, RZ ;  /* 0x0000001805097824 */ /* 0x000fc400078e02ff */
[C---:B------:R-:W-:Y:S01]  /*c510*/  IMAD R8, R5.reuse, 0x1a, RZ ;  /* 0x0000001a05087824 */ /* 0x040fe200078e02ff */
[----:B------:R-:W2:Y:S01]  /*c520*/  LDL.64 R62, [R1+0x468] ;  /* 0x00046800013e7983 */ /* 0x000ea20000100a00 */
[C---:B------:R-:W-:Y:S02]  /*c530*/  IMAD R7, R5.reuse, 0x1c, RZ ;  /* 0x0000001c05077824 */ /* 0x040fe400078e02ff */
[----:B------:R-:W-:Y:S01]  /*c540*/  IMAD R6, R5, 0x1e, RZ ;  /* 0x0000001e05067824 */ /* 0x000fe200078e02ff */
[----:B------:R-:W2:Y:S01]  /*c550*/  LDL.64 R60, [R1+0x460] ;  /* 0x00046000013c7983 */ /* 0x000ea20000100a00 */
[----:B------:R-:W-:-:S03]  /*c560*/  IMAD.WIDE R18, R4, 0x2, R46 ;  /* 0x0000000204127825 */ /* 0x000fc600078e022e */
[----:B------:R-:W2:Y:S01]  /*c570*/  LDL.64 R52, [R1+0x458] ;  /* 0x0004580001347983 */ /* 0x000ea20000100a00 */
[----:B------:R-:W-:-:S03]  /*c580*/  IMAD.WIDE R16, R4, 0x2, R44 ;  /* 0x0000000204107825 */ /* 0x000fc600078e022c */
[----:B------:R-:W2:Y:S01]  /*c590*/  LDL.64 R46, [R1+0x468] ;  /* 0x00046800012e7983 */ /* 0x000ea20000100a00 */
[-C--:B------:R-:W-:Y:S01]  /*c5a0*/  IADD3 R58, R11, R2.reuse, RZ ;  /* 0x000000020b3a7210 */ /* 0x080fe20007ffe0ff */
[----:B------:R-:W-:Y:S02]  /*c5b0*/  IMAD.WIDE R14, R4, 0x2, R42 ;  /* 0x00000002040e7825 */ /* 0x000fe400078e022a */
[----:B------:R-:W2:Y:S04]  /*c5c0*/  LDL.64 R44, [R1+0x460] ;  /* 0x00046000012c7983 */ /* 0x000ea80000100a00 */
[----:B------:R-:W2:Y:S01]  /*c5d0*/  LDL.64 R42, [R1+0x458] ;  /* 0x00045800012a7983 */ /* 0x000ea20000100a00 */
[----:B------:R-:W-:-:S03]  /*c5e0*/  IADD3 R56, R9, R2, RZ ;  /* 0x0000000209387210 */ /* 0x000fc60007ffe0ff */
[----:B------:R-:W-:Y:S01]  /*c5f0*/  STL [R1+0x490], R58 ;  /* 0x0004903a01007387 */ /* 0x000fe20000100800 */
[----:B------:R-:W-:-:S03]  /*c600*/  IADD3 R54, R8, R2, RZ ;  /* 0x0000000208367210 */ /* 0x000fc60007ffe0ff */
[----:B------:R-:W-:Y:S04]  /*c610*/  STL [R1+0x488], R56 ;  /* 0x0004883801007387 */ /* 0x000fe80000100800 */
[----:B------:R-:W-:Y:S01]  /*c620*/  STL [R1+0x480], R54 ;  /* 0x0004803601007387 */ /* 0x000fe20000100800 */
[-C--:B---3--:R-:W-:Y:S02]  /*c630*/  IADD3 R50, R7, R2.reuse, RZ ;  /* 0x0000000207327210 */ /* 0x088fe40007ffe0ff */
[----:B----4-:R-:W-:-:S03]  /*c640*/  IADD3 R48, R6, R2, RZ ;  /* 0x0000000206307210 */ /* 0x010fc60007ffe0ff */
[----:B------:R0:W-:Y:S04]  /*c650*/  STL [R1+0x478], R50 ;  /* 0x0004783201007387 */ /* 0x0001e80000100800 */
[----:B--2---:R-:W2:Y:S01]  /*c660*/  LDL.64 R40, [R1+0x450] ;  /* 0x0004500001287983 */ /* 0x004ea20000100a00 */
[----:B------:R-:W-:-:S03]  /*c670*/  IMAD.WIDE R8, R4, 0x2, R50 ;  /* 0x0000000204087825 */ /* 0x000fc600078e0232 */
[----:B------:R1:W-:Y:S04]  /*c680*/  STL [R1+0x470], R48 ;  /* 0x0004703001007387 */ /* 0x0003e80000100800 */
[----:B------:R-:W3:Y:S01]  /*c690*/  LDL.64 R22, [R1+0x448] ;  /* 0x0004480001167983 */ /* 0x000ee20000100a00 */
[----:B------:R-:W-:-:S03]  /*c6a0*/  IMAD.WIDE R6, R4, 0x2, R48 ;  /* 0x0000000204067825 */ /* 0x000fc600078e0230 */
[----:B0-----:R-:W4:Y:S04]  /*c6b0*/  LDL.64 R50, [R1+0x428] ;  /* 0x0004280001327983 */ /* 0x001f280000100a00 */
[----:B-1----:R-:W4:Y:S01]  /*c6c0*/  LDL.64 R48, [R1+0x420] ;  /* 0x0004200001307983 */ /* 0x002f220000100a00 */
[----:B------:R-:W-:-:S03]  /*c6d0*/  IMAD R11, R5, 0x22, RZ ;  /* 0x00000022050b7824 */ /* 0x000fc600078e02ff */
[----:B------:R0:W4:Y:S01]  /*c6e0*/  LDG.E.U16 R247, desc[UR6][R8.64] ;  /* 0x0000000608f77981 */ /* 0x000122000c1e1500 */
[----:B------:R-:W-:Y:S02]  /*c6f0*/  MOV R59, R69 ;  /* 0x00000045003b7202 */ /* 0x000fe40000000f00 */
[----:B------:R-:W-:Y:S01]  /*c700*/  MOV R57, R67 ;  /* 0x0000004300397202 */ /* 0x000fe20000000f00 */
[----:B------:R1:W4:Y:S01]  /*c710*/  LDG.E.U16 R246, desc[UR6][R6.64] ;  /* 0x0000000606f67981 */ /* 0x000322000c1e1500 */
[----:B------:R-:W-:Y:S02]  /*c720*/  MOV R55, R65 ;  /* 0x0000004100377202 */ /* 0x000fe40000000f00 */
[-C--:B------:R-:W-:Y:S01]  /*c730*/  IADD3 R46, R11, R2.reuse, RZ ;  /* 0x000000020b2e7210 */ /* 0x080fe20007ffe0ff */
[----:B------:R1:W4:Y:S01]  /*c740*/  LDG.E.U16 R28, desc[UR6][R18.64] ;  /* 0x00000006121c7981 */ /* 0x000322000c1e1500 */
[C---:B0-----:R-:W-:Y:S02]  /*c750*/  IMAD R9, R5.reuse, 0x24, RZ ;  /* 0x0000002405097824 */ /* 0x041fe400078e02ff */
[C---:B------:R-:W-:Y:S01]  /*c760*/  IMAD R8, R5.reuse, 0x26, RZ ;  /* 0x0000002605087824 */ /* 0x040fe200078e02ff */
[----:B------:R0:W4:Y:S01]  /*c770*/  LDG.E.U16 R26, desc[UR6][R16.64] ;  /* 0x00000006101a7981 */ /* 0x000122000c1e1500 */
[----:B-1----:R-:W-:Y:S01]  /*c780*/  IMAD R7, R5, 0x28, RZ ;  /* 0x0000002805077824 */ /* 0x002fe200078e02ff */
[-C--:B------:R-:W-:Y:S01]  /*c790*/  IADD3 R44, R9, R2.reuse, RZ ;  /* 0x00000002092c7210 */ /* 0x080fe20007ffe0ff */
[----:B------:R-:W-:Y:S01]  /*c7a0*/  IMAD R6, R5, 0x2a, RZ ;  /* 0x0000002a05067824 */ /* 0x000fe200078e02ff */
[----:B------:R1:W4:Y:S01]  /*c7b0*/  LDG.E.U16 R24, desc[UR6][R14.64] ;  /* 0x000000060e187981 */ /* 0x000322000c1e1500 */
[----:B------:R-:W-:Y:S01]  /*c7c0*/  IADD3 R42, R8, R2, RZ ;  /* 0x00000002082a7210 */ /* 0x000fe20007ffe0ff */
[----:B------:R-:W-:-:S02]  /*c7d0*/  IMAD.WIDE R18, R4, 0x2, R58 ;  /* 0x0000000204127825 */ /* 0x000fc400078e023a */
[----:B------:R-:W4:Y:S02]  /*c7e0*/  LDL.64 R68, [R1+0x440] ;  /* 0x0004400001447983 */ /* 0x000f240000100a00 */
[C---:B0-----:R-:W-:Y:S02]  /*c7f0*/  IMAD.WIDE R16, R4.reuse, 0x2, R56 ;  /* 0x0000000204107825 */ /* 0x041fe400078e0238 */
[----:B------:R-:W4:Y:S02]  /*c800*/  LDL.64 R66, [R1+0x438] ;  /* 0x0004380001427983 */ /* 0x000f240000100a00 */
[----:B-1----:R-:W-:Y:S02]  /*c810*/  IMAD.WIDE R14, R4, 0x2, R54 ;  /* 0x00000002040e7825 */ /* 0x002fe400078e0236 */
[----:B------:R-:W4:Y:S04]  /*c820*/  LDL.64 R64, [R1+0x430] ;  /* 0x0004300001407983 */ /* 0x000f280000100a00 */
[----:B------:R-:W4:Y:S04]  /*c830*/  LDL.64 R58, [R1+0x440] ;  /* 0x00044000013a7983 */ /* 0x000f280000100a00 */
[----:B------:R-:W4:Y:S04]  /*c840*/  LDL.64 R56, [R1+0x438] ;  /* 0x0004380001387983 */ /* 0x000f280000100a00 */
[----:B------:R-:W4:Y:S04]  /*c850*/  LDL.64 R54, [R1+0x430] ;  /* 0x0004300001367983 */ /* 0x000f280000100a00 */
[----:B------:R-:W-:Y:S04]  /*c860*/  STL [R1+0x468], R46 ;  /* 0x0004682e01007387 */ /* 0x000fe80000100800 */
[----:B------:R-:W-:Y:S04]  /*c870*/  STL [R1+0x460], R44 ;  /* 0x0004602c01007387 */ /* 0x000fe80000100800 */
[----:B------:R-:W-:Y:S01]  /*c880*/  STL [R1+0x458], R42 ;  /* 0x0004582a01007387 */ /* 0x000fe20000100800 */
[----:B------:R-:W-:Y:S01]  /*c890*/  IMAD R11, R5, 0x2c, RZ ;  /* 0x0000002c050b7824 */ /* 0x000fe200078e02ff */
[----:B------:R-:W-:Y:S01]  /*c8a0*/  MOV R47, R63 ;  /* 0x0000003f002f7202 */ /* 0x000fe20000000f00 */
[----:B------:R-:W-:Y:S01]  /*c8b0*/  IMAD.MOV.U32 R43, RZ, RZ, R53 ;  /* 0x000000ffff2b7224 */ /* 0x000fe200078e0035 */
[----:B------:R-:W-:Y:S01]  /*c8c0*/  MOV R45, R61 ;  /* 0x0000003d002d7202 */ /* 0x000fe20000000f00 */
[----:B------:R0:W4:Y:S04]  /*c8d0*/  LDG.E.U16 R250, desc[UR6][R18.64] ;  /* 0x0000000612fa7981 */ /* 0x000128000c1e1500 */
[----:B------:R-:W4:Y:S04]  /*c8e0*/  LDG.E.U16 R249, desc[UR6][R16.64] ;  /* 0x0000000610f97981 */ /* 0x000f28000c1e1500 */
[----:B------:R-:W4:Y:S01]  /*c8f0*/  LDG.E.U16 R248, desc[UR6][R14.64] ;  /* 0x000000060ef87981 */ /* 0x000f22000c1e1500 */
[----:B--2---:R-:W-:-:S05]  /*c900*/  IADD3 R40, R7, R2, RZ ;  /* 0x0000000207287210 */ /* 0x004fca0007ffe0ff */
[----:B------:R1:W-:Y:S01]  /*c910*/  STL [R1+0x450], R40 ;  /* 0x0004502801007387 */ /* 0x0003e20000100800 */
[----:B---3--:R-:W-:-:S03]  /*c920*/  IADD3 R22, R6, R2, RZ ;  /* 0x0000000206167210 */ /* 0x008fc60007ffe0ff */
[----:B----4-:R-:W2:Y:S01]  /*c930*/  LDL.64 R50, [R1+0x428] ;  /* 0x0004280001327983 */ /* 0x010ea20000100a00 */
[----:B------:R-:W-:-:S03]  /*c940*/  IMAD.WIDE R8, R4, 0x2, R40 ;  /* 0x0000000204087825 */ /* 0x000fc600078e0228 */
[----:B------:R3:W-:Y:S04]  /*c950*/  STL [R1+0x448], R22 ;  /* 0x0004481601007387 */ /* 0x0007e80000100800 */
[----:B------:R-:W4:Y:S01]  /*c960*/  LDL.64 R48, [R1+0x420] ;  /* 0x0004200001307983 */ /* 0x000f220000100a00 */
[----:B------:R-:W-:-:S03]  /*c970*/  IMAD.WIDE R6, R4, 0x2, R22 ;  /* 0x0000000204067825 */ /* 0x000fc600078e0216 */
[----:B-1----:R-:W4:Y:S04]  /*c980*/  LDL.64 R40, [R1+0x400] ;  /* 0x0004000001287983 */ /* 0x002f280000100a00 */
[----:B---3--:R-:W3:Y:S04]  /*c990*/  LDL.64 R22, [R1+0x3f0] ;  /* 0x0003f00001167983 */ /* 0x008ee80000100a00 */
[----:B------:R1:W3:Y:S04]  /*c9a0*/  LDG.E.U16 R242, desc[UR6][R8.64] ;  /* 0x0000000608f27981 */ /* 0x0002e8000c1e1500 */
[----:B------:R1:W3:Y:S01]  /*c9b0*/  LDG.E.U16 R241, desc[UR6][R6.64] ;  /* 0x0000000606f17981 */ /* 0x0002e2000c1e1500 */
[----:B0-----:R-:W-:-:S03]  /*c9c0*/  IMAD.WIDE R18, R4, 0x2, R46 ;  /* 0x0000000204127825 */ /* 0x001fc600078e022e */
[----:B------:R-:W3:Y:S01]  /*c9d0*/  LDL.64 R62, [R1+0x418] ;  /* 0x00041800013e7983 */ /* 0x000ee20000100a00 */
[C---:B-1----:R-:W-:Y:S02]  /*c9e0*/  IMAD R9, R5.reuse, 0x2e, RZ ;  /* 0x0000002e05097824 */ /* 0x042fe400078e02ff */
[C---:B------:R-:W-:Y:S01]  /*c9f0*/  IMAD R8, R5.reuse, 0x30, RZ ;  /* 0x0000003005087824 */ /* 0x040fe200078e02ff */
[----:B------:R-:W3:Y:S01]  /*ca00*/  LDL.64 R60, [R1+0x410] ;  /* 0x00041000013c7983 */ /* 0x000ee20000100a00 */
[C---:B------:R-:W-:Y:S02]  /*ca10*/  IMAD R7, R5.reuse, 0x32, RZ ;  /* 0x0000003205077824 */ /* 0x040fe400078e02ff */
[----:B------:R-:W-:Y:S01]  /*ca20*/  IMAD R6, R5, 0x34, RZ ;  /* 0x0000003405067824 */ /* 0x000fe200078e02ff */
[----:B------:R-:W3:Y:S01]  /*ca30*/  LDL.64 R52, [R1+0x408] ;  /* 0x0004080001347983 */ /* 0x000ee20000100a00 */
[----:B------:R-:W-:Y:S01]  /*ca40*/  IMAD.WIDE R16, R4, 0x2, R44 ;  /* 0x0000000204107825 */ /* 0x000fe200078e022c */
[----:B------:R-:W-:-:S03]  /*ca50*/  IADD3 R58, R11, R2, RZ ;  /* 0x000000020b3a7210 */ /* 0x000fc60007ffe0ff */
[----:B------:R-:W-:Y:S01]  /*ca60*/  IMAD.WIDE R14, R4, 0x2, R42 ;  /* 0x00000002040e7825 */ /* 0x000fe200078e022a */
[----:B------:R-:W3:Y:S01]  /*ca70*/  LDL.64 R46, [R1+0x418] ;  /* 0x00041800012e7983 */ /* 0x000ee20000100a00 */
[----:B------:R-:W-:-:S03]  /*ca80*/  IADD3 R56, R9, R2, RZ ;  /* 0x0000000209387210 */ /* 0x000fc60007ffe0ff */
[----:B------:R-:W3:Y:S01]  /*ca90*/  LDL.64 R44, [R1+0x410] ;  /* 0x00041000012c7983 */ /* 0x000ee20000100a00 */
[----:B------:R-:W-:-:S03]  /*caa0*/  IADD3 R54, R8, R2, RZ ;  /* 0x0000000208367210 */ /* 0x000fc60007ffe0ff */
[----:B------:R-:W3:Y:S04]  /*cab0*/  LDL.64 R42, [R1+0x408] ;  /* 0x00040800012a7983 */ /* 0x000ee80000100a00 */
[----:B------:R-:W-:Y:S04]  /*cac0*/  STL [R1+0x440], R58 ;  /* 0x0004403a01007387 */ /* 0x000fe80000100800 */
[----:B------:R-:W-:Y:S04]  /*cad0*/  STL [R1+0x438], R56 ;  /* 0x0004383801007387 */ /* 0x000fe80000100800 */
[----:B------:R-:W-:Y:S01]  /*cae0*/  STL [R1+0x430], R54 ;  /* 0x0004303601007387 */ /* 0x000fe20000100800 */
[----:B------:R-:W-:-:S02]  /*caf0*/  MOV R59, R69 ;  /* 0x00000045003b7202 */ /* 0x000fc40000000f00 */
[----:B------:R-:W-:Y:S01]  /*cb00*/  MOV R57, R67 ;  /* 0x0000004300397202 */ /* 0x000fe20000000f00 */
[----:B------:R0:W3:Y:S01]  /*cb10*/  LDG.E.U16 R245, desc[UR6][R18.64] ;  /* 0x0000000612f57981 */ /* 0x0000e2000c1e1500 */
[----:B------:R-:W-:Y:S01]  /*cb20*/  MOV R55, R65 ;  /* 0x0000004100377202 */ /* 0x000fe20000000f00 */
[----:B------:R-:W-:Y:S02]  /*cb30*/  IMAD R152, R5, 0x42, RZ ;  /* 0x0000004205987824 */ /* 0x000fe400078e02ff */
[----:B------:R-:W3:Y:S04]  /*cb40*/  LDG.E.U16 R244, desc[UR6][R16.64] ;  /* 0x0000000610f47981 */ /* 0x000ee8000c1e1500 */
[----:B------:R-:W3:Y:S01]  /*cb50*/  LDG.E.U16 R243, desc[UR6][R14.64] ;  /* 0x000000060ef37981 */ /* 0x000ee2000c1e1500 */
[----:B--2---:R-:W-:-:S05]  /*cb60*/  IADD3 R50, R7, R2, RZ ;  /* 0x0000000207327210 */ /* 0x004fca0007ffe0ff */
[----:B------:R1:W-:Y:S01]  /*cb70*/  STL [R1+0x428], R50 ;  /* 0x0004283201007387 */ /* 0x0003e20000100800 */
[----:B----4-:R-:W-:-:S03]  /*cb80*/  IADD3 R48, R6, R2, RZ ;  /* 0x0000000206307210 */ /* 0x010fc60007ffe0ff */
[----:B------:R-:W2:Y:S01]  /*cb90*/  LDL.64 R40, [R1+0x400] ;  /* 0x0004000001287983 */ /* 0x000ea20000100a00 */
[----:B------:R-:W-:-:S03]  /*cba0*/  IMAD.WIDE R8, R4, 0x2, R50 ;  /* 0x0000000204087825 */ /* 0x000fc600078e0232 */
[----:B------:R4:W-:Y:S04]  /*cbb0*/  STL [R1+0x420], R48 ;  /* 0x0004203001007387 */ /* 0x0009e80000100800 */
[----:B---3--:R-:W3:Y:S01]  /*cbc0*/  LDL.64 R22, [R1+0x3f0] ;  /* 0x0003f00001167983 */ /* 0x008ee20000100a00 */
[----:B------:R-:W-:-:S03]  /*cbd0*/  IMAD.WIDE R6, R4, 0x2, R48 ;  /* 0x0000000204067825 */ /* 0x000fc600078e0230 */
[----:B-1----:R-:W3:Y:S04]  /*cbe0*/  LDL.64 R50, [R1+0x3d0] ;  /* 0x0003d00001327983 */ /* 0x002ee80000100a00 */
[----:B----4-:R-:W4:Y:S04]  /*cbf0*/  LDL.64 R48, [R1+0x3c8] ;  /* 0x0003c80001307983 */ /* 0x010f280000100a00 */
[----:B------:R1:W4:Y:S04]  /*cc00*/  LDG.E.U16 R237, desc[UR6][R8.64] ;  /* 0x0000000608ed7981 */ /* 0x000328000c1e1500 */
[----:B------:R1:W4:Y:S01]  /*cc10*/  LDG.E.U16 R236, desc[UR6][R6.64] ;  /* 0x0000000606ec7981 */ /* 0x000322000c1e1500 */
[----:B0-----:R-:W-:-:S03]  /*cc20*/  IMAD.WIDE R18, R4, 0x2, R58 ;  /* 0x0000000204127825 */ /* 0x001fc600078e023a */
[----:B------:R-:W4:Y:S01]  /*cc30*/  LDL.64 R70, [R1+0x3e8] ;  /* 0x0003e80001467983 */ /* 0x000f220000100a00 */
[C---:B-1----:R-:W-:Y:S02]  /*cc40*/  IMAD R9, R5.reuse, 0x36, RZ ;  /* 0x0000003605097824 */ /* 0x042fe400078e02ff */
[C---:B------:R-:W-:Y:S01]  /*cc50*/  IMAD R8, R5.reuse, 0x38, RZ ;  /* 0x0000003805087824 */ /* 0x040fe200078e02ff */
[----:B------:R-:W4:Y:S01]  /*cc60*/  LDL.64 R68, [R1+0x3e0] ;  /* 0x0003e00001447983 */ /* 0x000f220000100a00 */
[C---:B------:R-:W-:Y:S02]  /*cc70*/  IMAD R7, R5.reuse, 0x3a, RZ ;  /* 0x0000003a05077824 */ /* 0x040fe400078e02ff */
[----:B------:R-:W-:Y:S01]  /*cc80*/  IMAD R6, R5, 0x3c, RZ ;  /* 0x0000003c05067824 */ /* 0x000fe200078e02ff */
[-C--:B------:R-:W-:Y:S01]  /*cc90*/  IADD3 R46, R9, R2.reuse, RZ ;  /* 0x00000002092e7210 */ /* 0x080fe20007ffe0ff */
[----:B------:R-:W-:Y:S01]  /*cca0*/  IMAD.WIDE R16, R4, 0x2, R56 ;  /* 0x0000000204107825 */ /* 0x000fe200078e0238 */
[-C--:B------:R-:W-:Y:S01]  /*ccb0*/  IADD3 R44, R8, R2.reuse, RZ ;  /* 0x00000002082c7210 */ /* 0x080fe20007ffe0ff */
[----:B------:R-:W4:Y:S01]  /*ccc0*/  LDL.64 R66, [R1+0x3d8] ;  /* 0x0003d80001427983 */ /* 0x000f220000100a00 */
[----:B------:R-:W-:Y:S01]  /*ccd0*/  IADD3 R42, R7, R2, RZ ;  /* 0x00000002072a7210 */ /* 0x000fe20007ffe0ff */
[----:B------:R-:W-:-:S02]  /*cce0*/  IMAD.WIDE R14, R4, 0x2, R54 ;  /* 0x00000002040e7825 */ /* 0x000fc400078e0236 */
[----:B------:R-:W4:Y:S04]  /*ccf0*/  LDL.64 R58, [R1+0x3e8] ;  /* 0x0003e800013a7983 */ /* 0x000f280000100a00 */
[----:B------:R-:W4:Y:S04]  /*cd00*/  LDL.64 R56, [R1+0x3e0] ;  /* 0x0003e00001387983 */ /* 0x000f280000100a00 */
[----:B------:R-:W4:Y:S04]  /*cd10*/  LDL.64 R54, [R1+0x3d8] ;  /* 0x0003d80001367983 */ /* 0x000f280000100a00 */
[----:B------:R-:W-:Y:S01]  /*cd20*/  STL [R1+0x418], R46 ;  /* 0x0004182e01007387 */ /* 0x000fe20000100800 */
[----:B------:R-:W-:-:S03]  /*cd30*/  MOV R43, R53 ;  /* 0x00000035002b7202 */ /* 0x000fc60000000f00 */
[----:B------:R-:W-:Y:S04]  /*cd40*/  STL [R1+0x410], R44 ;  /* 0x0004102c01007387 */ /* 0x000fe80000100800 */
[----:B------:R0:W-:Y:S04]  /*cd50*/  STL [R1+0x408], R42 ;  /* 0x0004082a01007387 */ /* 0x0001e80000100800 */
[----:B------:R1:W4:Y:S01]  /*cd60*/  LDG.E.U16 R238, desc[UR6][R14.64] ;  /* 0x000000060eee7981 */ /* 0x000322000c1e1500 */
[C---:B------:R-:W-:Y:S01]  /*cd70*/  IMAD R21, R5.reuse, 0x46, RZ ;  /* 0x0000004605157824 */ /* 0x040fe200078e02ff */
[----:B------:R-:W-:Y:S01]  /*cd80*/  MOV R47, R63 ;  /* 0x0000003f002f7202 */ /* 0x000fe20000000f00 */
[C---:B------:R-:W-:Y:S01]  /*cd90*/  IMAD R159, R5.reuse, 0x48, RZ ;  /* 0x00000048059f7824 */ /* 0x040fe200078e02ff */
[----:B------:R-:W-:Y:S01]  /*cda0*/  MOV R45, R61 ;  /* 0x0000003d002d7202 */ /* 0x000fe20000000f00 */
[----:B------:R-:W-:Y:S01]  /*cdb0*/  IMAD R158, R5, 0x4a, RZ ;  /* 0x0000004a059e7824 */ /* 0x000fe200078e02ff */
[----:B------:R0:W4:Y:S01]  /*cdc0*/  LDG.E.U16 R240, desc[UR6][R18.64] ;  /* 0x0000000612f07981 */ /* 0x000122000c1e1500 */
[----:B-1----:R-:W-:-:S03]  /*cdd0*/  IMAD.WIDE R14, R4, 0x2, R42 ;  /* 0x00000002040e7825 */ /* 0x002fc600078e022a */
[----:B------:R1:W4:Y:S01]  /*cde0*/  LDG.E.U16 R239, desc[UR6][R16.64] ;  /* 0x0000000610ef7981 */ /* 0x000322000c1e1500 */
[----:B------:R-:W-:-:S03]  /*cdf0*/  IMAD R157, R5, 0x4c, RZ ;  /* 0x0000004c059d7824 */ /* 0x000fc600078e02ff */
[----:B------:R-:W4:Y:S01]  /*ce00*/  LDG.E.U16 R233, desc[UR6][R14.64] ;  /* 0x000000060ee97981 */ /* 0x000f22000c1e1500 */
[----:B--2---:R-:W-:-:S05]  /*ce10*/  IADD3 R40, R6, R2, RZ ;  /* 0x0000000206287210 */ /* 0x004fca0007ffe0ff */
[----:B------:R2:W-:Y:S01]  /*ce20*/  STL [R1+0x400], R40 ;  /* 0x0004002801007387 */ /* 0x0005e20000100800 */
[----:B---3--:R-:W-:-:S03]  /*ce30*/  IADD3 R22, R152, R2, RZ ;  /* 0x0000000298167210 */ /* 0x008fc60007ffe0ff */
[----:B------:R-:W3:Y:S04]  /*ce40*/  LDL.64 R50, [R1+0x3d0] ;  /* 0x0003d00001327983 */ /* 0x000ee80000100a00 */
[----:B------:R1:W-:Y:S04]  /*ce50*/  STL [R1+0x3f0], R22 ;  /* 0x0003f01601007387 */ /* 0x0003e80000100800 */
[----:B----4-:R-:W4:Y:S01]  /*ce60*/  LDL.64 R48, [R1+0x3c8] ;  /* 0x0003c80001307983 */ /* 0x010f220000100a00 */
[----:B------:R-:W-:-:S03]  /*ce70*/  IMAD.WIDE R8, R4, 0x2, R40 ;  /* 0x0000000204087825 */ /* 0x000fc600078e0228 */
[----:B0-----:R-:W4:Y:S04]  /*ce80*/  LDL.64 R42, [R1+0x3a8] ;  /* 0x0003a800012a7983 */ /* 0x001f280000100a00 */
[----:B--2---:R-:W2:Y:S01]  /*ce90*/  LDL.64 R40, [R1+0x3a0] ;  /* 0x0003a00001287983 */ /* 0x004ea20000100a00 */
[----:B------:R-:W-:-:S03]  /*cea0*/  IMAD.WIDE R6, R4, 0x2, R22 ;  /* 0x0000000204067825 */ /* 0x000fc600078e0216 */
[----:B------:R-:W2:Y:S01]  /*ceb0*/  LDL.64 R64, [R1+0x3c0] ;  /* 0x0003c00001407983 */ /* 0x000ea20000100a00 */
[----:B-1----:R-:W-:Y:S02]  /*cec0*/  IMAD R22, R5, 0x44, RZ ;  /* 0x0000004405167824 */ /* 0x002fe400078e02ff */
[C---:B------:R-:W-:Y:S01]  /*ced0*/  IMAD.WIDE R18, R4.reuse, 0x2, R46 ;  /* 0x0000000204127825 */ /* 0x040fe200078e022e */
[----:B------:R-:W2:Y:S03]  /*cee0*/  LDL.64 R62, [R1+0x3b8] ;  /* 0x0003b800013e7983 */ /* 0x000ea60000100a00 */
[----:B------:R-:W-:Y:S01]  /*cef0*/  IMAD.WIDE R16, R4, 0x2, R44 ;  /* 0x0000000204107825 */ /* 0x000fe200078e022c */
[----:B------:R-:W2:Y:S01]  /*cf00*/  LDL.64 R60, [R1+0x3b0] ;  /* 0x0003b000013c7983 */ /* 0x000ea20000100a00 */
[----:B------:R-:W-:-:S03]  /*cf10*/  IADD3 R58, R22, R2, RZ ;  /* 0x00000002163a7210 */ /* 0x000fc60007ffe0ff */
[----:B------:R-:W2:Y:S01]  /*cf20*/  LDL.64 R52, [R1+0x3c0] ;  /* 0x0003c00001347983 */ /* 0x000ea20000100a00 */
[----:B------:R-:W-:-:S03]  /*cf30*/  IADD3 R56, R21, R2, RZ ;  /* 0x0000000215387210 */ /* 0x000fc60007ffe0ff */
[----:B------:R-:W2:Y:S01]  /*cf40*/  LDL.64 R46, [R1+0x3b8] ;  /* 0x0003b800012e7983 */ /* 0x000ea20000100a00 */
[----:B------:R-:W-:-:S03]  /*cf50*/  IADD3 R54, R159, R2, RZ ;  /* 0x000000029f367210 */ /* 0x000fc60007ffe0ff */
[----:B------:R-:W2:Y:S04]  /*cf60*/  LDL.64 R44, [R1+0x3b0] ;  /* 0x0003b000012c7983 */ /* 0x000ea80000100a00 */
[----:B------:R-:W-:Y:S01]  /*cf70*/  STL [R1+0x3e8], R58 ;  /* 0x0003e83a01007387 */ /* 0x000fe20000100800 */
[----:B------:R-:W-:-:S03]  /*cf80*/  IMAD.MOV.U32 R57, RZ, RZ, R69 ;  /* 0x000000ffff397224 */ /* 0x000fc600078e0045 */
[----:B------:R0:W-:Y:S04]  /*cf90*/  STL [R1+0x3e0], R56 ;  /* 0x0003e03801007387 */ /* 0x0001e80000100800 */
[----:B------:R-:W-:Y:S04]  /*cfa0*/  STL [R1+0x3d8], R54 ;  /* 0x0003d83601007387 */ /* 0x000fe80000100800 */
[----:B------:R1:W2:Y:S04]  /*cfb0*/  LDG.E.U16 R234, desc[UR6][R16.64] ;  /* 0x0000000610ea7981 */ /* 0x0002a8000c1e1500 */
[----:B------:R0:W2:Y:S01]  /*cfc0*/  LDG.E.U16 R232, desc[UR6][R8.64] ;  /* 0x0000000608e87981 */ /* 0x0000a2000c1e1500 */
[----:B------:R-:W-:Y:S01]  /*cfd0*/  MOV R55, R67 ;  /* 0x0000004300377202 */ /* 0x000fe20000000f00 */
[----:B------:R-:W-:-:S02]  /*cfe0*/  IMAD R155, R5, 0x4e, RZ ;  /* 0x0000004e059b7824 */ /* 0x000fc400078e02ff */
[----:B------:R0:W2:Y:S01]  /*cff0*/  LDG.E.U16 R231, desc[UR6][R6.64] ;  /* 0x0000000606e77981 */ /* 0x0000a2000c1e1500 */
[----:B-1----:R-:W-:Y:S01]  /*d000*/  IMAD.WIDE R16, R4, 0x2, R56 ;  /* 0x0000000204107825 */ /* 0x002fe200078e0238 */
[----:B------:R-:W-:Y:S02]  /*d010*/  MOV R59, R71 ;  /* 0x00000047003b7202 */ /* 0x000fe40000000f00 */
[----:B------:R1:W2:Y:S01]  /*d020*/  LDG.E.U16 R235, desc[UR6][R18.64] ;  /* 0x0000000612eb7981 */ /* 0x0002a2000c1e1500 */
[-C--:B---3--:R-:W-:Y:S02]  /*d030*/  IADD3 R50, R158, R2.reuse, RZ ;  /* 0x000000029e327210 */ /* 0x088fe40007ffe0ff */
[----:B----4-:R-:W-:-:S03]  /*d040*/  IADD3 R48, R157, R2, RZ ;  /* 0x000000029d307210 */ /* 0x010fc60007ffe0ff */
[----:B------:R3:W-:Y:S04]  /*d050*/  STL [R1+0x3d0], R50 ;  /* 0x0003d03201007387 */ /* 0x0007e80000100800 */
[----:B------:R-:W4:Y:S04]  /*d060*/  LDL.64 R42, [R1+0x3a8] ;  /* 0x0003a800012a7983 */ /* 0x000f280000100a00 */
[----:B------:R1:W-:Y:S04]  /*d070*/  STL [R1+0x3c8], R48 ;  /* 0x0003c83001007387 */ /* 0x0003e80000100800 */
[----:B--2---:R-:W2:Y:S01]  /*d080*/  LDL.64 R40, [R1+0x3a0] ;  /* 0x0003a00001287983 */ /* 0x004ea20000100a00 */
[----:B0-----:R-:W-:-:S03]  /*d090*/  IMAD.WIDE R8, R4, 0x2, R50 ;  /* 0x0000000204087825 */ /* 0x001fc600078e0232 */
[----:B------:R-:W2:Y:S04]  /*d0a0*/  LDL.64 R56, [R1+0x380] ;  /* 0x0003800001387983 */ /* 0x000ea80000100a00 */
[----:B---3--:R-:W3:Y:S01]  /*d0b0*/  LDL.64 R50, [R1+0x378] ;  /* 0x0003780001327983 */ /* 0x008ee20000100a00 */
[----:B------:R-:W-:-:S04]  /*d0c0*/  IMAD.WIDE R14, R4, 0x2, R54 ;  /* 0x00000002040e7825 */ /* 0x000fc800078e0236 */
[----:B------:R-:W-:Y:S01]  /*d0d0*/  IMAD R154, R5, 0x50, RZ ;  /* 0x00000050059a7824 */ /* 0x000fe200078e02ff */
[-C--:B------:R-:W-:Y:S01]  /*d0e0*/  IADD3 R52, R155, R2.reuse, RZ ;  /* 0x000000029b347210 */ /* 0x080fe20007ffe0ff */
[----:B------:R-:W-:Y:S01]  /*d0f0*/  IMAD.WIDE R6, R4, 0x2, R48 ;  /* 0x0000000204067825 */ /* 0x000fe200078e0230 */
[----:B------:R-:W3:Y:S03]  /*d100*/  LDL.64 R82, [R1+0x398] ;  /* 0x0003980001527983 */ /* 0x000ee60000100a00 */
[C---:B------:R-:W-:Y:S01]  /*d110*/  IMAD R54, R5.reuse, 0x52, RZ ;  /* 0x0000005205367824 */ /* 0x040fe200078e02ff */
[-C--:B------:R-:W-:Y:S01]  /*d120*/  IADD3 R46, R154, R2.reuse, RZ ;  /* 0x000000029a2e7210 */ /* 0x080fe20007ffe0ff */
[C---:B------:R-:W-:Y:S01]  /*d130*/  IMAD R49, R5.reuse, 0x54, RZ ;  /* 0x0000005405317824 */ /* 0x040fe200078e02ff */
[----:B------:R-:W3:Y:S01]  /*d140*/  LDL.64 R80, [R1+0x390] ;  /* 0x0003900001507983 */ /* 0x000ee20000100a00 */
[----:B-1----:R-:W-:Y:S01]  /*d150*/  IMAD R48, R5, 0x56, RZ ;  /* 0x0000005605307824 */ /* 0x002fe200078e02ff */
[----:B------:R-:W-:Y:S01]  /*d160*/  IADD3 R44, R54, R2, RZ ;  /* 0x00000002362c7210 */ /* 0x000fe20007ffe0ff */
[----:B------:R-:W-:Y:S01]  /*d170*/  IMAD.WIDE R18, R4, 0x2, R58 ;  /* 0x0000000204127825 */ /* 0x000fe200078e023a */
[----:B------:R-:W3:Y:S04]  /*d180*/  LDL.64 R78, [R1+0x388] ;  /* 0x00038800014e7983 */ /* 0x000ee80000100a00 */
[----:B------:R-:W3:Y:S04]  /*d190*/  LDL.64 R76, [R1+0x398] ;  /* 0x00039800014c7983 */ /* 0x000ee80000100a00 */
[----:B------:R-:W3:Y:S04]  /*d1a0*/  LDL.64 R74, [R1+0x390] ;  /* 0x00039000014a7983 */ /* 0x000ee80000100a00 */
[----:B------:R-:W3:Y:S04]  /*d1b0*/  LDL.64 R58, [R1+0x388] ;  /* 0x00038800013a7983 */ /* 0x000ee80000100a00 */
[----:B------:R-:W-:Y:S04]  /*d1c0*/  STL [R1+0x3c0], R52 ;  /* 0x0003c03401007387 */ /* 0x000fe80000100800 */
[----:B------:R-:W-:Y:S04]  /*d1d0*/  STL [R1+0x3b8], R46 ;  /* 0x0003b82e01007387 */ /* 0x000fe80000100800 */
[----:B------:R-:W-:Y:S04]  /*d1e0*/  STL [R1+0x3b0], R44 ;  /* 0x0003b02c01007387 */ /* 0x000fe80000100800 */
[----:B------:R0:W3:Y:S01]  /*d1f0*/  LDG.E.U16 R226, desc[UR6][R6.64] ;  /* 0x0000000606e27981 */ /* 0x0000e2000c1e1500 */
[----:B------:R-:W-:-:S02]  /*d200*/  MOV R53, R65 ;  /* 0x0000004100357202 */ /* 0x000fc40000000f00 */
[----:B------:R-:W-:Y:S01]  /*d210*/  MOV R47, R63 ;  /* 0x0000003f002f7202 */ /* 0x000fe20000000f00 */
[----:B------:R1:W3:Y:S01]  /*d220*/  LDG.E.U16 R230, desc[UR6][R18.64] ;  /* 0x0000000612e67981 */ /* 0x0002e2000c1e1500 */
[----:B------:R-:W-:-:S03]  /*d230*/  IMAD R161, R5, 0x58, RZ ;  /* 0x0000005805a17824 */ /* 0x000fc600078e02ff */
[----:B------:R1:W3:Y:S01]  /*d240*/  LDG.E.U16 R227, desc[UR6][R8.64] ;  /* 0x0000000608e37981 */ /* 0x0002e2000c1e1500 */
[----:B------:R-:W-:-:S03]  /*d250*/  MOV R45, R61 ;  /* 0x0000003d002d7202 */ /* 0x000fc60000000f00 */
[----:B------:R1:W3:Y:S01]  /*d260*/  LDG.E.U16 R229, desc[UR6][R16.64] ;  /* 0x0000000610e57981 */ /* 0x0002e2000c1e1500 */
[----:B------:R-:W-:-:S03]  /*d270*/  IMAD R160, R5, 0x60, RZ ;  /* 0x0000006005a07824 */ /* 0x000fc600078e02ff */
[----:B------:R1:W3:Y:S01]  /*d280*/  LDG.E.U16 R228, desc[UR6][R14.64] ;  /* 0x000000060ee47981 */ /* 0x0002e2000c1e1500 */
[----:B----4-:R-:W-:-:S05]  /*d290*/  IADD3 R42, R49, R2, RZ ;  /* 0x00000002312a7210 */ /* 0x010fca0007ffe0ff */
[----:B------:R-:W-:Y:S01]  /*d2a0*/  STL [R1+0x3a8], R42 ;  /* 0x0003a82a01007387 */ /* 0x000fe20000100800 */
[----:B--2---:R-:W-:-:S03]  /*d2b0*/  IADD3 R40, R48, R2, RZ ;  /* 0x0000000230287210 */ /* 0x004fc60007ffe0ff */
[----:B------:R-:W2:Y:S02]  /*d2c0*/  LDL.64 R56, [R1+0x380] ;  /* 0x0003800001387983 */ /* 0x000ea40000100a00 */
[C---:B0-----:R-:W-:Y:S02]  /*d2d0*/  IMAD.WIDE R6, R4.reuse, 0x2, R40 ;  /* 0x0000000204067825 */ /* 0x041fe400078e0228 */
[----:B------:R0:W-:Y:S04]  /*d2e0*/  STL [R1+0x3a0], R40 ;  /* 0x0003a02801007387 */ /* 0x0001e80000100800 */
[----:B---3--:R-:W3:Y:S01]  /*d2f0*/  LDL.64 R50, [R1+0x378] ;  /* 0x0003780001327983 */ /* 0x008ee20000100a00 */
[----:B-1----:R-:W-:-:S03]  /*d300*/  IMAD.WIDE R18, R4, 0x2, R52 ;  /* 0x0000000204127825 */ /* 0x002fc600078e0234 */
[----:B------:R-:W4:Y:S04]  /*d310*/  LDL.64 R72, [R1+0x370] ;  /* 0x0003700001487983 */ /* 0x000f280000100a00 */
[----:B0-----:R-:W4:Y:S01]  /*d320*/  LDL.64 R40, [R1+0x350] ;  /* 0x0003500001287983 */ /* 0x001f220000100a00 */
[----:B------:R-:W-:-:S03]  /*d330*/  IMAD.WIDE R8, R4, 0x2, R42 ;  /* 0x0000000204087825 */ /* 0x000fc600078e022a */
[----:B------:R-:W4:Y:S01]  /*d340*/  LDL.64 R70, [R1+0x368] ;  /* 0x0003680001467983 */ /* 0x000f220000100a00 */
[C---:B------:R-:W-:Y:S02]  /*d350*/  IMAD R53, R5.reuse, 0x5a, RZ ;  /* 0x0000005a05357824 */ /* 0x040fe400078e02ff */
[C---:B------:R-:W-:Y:S01]  /*d360*/  IMAD.WIDE R16, R4.reuse, 0x2, R46 ;  /* 0x0000000204107825 */ /* 0x040fe200078e022e */
[----:B------:R-:W4:Y:S03]  /*d370*/  LDL.64 R68, [R1+0x360] ;  /* 0x0003600001447983 */ /* 0x000f260000100a00 */
[----:B------:R-:W-:Y:S01]  /*d380*/  IMAD R43, R5, 0x5c, RZ ;  /* 0x0000005c052b7824 */ /* 0x000fe200078e02ff */
[-C--:B------:R-:W-:Y:S01]  /*d390*/  IADD3 R76, R161, R2.reuse, RZ ;  /* 0x00000002a14c7210 */ /* 0x080fe20007ffe0ff */
[----:B------:R-:W-:Y:S01]  /*d3a0*/  IMAD R47, R5, 0x5e, RZ ;  /* 0x0000005e052f7824 */ /* 0x000fe200078e02ff */
[-C--:B------:R-:W-:Y:S01]  /*d3b0*/  IADD3 R74, R53, R2.reuse, RZ ;  /* 0x00000002354a7210 */ /* 0x080fe20007ffe0ff */
[----:B------:R-:W-:Y:S01]  /*d3c0*/  IMAD.WIDE R14, R4, 0x2, R44 ;  /* 0x00000002040e7825 */ /* 0x000fe200078e022c */
[----:B------:R-:W4:Y:S01]  /*d3d0*/  LDL.64 R66, [R1+0x358] ;  /* 0x0003580001427983 */ /* 0x000f220000100a00 */
[----:B------:R-:W-:-:S03]  /*d3e0*/  IADD3 R58, R43, R2, RZ ;  /* 0x000000022b3a7210 */ /* 0x000fc60007ffe0ff */
[----:B------:R-:W4:Y:S04]  /*d3f0*/  LDL.64 R64, [R1+0x370] ;  /* 0x0003700001407983 */ /* 0x000f280000100a00 */
[----:B------:R-:W4:Y:S04]  /*d400*/  LDL.64 R62, [R1+0x368] ;  /* 0x00036800013e7983 */ /* 0x000f280000100a00 */
[----:B------:R-:W4:Y:S04]  /*d410*/  LDL.64 R60, [R1+0x360] ;  /* 0x00036000013c7983 */ /* 0x000f280000100a00 */
[----:B------:R-:W4:Y:S04]  /*d420*/  LDL.64 R44, [R1+0x358] ;  /* 0x00035800012c7983 */ /* 0x000f280000100a00 */
[----:B------:R-:W-:Y:S01]  /*d430*/  STL [R1+0x398], R76 ;  /* 0x0003984c01007387 */ /* 0x000fe20000100800 */
[----:B------:R-:W-:-:S03]  /*d440*/  MOV R59, R79 ;  /* 0x0000004f003b7202 */ /* 0x000fc60000000f00 */
[----:B------:R-:W-:Y:S04]  /*d450*/  STL [R1+0x390], R74 ;  /* 0x0003904a01007387 */ /* 0x000fe80000100800 */
[----:B------:R0:W-:Y:S01]  /*d460*/  STL [R1+0x388], R58 ;  /* 0x0003883a01007387 */ /* 0x0001e20000100800 */
[----:B------:R-:W-:-:S03]  /*d470*/  MOV R75, R81 ;  /* 0x00000051004b7202 */ /* 0x000fc60000000f00 */
[----:B------:R1:W4:Y:S04]  /*d480*/  LDG.E.U16 R223, desc[UR6][R14.64] ;  /* 0x000000060edf7981 */ /* 0x000328000c1e1500 */
[----:B------:R0:W4:Y:S01]  /*d490*/  LDG.E.U16 R222, desc[UR6][R8.64] ;  /* 0x0000000608de7981 */ /* 0x000122000c1e1500 */
[----:B------:R-:W-:-:S03]  /*d4a0*/  IMAD R156, R5, 0x68, RZ ;  /* 0x00000068059c7824 */ /* 0x000fc600078e02ff */
[----:B------:R0:W4:Y:S01]  /*d4b0*/  LDG.E.U16 R221, desc[UR6][R6.64] ;  /* 0x0000000606dd7981 */ /* 0x000122000c1e1500 */
[----:B-1----:R-:W-:Y:S01]  /*d4c0*/  IMAD.WIDE R14, R4, 0x2, R58 ;  /* 0x00000002040e7825 */ /* 0x002fe200078e023a */
[----:B------:R-:W-:Y:S02]  /*d4d0*/  MOV R77, R83 ;  /* 0x00000053004d7202 */ /* 0x000fe40000000f00 */
[----:B------:R1:W4:Y:S01]  /*d4e0*/  LDG.E.U16 R225, desc[UR6][R18.64] ;  /* 0x0000000612e17981 */ /* 0x000322000c1e1500 */
[-C--:B---3--:R-:W-:Y:S01]  /*d4f0*/  IADD3 R50, R160, R2.reuse, RZ ;  /* 0x00000002a0327210 */ /* 0x088fe20007ffe0ff */
[----:B------:R-:W-:Y:S01]  /*d500*/  IMAD R52, R5, 0x62, RZ ;  /* 0x0000006205347824 */ /* 0x000fe200078e02ff */
[----:B--2---:R-:W-:Y:S01]  /*d510*/  IADD3 R56, R47, R2, RZ ;  /* 0x000000022f387210 */ /* 0x004fe20007ffe0ff */
[----:B------:R-:W-:Y:S01]  /*d520*/  IMAD R42, R5, 0x64, RZ ;  /* 0x00000064052a7824 */ /* 0x000fe200078e02ff */
[----:B------:R2:W3:Y:S04]  /*d530*/  LDG.E.U16 R224, desc[UR6][R16.64] ;  /* 0x0000000610e07981 */ /* 0x0004e8000c1e1500 */
[----:B------:R1:W-:Y:S04]  /*d540*/  STL [R1+0x380], R56 ;  /* 0x0003803801007387 */ /* 0x0003e80000100800 */
[----:B----4-:R-:W4:Y:S01]  /*d550*/  LDL.64 R40, [R1+0x350] ;  /* 0x0003500001287983 */ /* 0x010f220000100a00 */
[----:B0-----:R-:W-:-:S03]  /*d560*/  IMAD.WIDE R8, R4, 0x2, R56 ;  /* 0x0000000204087825 */ /* 0x001fc600078e0238 */
[----:B------:R-:W-:Y:S04]  /*d570*/  STL [R1+0x378], R50 ;  /* 0x0003783201007387 */ /* 0x000fe80000100800 */
[----:B------:R-:W3:Y:S04]  /*d580*/  LDL.64 R80, [R1+0x338] ;  /* 0x0003380001507983 */ /* 0x000ee80000100a00 */
[----:B------:R-:W3:Y:S04]  /*d590*/  LDL.64 R58, [R1+0x330] ;  /* 0x00033000013a7983 */ /* 0x000ee80000100a00 */
[----:B-1----:R-:W3:Y:S01]  /*d5a0*/  LDL.64 R56, [R1+0x328] ;  /* 0x0003280001387983 */ /* 0x002ee20000100a00 */
[C---:B------:R-:W-:Y:S01]  /*d5b0*/  IMAD R46, R5.reuse, 0x66, RZ ;  /* 0x00000066052e7824 */ /* 0x040fe200078e02ff */
[-C--:B------:R-:W-:Y:S01]  /*d5c0*/  IADD3 R64, R52, R2.reuse, RZ ;  /* 0x0000000234407210 */ /* 0x080fe20007ffe0ff */
[----:B------:R-:W-:Y:S01]  /*d5d0*/  IMAD.WIDE R6, R4, 0x2, R50 ;  /* 0x0000000204067825 */ /* 0x000fe200078e0232 */
[-C--:B------:R-:W-:Y:S01]  /*d5e0*/  IADD3 R62, R42, R2.reuse, RZ ;  /* 0x000000022a3e7210 */ /* 0x080fe20007ffe0ff */
[----:B------:R-:W3:Y:S02]  /*d5f0*/  LDL.64 R88, [R1+0x348] ;  /* 0x0003480001587983 */ /* 0x000ee40000100a00 */
[----:B------:R-:W-:Y:S01]  /*d600*/  IMAD R51, R5, 0x6a, RZ ;  /* 0x0000006a05337824 */ /* 0x000fe200078e02ff */
[-C--:B------:R-:W-:Y:S01]  /*d610*/  IADD3 R60, R46, R2.reuse, RZ ;  /* 0x000000022e3c7210 */ /* 0x080fe20007ffe0ff */
[----:B------:R-:W3:Y:S01]  /*d620*/  LDL.64 R86, [R1+0x340] ;  /* 0x0003400001567983 */ /* 0x000ee20000100a00 */
[----:B------:R-:W-:-:S03]  /*d630*/  IADD3 R44, R156, R2, RZ ;  /* 0x000000029c2c7210 */ /* 0x000fc60007ffe0ff */
[----:B------:R-:W3:Y:S04]  /*d640*/  LDL.64 R84, [R1+0x348] ;  /* 0x0003480001547983 */ /* 0x000ee80000100a00 */
[----:B------:R-:W3:Y:S04]  /*d650*/  LDL.64 R82, [R1+0x340] ;  /* 0x0003400001527983 */ /* 0x000ee80000100a00 */
[----:B------:R0:W-:Y:S04]  /*d660*/  STL [R1+0x370], R64 ;  /* 0x0003704001007387 */ /* 0x0001e80000100800 */
[----:B------:R1:W-:Y:S04]  /*d670*/  STL [R1+0x368], R62 ;  /* 0x0003683e01007387 */ /* 0x0003e80000100800 */
[----:B------:R1:W-:Y:S04]  /*d680*/  STL [R1+0x360], R60 ;  /* 0x0003603c01007387 */ /* 0x0003e80000100800 */
[----:B------:R-:W-:Y:S01]  /*d690*/  STL [R1+0x358], R44 ;  /* 0x0003582c01007387 */ /* 0x000fe20000100800 */
[----:B------:R-:W-:Y:S01]  /*d6a0*/  IMAD.WIDE R18, R4, 0x2, R76 ;  /* 0x0000000204127825 */ /* 0x000fe200078e024c */
[----:B------:R-:W-:-:S02]  /*d6b0*/  MOV R63, R71 ;  /* 0x00000047003f7202 */ /* 0x000fc40000000f00 */
[----:B------:R-:W-:Y:S01]  /*d6c0*/  MOV R61, R69 ;  /* 0x00000045003d7202 */ /* 0x000fe20000000f00 */
[----:B--2---:R-:W-:Y:S01]  /*d6d0*/  IMAD.WIDE R16, R4, 0x2, R74 ;  /* 0x0000000204107825 */ /* 0x004fe200078e024a */
[----:B------:R2:W2:Y:S03]  /*d6e0*/  LDG.E.U16 R220, desc[UR6][R18.64] ;  /* 0x0000000612dc7981 */ /* 0x0004a6000c1e1500 */
[----:B------:R-:W-:Y:S01]  /*d6f0*/  IMAD.MOV.U32 R65, RZ, RZ, R73 ;  /* 0x000000ffff417224 */ /* 0x000fe200078e0049 */
[----:B------:R0:W2:Y:S01]  /*d700*/  LDG.E.U16 R219, desc[UR6][R16.64] ;  /* 0x0000000610db7981 */ /* 0x0000a2000c1e1500 */
[----:B------:R-:W-:-:S03]  /*d710*/  MOV R45, R67 ;  /* 0x00000043002d7202 */ /* 0x000fc60000000f00 */
[----:B------:R1:W2:Y:S04]  /*d720*/  LDG.E.U16 R218, desc[UR6][R14.64] ;  /* 0x000000060eda7981 */ /* 0x0002a8000c1e1500 */
[----:B------:R1:W2:Y:S01]  /*d730*/  LDG.E.U16 R216, desc[UR6][R6.64] ;  /* 0x0000000606d87981 */ /* 0x0002a2000c1e1500 */
[----:B------:R-:W-:-:S03]  /*d740*/  IMAD R153, R5, 0x70, RZ ;  /* 0x0000007005997824 */ /* 0x000fc600078e02ff */
[----:B------:R1:W2:Y:S01]  /*d750*/  LDG.E.U16 R217, desc[UR6][R8.64] ;  /* 0x0000000608d97981 */ /* 0x0002a2000c1e1500 */
[----:B----4-:R-:W-:-:S03]  /*d760*/  IADD3 R40, R51, R2, RZ ;  /* 0x0000000233287210 */ /* 0x010fc60007ffe0ff */
[----:B---3--:R-:W3:Y:S04]  /*d770*/  LDL.64 R80, [R1+0x338] ;  /* 0x0003380001507983 */ /* 0x008ee80000100a00 */
[----:B------:R4:W-:Y:S04]  /*d780*/  STL [R1+0x350], R40 ;  /* 0x0003502801007387 */ /* 0x0009e80000100800 */
[----:B------:R-:W3:Y:S04]  /*d790*/  LDL.64 R58, [R1+0x330] ;  /* 0x00033000013a7983 */ /* 0x000ee80000100a00 */
[----:B------:R-:W3:Y:S01]  /*d7a0*/  LDL.64 R56, [R1+0x328] ;  /* 0x0003280001387983 */ /* 0x000ee20000100a00 */
[----:B--2---:R-:W-:-:S03]  /*d7b0*/  IMAD.WIDE R18, R4, 0x2, R64 ;  /* 0x0000000204127825 */ /* 0x004fc600078e0240 */
[----:B------:R-:W2:Y:S01]  /*d7c0*/  LDL.64 R74, [R1+0x310] ;  /* 0x00031000014a7983 */ /* 0x000ea20000100a00 */
[----:B0-----:R-:W-:-:S03]  /*d7d0*/  IMAD.WIDE R16, R4, 0x2, R62 ;  /* 0x0000000204107825 */ /* 0x001fc600078e023e */
[----:B------:R-:W2:Y:S01]  /*d7e0*/  LDL.64 R70, [R1+0x300] ;  /* 0x0003000001467983 */ /* 0x000ea20000100a00 */
[----:B-1----:R-:W-:-:S03]  /*d7f0*/  IMAD.WIDE R14, R4, 0x2, R60 ;  /* 0x00000002040e7825 */ /* 0x002fc600078e023c */
[----:B------:R-:W2:Y:S01]  /*d800*/  LDL.64 R64, [R1+0x310] ;  /* 0x0003100001407983 */ /* 0x000ea20000100a00 */
[----:B------:R-:W-:-:S03]  /*d810*/  IMAD.WIDE R6, R4, 0x2, R40 ;  /* 0x0000000204067825 */ /* 0x000fc600078e0228 */
[----:B------:R-:W2:Y:S04]  /*d820*/  LDL.64 R62, [R1+0x308] ;  /* 0x00030800013e7983 */ /* 0x000ea80000100a00 */
[----:B------:R-:W2:Y:S01]  /*d830*/  LDL.64 R60, [R1+0x300] ;  /* 0x00030000013c7983 */ /* 0x000ea20000100a00 */
[----:B------:R-:W-:-:S03]  /*d840*/  IMAD.WIDE R8, R4, 0x2, R44 ;  /* 0x0000000204087825 */ /* 0x000fc600078e022c */
[----:B------:R-:W2:Y:S01]  /*d850*/  LDL.64 R72, [R1+0x308] ;  /* 0x0003080001487983 */ /* 0x000ea20000100a00 */
[C---:B------:R-:W-:Y:S02]  /*d860*/  IMAD R41, R5.reuse, 0x6c, RZ ;  /* 0x0000006c05297824 */ /* 0x040fe400078e02ff */
[C---:B------:R-:W-:Y:S01]  /*d870*/  IMAD R45, R5.reuse, 0x6e, RZ ;  /* 0x0000006e052d7824 */ /* 0x040fe200078e02ff */
[----:B------:R-:W2:Y:S01]  /*d880*/  LDL.64 R76, [R1+0x318] ;  /* 0x00031800014c7983 */ /* 0x000ea20000100a00 */
[----:B------:R-:W-:-:S03]  /*d890*/  IMAD R50, R5, 0x72, RZ ;  /* 0x0000007205327824 */ /* 0x000fc600078e02ff */
[----:B------:R-:W2:Y:S01]  /*d8a0*/  LDL.64 R66, [R1+0x318] ;  /* 0x0003180001427983 */ /* 0x000ea20000100a00 */
[----:B----4-:R-:W-:Y:S01]  /*d8b0*/  IMAD R40, R5, 0x74, RZ ;  /* 0x0000007405287824 */ /* 0x010fe200078e02ff */
[-C--:B------:R-:W-:Y:S02]  /*d8c0*/  IADD3 R84, R41, R2.reuse, RZ ;  /* 0x0000000229547210 */ /* 0x080fe40007ffe0ff */
[----:B------:R-:W-:Y:S01]  /*d8d0*/  IADD3 R82, R45, R2, RZ ;  /* 0x000000022d527210 */ /* 0x000fe20007ffe0ff */
[----:B------:R-:W4:Y:S04]  /*d8e0*/  LDL.64 R78, [R1+0x320] ;  /* 0x00032000014e7983 */ /* 0x000f280000100a00 */
[----:B------:R-:W4:Y:S04]  /*d8f0*/  LDL.64 R68, [R1+0x320] ;  /* 0x0003200001447983 */ /* 0x000f280000100a00 */
[----:B------:R-:W-:Y:S04]  /*d900*/  STL [R1+0x348], R84 ;  /* 0x0003485401007387 */ /* 0x000fe80000100800 */
[----:B------:R-:W-:Y:S04]  /*d910*/  STL [R1+0x340], R82 ;  /* 0x0003405201007387 */ /* 0x000fe80000100800 */
[----:B------:R0:W4:Y:S04]  /*d920*/  LDG.E.U16 R212, desc[UR6][R8.64] ;  /* 0x0000000608d47981 */ /* 0x000128000c1e1500 */
[----:B------:R1:W4:Y:S01]  /*d930*/  LDG.E.U16 R211, desc[UR6][R6.64] ;  /* 0x0000000606d37981 */ /* 0x000322000c1e1500 */
[----:B------:R-:W-:Y:S01]  /*d940*/  MOV R83, R87 ;  /* 0x0000005700537202 */ /* 0x000fe20000000f00 */
[----:B------:R-:W-:-:S02]  /*d950*/  IMAD R23, R5, 0x78, RZ ;  /* 0x0000007805177824 */ /* 0x000fc400078e02ff */
[----:B------:R-:W4:Y:S04]  /*d960*/  LDG.E.U16 R213, desc[UR6][R14.64] ;  /* 0x000000060ed57981 */ /* 0x000f28000c1e1500 */
[----:B------:R-:W4:Y:S01]  /*d970*/  LDG.E.U16 R214, desc[UR6][R16.64] ;  /* 0x0000000610d67981 */ /* 0x000f22000c1e1500 */
[----:B------:R-:W-:-:S03]  /*d980*/  MOV R85, R89 ;  /* 0x0000005900557202 */ /* 0x000fc60000000f00 */
[----:B------:R-:W4:Y:S01]  /*d990*/  LDG.E.U16 R215, desc[UR6][R18.64] ;  /* 0x0000000612d77981 */ /* 0x000f22000c1e1500 */
[-C--:B---3--:R-:W-:Y:S02]  /*d9a0*/  IADD3 R80, R153, R2.reuse, RZ ;  /* 0x0000000299507210 */ /* 0x088fe40007ffe0ff */
[----:B------:R-:W-:-:S03]  /*d9b0*/  IADD3 R58, R50, R2, RZ ;  /* 0x00000002323a7210 */ /* 0x000fc60007ffe0ff */
[----:B------:R-:W-:Y:S01]  /*d9c0*/  STL [R1+0x338], R80 ;  /* 0x0003385001007387 */ /* 0x000fe20000100800 */
[----:B------:R-:W-:-:S03]  /*d9d0*/  IADD3 R56, R40, R2, RZ ;  /* 0x0000000228387210 */ /* 0x000fc60007ffe0ff */
[----:B------:R3:W-:Y:S01]  /*d9e0*/  STL [R1+0x330], R58 ;  /* 0x0003303a01007387 */ /* 0x0007e20000100800 */
[----:B0-----:R-:W-:-:S03]  /*d9f0*/  IMAD.WIDE R8, R4, 0x2, R58 ;  /* 0x0000000204087825 */ /* 0x001fc600078e023a */
[----:B------:R0:W-:Y:S01]  /*da00*/  STL [R1+0x328], R56 ;  /* 0x0003283801007387 */ /* 0x0001e20000100800 */
[----:B-1----:R-:W-:-:S03]  /*da10*/  IMAD.WIDE R6, R4, 0x2, R56 ;  /* 0x0000000204067825 */ /* 0x002fc600078e0238 */
[----:B------:R1:W4:Y:S04]  /*da20*/  LDG.E.U16 R207, desc[UR6][R8.64] ;  /* 0x0000000608cf7981 */ /* 0x000328000c1e1500 */
[----:B---3--:R-:W3:Y:S04]  /*da30*/  LDL.64 R58, [R1+0x3f8] ;  /* 0x0003f800013a7983 */ /* 0x008ee80000100a00 */
[----:B0-----:R-:W3:Y:S01]  /*da40*/  LDL.64 R56, [R1+0x3f8] ;  /* 0x0003f80001387983 */ /* 0x001ee20000100a00 */
[----:B-1----:R-:W-:-:S03]  /*da50*/  IMAD R8, R5, 0x7a, RZ ;  /* 0x0000007a05087824 */ /* 0x002fc600078e02ff */
[----:B------:R0:W3:Y:S01]  /*da60*/  LDG.E.U16 R206, desc[UR6][R6.64] ;  /* 0x0000000606ce7981 */ /* 0x0000e2000c1e1500 */
[----:B------:R-:W-:Y:S01]  /*da70*/  IMAD.WIDE R14, R4, 0x2, R80 ;  /* 0x00000002040e7825 */ /* 0x000fe200078e0250 */
[----:B--2---:R-:W-:Y:S02]  /*da80*/  MOV R65, R75 ;  /* 0x0000004b00417202 */ /* 0x004fe40000000f00 */
[-C--:B------:R-:W-:Y:S01]  /*da90*/  IADD3 R64, R8, R2.reuse, RZ ;  /* 0x0000000208407210 */ /* 0x080fe20007ffe0ff */
[----:B------:R-:W-:Y:S01]  /*daa0*/  IMAD.MOV.U32 R63, RZ, RZ, R73 ;  /* 0x000000ffff3f7224 */ /* 0x000fe200078e0049 */
[----:B------:R-:W-:Y:S01]  /*dab0*/  MOV R61, R71 ;  /* 0x00000047003d7202 */ /* 0x000fe20000000f00 */
[----:B------:R-:W-:Y:S01]  /*dac0*/  IMAD.WIDE R16, R4, 0x2, R82 ;  /* 0x0000000204107825 */ /* 0x000fe200078e0252 */
[----:B------:R1:W2:Y:S03]  /*dad0*/  LDG.E.U16 R208, desc[UR6][R14.64] ;  /* 0x000000060ed07981 */ /* 0x0002a6000c1e1500 */
[C---:B0-----:R-:W-:Y:S01]  /*dae0*/  IMAD R7, R5.reuse, 0x7c, RZ ;  /* 0x0000007c05077824 */ /* 0x041fe200078e02ff */
[----:B------:R-:W-:Y:S01]  /*daf0*/  MOV R67, R77 ;  /* 0x0000004d00437202 */ /* 0x000fe20000000f00 */
[----:B------:R-:W-:Y:S01]  /*db00*/  IMAD R6, R5, 0x7e, RZ ;  /* 0x0000007e05067824 */ /* 0x000fe200078e02ff */
[-C--:B------:R-:W-:Y:S01]  /*db10*/  IADD3 R66, R23, R2.reuse, RZ ;  /* 0x0000000217427210 */ /* 0x080fe20007ffe0ff */
[----:B------:R-:W-:Y:S01]  /*db20*/  IMAD R44, R5, 0x76, RZ ;  /* 0x00000076052c7824 */ /* 0x000fe200078e02ff */
[-C--:B------:R-:W-:Y:S01]  /*db30*/  IADD3 R62, R7, R2.reuse, RZ ;  /* 0x00000002073e7210 */ /* 0x080fe20007ffe0ff */
[----:B------:R0:W2:Y:S01]  /*db40*/  LDG.E.U16 R209, desc[UR6][R16.64] ;  /* 0x0000000610d17981 */ /* 0x0000a2000c1e1500 */
[----:B------:R-:W-:Y:S01]  /*db50*/  IADD3 R60, R6, R2, RZ ;  /* 0x00000002063c7210 */ /* 0x000fe20007ffe0ff */
[----:B-1----:R-:W-:-:S04]  /*db60*/  IMAD.WIDE R14, R4, 0x2, R64 ;  /* 0x00000002040e7825 */ /* 0x002fc800078e0240 */
[C---:B------:R-:W-:Y:S01]  /*db70*/  IMAD.WIDE R8, R4.reuse, 0x2, R62 ;  /* 0x0000000204087825 */ /* 0x040fe200078e023e */
[----:B------:R1:W2:Y:S03]  /*db80*/  LDG.E.U16 R203, desc[UR6][R14.64] ;  /* 0x000000060ecb7981 */ /* 0x0002a6000c1e1500 */
[C---:B------:R-:W-:Y:S01]  /*db90*/  IMAD.WIDE R6, R4.reuse, 0x2, R60 ;  /* 0x0000000204067825 */ /* 0x040fe200078e023c */
[----:B------:R1:W2:Y:S03]  /*dba0*/  LDG.E.U16 R202, desc[UR6][R8.64] ;  /* 0x0000000608ca7981 */ /* 0x0002a6000c1e1500 */
[----:B0-----:R-:W-:Y:S01]  /*dbb0*/  IMAD.WIDE R16, R4, 0x2, R66 ;  /* 0x0000000204107825 */ /* 0x001fe200078e0242 */
[----:B------:R0:W2:Y:S01]  /*dbc0*/  LDG.E.U16 R201, desc[UR6][R6.64] ;  /* 0x0000000606c97981 */ /* 0x0000a2000c1e1500 */
[----:B----4-:R-:W-:-:S02]  /*dbd0*/  MOV R69, R79 ;  /* 0x0000004f00457202 */ /* 0x010fc40000000f00 */
[C---:B-1----:R-:W-:Y:S01]  /*dbe0*/  IMAD R14, R5.reuse, 0x82, RZ ;  /* 0x00000082050e7824 */ /* 0x042fe200078e02ff */
[-C--:B------:R-:W-:Y:S01]  /*dbf0*/  IADD3 R68, R44, R2.reuse, RZ ;  /* 0x000000022c447210 */ /* 0x080fe20007ffe0ff */
[----:B------:R-:W-:Y:S01]  /*dc00*/  IMAD.WIDE R18, R4, 0x2, R84 ;  /* 0x0000000204127825 */ /* 0x000fe200078e0254 */
[----:B------:R1:W4:Y:S03]  /*dc10*/  LDG.E.U16 R204, desc[UR6][R16.64] ;  /* 0x0000000610cc7981 */ /* 0x000326000c1e1500 */
[C---:B------:R-:W-:Y:S02]  /*dc20*/  IMAD R8, R5.reuse, 0x86, RZ ;  /* 0x0000008605087824 */ /* 0x040fe400078e02ff */
[C---:B0-----:R-:W-:Y:S02]  /*dc30*/  IMAD R6, R5.reuse, 0x8a, RZ ;  /* 0x0000008a05067824 */ /* 0x041fe400078e02ff */
[C---:B------:R-:W-:Y:S01]  /*dc40*/  IMAD R12, R5.reuse, 0x3e, RZ ;  /* 0x0000003e050c7824 */ /* 0x040fe200078e02ff */
[-C--:B------:R-:W-:Y:S01]  /*dc50*/  IADD3 R14, P0, R14, R2.reuse, RZ ;  /* 0x000000020e0e7210 */ /* 0x080fe20007f1e0ff */
[C---:B------:R-:W-:Y:S01]  /*dc60*/  IMAD R11, R5.reuse, 0x41, RZ ;  /* 0x00000041050b7824 */ /* 0x040fe200078e02ff */
[-C--:B-1----:R-:W-:Y:S01]  /*dc70*/  IADD3 R16, P3, R20, R2.reuse, RZ ;  /* 0x0000000214107210 */ /* 0x082fe20007f7e0ff */
[C---:B------:R-:W-:Y:S01]  /*dc80*/  IMAD R9, R5.reuse, 0x43, RZ ;  /* 0x0000004305097824 */ /* 0x040fe200078e02ff */
[-C--:B------:R-:W-:Y:S01]  /*dc90*/  IADD3 R8, P1, R8, R2.reuse, RZ ;  /* 0x0000000208087210 */ /* 0x080fe20007f3e0ff */
[C---:B------:R-:W-:Y:S01]  /*dca0*/  IMAD R7, R5.reuse, 0x45, RZ ;  /* 0x0000004505077824 */ /* 0x040fe200078e02ff */
[----:B------:R-:W-:Y:S01]  /*dcb0*/  IADD3 R6, P2, R6, R2, RZ ;  /* 0x0000000206067210 */ /* 0x000fe20007f5e0ff */
[----:B------:R0:W4:Y:S01]  /*dcc0*/  LDG.E.U16 R210, desc[UR6][R18.64] ;  /* 0x0000000612d27981 */ /* 0x000122000c1e1500 */
[----:B------:R-:W-:-:S02]  /*dcd0*/  LEA.HI.X.SX32 R17, R5, R3, 0x1, P3 ;  /* 0x0000000305117211 */ /* 0x000fc400018f0eff */
[-C--:B------:R-:W-:Y:S02]  /*dce0*/  LEA.HI.X.SX32 R15, R11, R3.reuse, 0x1, P0 ;  /* 0x000000030b0f7211 */ /* 0x080fe400000f0eff */
[-C--:B------:R-:W-:Y:S02]  /*dcf0*/  LEA.HI.X.SX32 R9, R9, R3.reuse, 0x1, P1 ;  /* 0x0000000309097211 */ /* 0x080fe400008f0eff */
[----:B------:R-:W-:Y:S01]  /*dd00*/  LEA.HI.X.SX32 R7, R7, R3, 0x1, P2 ;  /* 0x0000000307077211 */ /* 0x000fe200010f0eff */
[----:B0-----:R-:W-:-:S05]  /*dd10*/  IMAD.WIDE R18, R4, 0x2, R68 ;  /* 0x0000000204127825 */ /* 0x001fca00078e0244 */
[----:B------:R-:W4:Y:S01]  /*dd20*/  LDG.E.U16 R205, desc[UR6][R18.64] ;  /* 0x0000000612cd7981 */ /* 0x000f22000c1e1500 */
[----:B------:R-:W-:-:S04]  /*dd30*/  IMAD.WIDE R16, R4, 0x2, R16 ;  /* 0x0000000204107825 */ /* 0x000fc800078e0210 */
[C---:B------:R-:W-:Y:S01]  /*dd40*/  IMAD.WIDE R14, R4.reuse, 0x2, R14 ;  /* 0x00000002040e7825 */ /* 0x040fe200078e020e */
[----:B------:R0:W4:Y:S03]  /*dd50*/  LDG.E.U16 R199, desc[UR6][R16.64] ;  /* 0x0000000610c77981 */ /* 0x000126000c1e1500 */
[C---:B------:R-:W-:Y:S01]  /*dd60*/  IMAD.WIDE R8, R4.reuse, 0x2, R8 ;  /* 0x0000000204087825 */ /* 0x040fe200078e0208 */
[----:B------:R1:W4:Y:S03]  /*dd70*/  LDG.E.U16 R198, desc[UR6][R14.64] ;  /* 0x000000060ec67981 */ /* 0x000326000c1e1500 */
[----:B------:R-:W-:Y:S01]  /*dd80*/  IMAD.WIDE R6, R4, 0x2, R6 ;  /* 0x0000000204067825 */ /* 0x000fe200078e0206 */
[----:B------:R1:W4:Y:S03]  /*dd90*/  LDG.E.U16 R197, desc[UR6][R8.64] ;  /* 0x0000000608c57981 */ /* 0x000326000c1e1500 */
[C---:B0-----:R-:W-:Y:S01]  /*dda0*/  IMAD R16, R5.reuse, 0x92, RZ ;  /* 0x0000009205107824 */ /* 0x041fe200078e02ff */
[----:B------:R0:W4:Y:S01]  /*ddb0*/  LDG.E.U16 R196, desc[UR6][R6.64] ;  /* 0x0000000606c47981 */ /* 0x000122000c1e1500 */
[----:B-1----:R-:W-:-:S02]  /*ddc0*/  IMAD R14, R5, 0x96, RZ ;  /* 0x00000096050e7824 */ /* 0x002fc400078e02ff */
[C---:B------:R-:W-:Y:S02]  /*ddd0*/  IMAD R8, R5.reuse, 0x9a, RZ ;  /* 0x0000009a05087824 */ /* 0x040fe400078e02ff */
[C---:B0-----:R-:W-:Y:S02]  /*dde0*/  IMAD R6, R5.reuse, 0x9e, RZ ;  /* 0x0000009e05067824 */ /* 0x041fe400078e02ff */
[C---:B------:R-:W-:Y:S01]  /*ddf0*/  IMAD R15, R5.reuse, 0x47, RZ ;  /* 0x00000047050f7824 */ /* 0x040fe200078e02ff */
[-C--:B------:R-:W-:Y:S01]  /*de00*/  IADD3 R16, P1, R16, R2.reuse, RZ ;  /* 0x0000000210107210 */ /* 0x080fe20007f3e0ff */
[C---:B------:R-:W-:Y:S01]  /*de10*/  IMAD R11, R5.reuse, 0x4b, RZ ;  /* 0x0000004b050b7824 */ /* 0x040fe200078e02ff */
[-C--:B------:R-:W-:Y:S01]  /*de20*/  IADD3 R14, P2, R14, R2.reuse, RZ ;  /* 0x000000020e0e7210 */ /* 0x080fe20007f5e0ff */
[C---:B------:R-:W-:Y:S01]  /*de30*/  IMAD R9, R5.reuse, 0x4d, RZ ;  /* 0x0000004d05097824 */ /* 0x040fe200078e02ff */
[-C--:B------:R-:W-:Y:S01]  /*de40*/  IADD3 R8, P3, R8, R2.reuse, RZ ;  /* 0x0000000208087210 */ /* 0x080fe20007f7e0ff */
[----:B------:R-:W-:Y:S01]  /*de50*/  IMAD R7, R5, 0x4f, RZ ;  /* 0x0000004f05077824 */ /* 0x000fe200078e02ff */
[----:B------:R-:W-:-:S02]  /*de60*/  IADD3 R6, P4, R6, R2, RZ ;  /* 0x0000000206067210 */ /* 0x000fc40007f9e0ff */
[-C--:B------:R-:W-:Y:S02]  /*de70*/  LEA.HI.X.SX32 R9, R9, R3.reuse, 0x1, P3 ;  /* 0x0000000309097211 */ /* 0x080fe400018f0eff */
[----:B------:R-:W-:Y:S01]  /*de80*/  LEA.HI.X.SX32 R7, R7, R3, 0x1, P4 ;  /* 0x0000000307077211 */ /* 0x000fe200020f0eff */
[----:B------:R-:W-:-:S04]  /*de90*/  IMAD.WIDE R8, R4, 0x2, R8 ;  /* 0x0000000204087825 */ /* 0x000fc800078e0208 */
[----:B------:R-:W-:Y:S01]  /*dea0*/  IMAD.WIDE R6, R4, 0x2, R6 ;  /* 0x0000000204067825 */ /* 0x000fe200078e0206 */
[----:B------:R0:W4:Y:S04]  /*deb0*/  LDG.E.U16 R192, desc[UR6][R8.64] ;  /* 0x0000000608c07981 */ /* 0x000128000c1e1500 */
[----:B------:R1:W4:Y:S01]  /*dec0*/  LDG.E.U16 R191, desc[UR6][R6.64] ;  /* 0x0000000606bf7981 */ /* 0x000322000c1e1500 */
[C---:B0-----:R-:W-:Y:S02]  /*ded0*/  IMAD R8, R5.reuse, 0xae, RZ ;  /* 0x000000ae05087824 */ /* 0x041fe400078e02ff */
[----:B-1----:R-:W-:-:S03]  /*dee0*/  IMAD R6, R5, 0xb2, RZ ;  /* 0x000000b205067824 */ /* 0x002fc600078e02ff */
[-C--:B------:R-:W-:Y:S01]  /*def0*/  IADD3 R8, P3, R8, R2.reuse, RZ ;  /* 0x0000000208087210 */ /* 0x080fe20007f7e0ff */
[C---:B------:R-:W-:Y:S02]  /*df00*/  IMAD R9, R5.reuse, 0x57, RZ ;  /* 0x0000005705097824 */ /* 0x040fe400078e02ff */
[----:B------:R-:W-:Y:S01]  /*df10*/  IMAD R7, R5, 0x59, RZ ;  /* 0x0000005905077824 */ /* 0x000fe200078e02ff */
[----:B------:R-:W-:Y:S02]  /*df20*/  IADD3 R6, P4, R6, R2, RZ ;  /* 0x0000000206067210 */ /* 0x000fe40007f9e0ff */
        /* <DEDUP_REMOVED lines=28> */
[----:B------:R-:W4:Y:S04]  /*e0f0*/  LDG.E.U16 R177, desc[UR6][R8.64] ;  /* 0x0000000608b17981 */ /* 0x000f28000c1e1500 */
[----:B------:R-:W4:Y:S01]  /*e100*/  LDG.E.U16 R176, desc[UR6][R6.64] ;  /* 0x0000000606b07981 */ /* 0x000f22000c1e1500 */
[----:B---3--:R-:W-:Y:S02]  /*e110*/  MOV R57, R59 ;  /* 0x0000003b00397202 */ /* 0x008fe40000000f00 */
[----:B------:R-:W-:-:S05]  /*e120*/  IADD3 R56, R12, R2, RZ ;  /* 0x000000020c387210 */ /* 0x000fca0007ffe0ff */
[----:B------:R-:W-:-:S05]  /*e130*/  IMAD.WIDE R18, R4, 0x2, R56 ;  /* 0x0000000204127825 */ /* 0x000fca00078e0238 */
[----:B------:R0:W3:Y:S01]  /*e140*/  LDG.E.U16 R200, desc[UR6][R18.64] ;  /* 0x0000000612c87981 */ /* 0x0000e2000c1e1500 */
[C---:B------:R-:W-:Y:S02]  /*e150*/  IMAD R12, R5.reuse, 0x49, RZ ;  /* 0x00000049050c7824 */ /* 0x040fe400078e02ff */
[----:B0-----:R-:W-:-:S05]  /*e160*/  IMAD R18, R5, 0x8e, RZ ;  /* 0x0000008e05127824 */ /* 0x001fca00078e02ff */
[----:B------:R-:W-:Y:S02]  /*e170*/  IADD3 R18, P0, R18, R2, RZ ;  /* 0x0000000212127210 */ /* 0x000fe40007f1e0ff */
[-C--:B------:R-:W-:Y:S02]  /*e180*/  LEA.HI.X.SX32 R17, R12, R3.reuse, 0x1, P1 ;  /* 0x000000030c117211 */ /* 0x080fe400008f0eff */
[-C--:B------:R-:W-:Y:S02]  /*e190*/  LEA.HI.X.SX32 R19, R15, R3.reuse, 0x1, P0 ;  /* 0x000000030f137211 */ /* 0x080fe400000f0eff */
[----:B------:R-:W-:Y:S01]  /*e1a0*/  LEA.HI.X.SX32 R15, R11, R3, 0x1, P2 ;  /* 0x000000030b0f7211 */ /* 0x000fe200010f0eff */
[----:B------:R-:W-:-:S04]  /*e1b0*/  IMAD.WIDE R16, R4, 0x2, R16 ;  /* 0x0000000204107825 */ /* 0x000fc800078e0210 */
[C---:B------:R-:W-:Y:S01]  /*e1c0*/  IMAD.WIDE R18, R4.reuse, 0x2, R18 ;  /* 0x0000000204127825 */ /* 0x040fe200078e0212 */
[----:B------:R0:W3:Y:S03]  /*e1d0*/  LDG.E.U16 R194, desc[UR6][R16.64] ;  /* 0x0000000610c27981 */ /* 0x0000e6000c1e1500 */
[----:B------:R-:W-:Y:S01]  /*e1e0*/  IMAD.WIDE R14, R4, 0x2, R14 ;  /* 0x00000002040e7825 */ /* 0x000fe200078e020e */
[----:B------:R1:W3:Y:S04]  /*e1f0*/  LDG.E.U16 R195, desc[UR6][R18.64] ;  /* 0x0000000612c37981 */ /* 0x0002e8000c1e1500 */
[----:B------:R2:W3:Y:S01]  /*e200*/  LDG.E.U16 R193, desc[UR6][R14.64] ;  /* 0x000000060ec17981 */ /* 0x0004e2000c1e1500 */
[----:B0-----:R-:W-:-:S02]  /*e210*/  IMAD R16, R5, 0xa6, RZ ;  /* 0x000000a605107824 */ /* 0x001fc400078e02ff */
[C---:B-1----:R-:W-:Y:S02]  /*e220*/  IMAD R18, R5.reuse, 0xa2, RZ ;  /* 0x000000a205127824 */ /* 0x042fe400078e02ff */
[----:B--2---:R-:W-:-:S03]  /*e230*/  IMAD R14, R5, 0xaa, RZ ;  /* 0x000000aa050e7824 */ /* 0x004fc600078e02ff */
[-C--:B------:R-:W-:Y:S01]  /*e240*/  IADD3 R18, P0, R18, R2.reuse, RZ ;  /* 0x0000000212127210 */ /* 0x080fe20007f1e0ff */
[C---:B------:R-:W-:Y:S01]  /*e250*/  IMAD R15, R5.reuse, 0x51, RZ ;  /* 0x00000051050f7824 */ /* 0x040fe200078e02ff */
[-C--:B------:R-:W-:Y:S01]  /*e260*/  IADD3 R16, P1, R16, R2.reuse, RZ ;  /* 0x0000000210107210 */ /* 0x080fe20007f3e0ff */
[C---:B------:R-:W-:Y:S01]  /*e270*/  IMAD R12, R5.reuse, 0x53, RZ ;  /* 0x00000053050c7824 */ /* 0x040fe200078e02ff */
[----:B------:R-:W-:Y:S01]  /*e280*/  IADD3 R14, P2, R14, R2, RZ ;  /* 0x000000020e0e7210 */ /* 0x000fe20007f5e0ff */
[----:B------:R-:W-:Y:S01]  /*e290*/  IMAD R11, R5, 0x55, RZ ;  /* 0x00000055050b7824 */ /* 0x000fe200078e02ff */
[-C--:B------:R-:W-:Y:S02]  /*e2a0*/  LEA.HI.X.SX32 R19, R15, R3.reuse, 0x1, P0 ;  /* 0x000000030f137211 */ /* 0x080fe400000f0eff */
[-C--:B------:R-:W-:Y:S02]  /*e2b0*/  LEA.HI.X.SX32 R17, R12, R3.reuse, 0x1, P1 ;  /* 0x000000030c117211 */ /* 0x080fe400008f0eff */
[----:B------:R-:W-:Y:S01]  /*e2c0*/  LEA.HI.X.SX32 R15, R11, R3, 0x1, P2 ;  /* 0x000000030b0f7211 */ /* 0x000fe200010f0eff */
[----:B------:R-:W-:-:S04]  /*e2d0*/  IMAD.WIDE R18, R4, 0x2, R18 ;  /* 0x0000000204127825 */ /* 0x000fc800078e0212 */
[C---:B------:R-:W-:Y:S01]  /*e2e0*/  IMAD.WIDE R16, R4.reuse, 0x2, R16 ;  /* 0x0000000204107825 */ /* 0x040fe200078e0210 */
[----:B------:R0:W2:Y:S03]  /*e2f0*/  LDG.E.U16 R190, desc[UR6][R18.64] ;  /* 0x0000000612be7981 */ /* 0x0000a6000c1e1500 */
[----:B------:R-:W-:Y:S01]  /*e300*/  IMAD.WIDE R14, R4, 0x2, R14 ;  /* 0x00000002040e7825 */ /* 0x000fe200078e020e */
[----:B------:R1:W2:Y:S04]  /*e310*/  LDG.E.U16 R189, desc[UR6][R16.64] ;  /* 0x0000000610bd7981 */ /* 0x0002a8000c1e1500 */
[----:B------:R1:W2:Y:S01]  /*e320*/  LDG.E.U16 R188, desc[UR6][R14.64] ;  /* 0x000000060ebc7981 */ /* 0x0002a2000c1e1500 */
[----:B0-----:R-:W-:-:S02]  /*e330*/  IMAD R18, R5, 0xb6, RZ ;  /* 0x000000b605127824 */ /* 0x001fc400078e02ff */
[C---:B-1----:R-:W-:Y:S02]  /*e340*/  IMAD R16, R5.reuse, 0xba, RZ ;  /* 0x000000ba05107824 */ /* 0x042fe400078e02ff */
[C---:B------:R-:W-:Y:S01]  /*e350*/  IMAD R14, R5.reuse, 0xc2, RZ ;  /* 0x000000c2050e7824 */ /* 0x040fe200078e02ff */
[-C--:B------:R-:W-:Y:S01]  /*e360*/  IADD3 R18, P0, R18, R2.reuse, RZ ;  /* 0x0000000212127210 */ /* 0x080fe20007f1e0ff */
[C---:B------:R-:W-:Y:S01]  /*e370*/  IMAD R15, R5.reuse, 0x5b, RZ ;  /* 0x0000005b050f7824 */ /* 0x040fe200078e02ff */
[-C--:B------:R-:W-:Y:S01]  /*e380*/  IADD3 R16, P1, R16, R2.reuse, RZ ;  /* 0x0000000210107210 */ /* 0x080fe20007f3e0ff */
[C---:B------:R-:W-:Y:S01]  /*e390*/  IMAD R12, R5.reuse, 0x5d, RZ ;  /* 0x0000005d050c7824 */ /* 0x040fe200078e02ff */
[----:B------:R-:W-:Y:S01]  /*e3a0*/  IADD3 R14, P2, R14, R2, RZ ;  /* 0x000000020e0e7210 */ /* 0x000fe20007f5e0ff */
[----:B------:R-:W-:Y:S01]  /*e3b0*/  IMAD R11, R5, 0x61, RZ ;  /* 0x00000061050b7824 */ /* 0x000fe200078e02ff */
[-C--:B------:R-:W-:Y:S02]  /*e3c0*/  LEA.HI.X.SX32 R19, R15, R3.reuse, 0x1, P0 ;  /* 0x000000030f137211 */ /* 0x080fe400000f0eff */
[----:B------:R-:W-:-:S02]  /*e3d0*/  LEA.HI.X.SX32 R17, R12, R3, 0x1, P1 ;  /* 0x000000030c117211 */ /* 0x000fc400008f0eff */
        /* <DEDUP_REMOVED lines=22> */
[C---:B------:R-:W-:Y:S01]  /*e540*/  IMAD R8, R5.reuse, 0xea, RZ ;  /* 0x000000ea05087824 */ /* 0x040fe200078e02ff */
[----:B------:R1:W2:Y:S01]  /*e550*/  LDG.E.U16 R178, desc[UR6][R14.64] ;  /* 0x000000060eb27981 */ /* 0x0002a2000c1e1500 */
[----:B------:R-:W-:Y:S02]  /*e560*/  IMAD R6, R5, 0xf2, RZ ;  /* 0x000000f205067824 */ /* 0x000fe400078e02ff */
[----:B------:R-:W-:-:S04]  /*e570*/  IMAD.WIDE R18, R4, 0x2, R18 ;  /* 0x0000000204127825 */ /* 0x000fc800078e0212 */
[C---:B0-----:R-:W-:Y:S02]  /*e580*/  IMAD R16, R5.reuse, 0x88, RZ ;  /* 0x0000008805107824 */ /* 0x041fe400078e02ff */
[C---:B-1----:R-:W-:Y:S01]  /*e590*/  IMAD R14, R5.reuse, 0x8c, RZ ;  /* 0x0000008c050e7824 */ /* 0x042fe200078e02ff */
[-C--:B------:R-:W-:Y:S01]  /*e5a0*/  IADD3 R8, P3, R8, R2.reuse, RZ ;  /* 0x0000000208087210 */ /* 0x080fe20007f7e0ff */
[C---:B------:R-:W-:Y:S01]  /*e5b0*/  IMAD R9, R5.reuse, 0x75, RZ ;  /* 0x0000007505097824 */ /* 0x040fe200078e02ff */
[-C--:B------:R-:W-:Y:S01]  /*e5c0*/  IADD3 R6, P4, R6, R2.reuse, RZ ;  /* 0x0000000206067210 */ /* 0x080fe20007f9e0ff */
[----:B------:R-:W-:Y:S01]  /*e5d0*/  IMAD R7, R5, 0x79, RZ ;  /* 0x0000007905077824 */ /* 0x000fe200078e02ff */
[-C--:B------:R-:W-:Y:S01]  /*e5e0*/  IADD3 R16, P1, R16, R2.reuse, RZ ;  /* 0x0000000210107210 */ /* 0x080fe20007f3e0ff */
[----:B------:R0:W2:Y:S01]  /*e5f0*/  LDG.E.U16 R180, desc[UR6][R18.64] ;  /* 0x0000000612b47981 */ /* 0x0000a2000c1e1500 */
[----:B------:R-:W-:Y:S02]  /*e600*/  IADD3 R14, P2, R14, R2, RZ ;  /* 0x000000020e0e7210 */ /* 0x000fe40007f5e0ff */
[----:B------:R-:W-:-:S02]  /*e610*/  LEA.HI.X.SX32 R9, R9, R3, 0x1, P3 ;  /* 0x0000000309097211 */ /* 0x000fc400018f0eff */
[-C--:B------:R-:W-:Y:S02]  /*e620*/  LEA.HI.X.SX32 R7, R7, R3.reuse, 0x1, P4 ;  /* 0x0000000307077211 */ /* 0x080fe400020f0eff */
[-C--:B------:R-:W-:Y:S02]  /*e630*/  LEA.HI.X.SX32 R17, R22, R3.reuse, 0x1, P1 ;  /* 0x0000000316117211 */ /* 0x080fe400008f0eff */
[----:B------:R-:W-:Y:S01]  /*e640*/  LEA.HI.X.SX32 R15, R21, R3, 0x1, P2 ;  /* 0x00000003150f7211 */ /* 0x000fe200010f0eff */
[----:B0-----:R-:W-:Y:S02]  /*e650*/  IMAD R18, R5, 0x84, RZ ;  /* 0x0000008405127824 */ /* 0x001fe400078e02ff */
[----:B------:R-:W-:-:S03]  /*e660*/  IMAD.WIDE R8, R4, 0x2, R8 ;  /* 0x0000000204087825 */ /* 0x000fc600078e0208 */
[----:B------:R-:W-:Y:S01]  /*e670*/  IADD3 R18, P0, R18, R2, RZ ;  /* 0x0000000212127210 */ /* 0x000fe20007f1e0ff */
[C---:B------:R-:W-:Y:S01]  /*e680*/  IMAD.WIDE R6, R4.reuse, 0x2, R6 ;  /* 0x0000000204067825 */ /* 0x040fe200078e0206 */
[----:B------:R0:W2:Y:S03]  /*e690*/  LDG.E.U16 R175, desc[UR6][R8.64] ;  /* 0x0000000608af7981 */ /* 0x0000a6000c1e1500 */
[----:B------:R-:W-:-:S04]  /*e6a0*/  IMAD.WIDE R16, R4, 0x2, R16 ;  /* 0x0000000204107825 */ /* 0x000fc800078e0210 */
[----:B------:R-:W-:Y:S01]  /*e6b0*/  IMAD.WIDE R14, R4, 0x2, R14 ;  /* 0x00000002040e7825 */ /* 0x000fe200078e020e */
[----:B------:R-:W-:Y:S01]  /*e6c0*/  LEA.HI.X.SX32 R19, R152, R3, 0x1, P0 ;  /* 0x0000000398137211 */ /* 0x000fe200000f0eff */
[----:B------:R1:W2:Y:S02]  /*e6d0*/  LDG.E.U16 R174, desc[UR6][R6.64] ;  /* 0x0000000606ae7981 */ /* 0x0002a4000c1e1500 */
[C---:B0-----:R-:W-:Y:S02]  /*e6e0*/  IMAD R8, R5.reuse, 0x9c, RZ ;  /* 0x0000009c05087824 */ /* 0x041fe400078e02ff */
[----:B------:R0:W2:Y:S04]  /*e6f0*/  LDG.E.U16 R172, desc[UR6][R16.64] ;  /* 0x0000000610ac7981 */ /* 0x0000a8000c1e1500 */
[----:B------:R4:W2:Y:S01]  /*e700*/  LDG.E.U16 R171, desc[UR6][R14.64] ;  /* 0x000000060eab7981 */ /* 0x0008a2000c1e1500 */
[----:B-1----:R-:W-:-:S02]  /*e710*/  IMAD R6, R5, 0xa0, RZ ;  /* 0x000000a005067824 */ /* 0x002fc400078e02ff */
[C---:B0-----:R-:W-:Y:S02]  /*e720*/  IMAD R16, R5.reuse, 0x94, RZ ;  /* 0x0000009405107824 */ /* 0x041fe400078e02ff */
[----:B----4-:R-:W-:Y:S02]  /*e730*/  IMAD R14, R5, 0x98, RZ ;  /* 0x00000098050e7824 */ /* 0x010fe400078e02ff */
[----:B------:R-:W-:Y:S01]  /*e740*/  IMAD.WIDE R18, R4, 0x2, R18 ;  /* 0x0000000204127825 */ /* 0x000fe200078e0212 */
[-C--:B------:R-:W-:Y:S02]  /*e750*/  IADD3 R16, P1, R16, R2.reuse, RZ ;  /* 0x0000000210107210 */ /* 0x080fe40007f3e0ff */
[-C--:B------:R-:W-:Y:S02]  /*e760*/  IADD3 R14, P2, R14, R2.reuse, RZ ;  /* 0x000000020e0e7210 */ /* 0x080fe40007f5e0ff */
[-C--:B------:R-:W-:Y:S01]  /*e770*/  IADD3 R8, P3, R8, R2.reuse, RZ ;  /* 0x0000000208087210 */ /* 0x080fe20007f7e0ff */
[----:B------:R0:W4:Y:S01]  /*e780*/  LDG.E.U16 R173, desc[UR6][R18.64] ;  /* 0x0000000612ad7981 */ /* 0x000122000c1e1500 */
[----:B------:R-:W-:-:S02]  /*e790*/  IADD3 R6, P4, R6, R2, RZ ;  /* 0x0000000206067210 */ /* 0x000fc40007f9e0ff */
[-C--:B------:R-:W-:Y:S02]  /*e7a0*/  LEA.HI.X.SX32 R17, R158, R3.reuse, 0x1, P1 ;  /* 0x000000039e117211 */ /* 0x080fe400008f0eff */
[-C--:B------:R-:W-:Y:S02]  /*e7b0*/  LEA.HI.X.SX32 R15, R157, R3.reuse, 0x1, P2 ;  /* 0x000000039d0f7211 */ /* 0x080fe400010f0eff */
[-C--:B------:R-:W-:Y:S02]  /*e7c0*/  LEA.HI.X.SX32 R9, R155, R3.reuse, 0x1, P3 ;  /* 0x000000039b097211 */ /* 0x080fe400018f0eff */
[----:B------:R-:W-:Y:S01]  /*e7d0*/  LEA.HI.X.SX32 R7, R154, R3, 0x1, P4 ;  /* 0x000000039a077211 */ /* 0x000fe200020f0eff */
[----:B0-----:R-:W-:Y:S02]  /*e7e0*/  IMAD R18, R5, 0x90, RZ ;  /* 0x0000009005127824 */ /* 0x001fe400078e02ff */
[----:B------:R-:W-:-:S03]  /*e7f0*/  IMAD.WIDE R16, R4, 0x2, R16 ;  /* 0x0000000204107825 */ /* 0x000fc600078e0210 */
[----:B------:R-:W-:Y:S01]  /*e800*/  IADD3 R18, P0, R18, R2, RZ ;  /* 0x0000000212127210 */ /* 0x000fe20007f1e0ff */
[C---:B------:R-:W-:Y:S01]  /*e810*/  IMAD.WIDE R14, R4.reuse, 0x2, R14 ;  /* 0x00000002040e7825 */ /* 0x040fe200078e020e */
[----:B------:R0:W4:Y:S03]  /*e820*/  LDG.E.U16 R169, desc[UR6][R16.64] ;  /* 0x0000000610a97981 */ /* 0x000126000c1e1500 */
[----:B------:R-:W-:-:S04]  /*e830*/  IMAD.WIDE R8, R4, 0x2, R8 ;  /* 0x0000000204087825 */ /* 0x000fc800078e0208 */
[----:B------:R-:W-:Y:S01]  /*e840*/  IMAD.WIDE R6, R4, 0x2, R6 ;  /* 0x0000000204067825 */ /* 0x000fe200078e0206 */
[----:B------:R-:W-:Y:S01]  /*e850*/  LEA.HI.X.SX32 R19, R159, R3, 0x1, P0 ;  /* 0x000000039f137211 */ /* 0x000fe200000f0eff */
[----:B------:R1:W4:Y:S02]  /*e860*/  LDG.E.U16 R168, desc[UR6][R14.64] ;  /* 0x000000060ea87981 */ /* 0x000324000c1e1500 */
[C---:B0-----:R-:W-:Y:S02]  /*e870*/  IMAD R16, R5.reuse, 0xc0, RZ ;  /* 0x000000c005107824 */ /* 0x041fe400078e02ff */
[----:B------:R0:W4:Y:S04]  /*e880*/  LDG.E.U16 R167, desc[UR6][R8.64] ;  /* 0x0000000608a77981 */ /* 0x000128000c1e1500 */
[----:B------:R0:W3:Y:S01]  /*e890*/  LDG.E.U16 R166, desc[UR6][R6.64] ;  /* 0x0000000606a67981 */ /* 0x0000e2000c1e1500 */
[----:B-1----:R-:W-:-:S02]  /*e8a0*/  IMAD R14, R5, 0xd0, RZ ;  /* 0x000000d0050e7824 */ /* 0x002fc400078e02ff */
[C---:B0-----:R-:W-:Y:S02]  /*e8b0*/  IMAD R8, R5.reuse, 0xe0, RZ ;  /* 0x000000e005087824 */ /* 0x041fe400078e02ff */
[----:B------:R-:W-:Y:S02]  /*e8c0*/  IMAD R6, R5, 0xf0, RZ ;  /* 0x000000f005067824 */ /* 0x000fe400078e02ff */
[----:B------:R-:W-:Y:S01]  /*e8d0*/  IMAD.WIDE R18, R4, 0x2, R18 ;  /* 0x0000000204127825 */ /* 0x000fe200078e0212 */
[-C--:B------:R-:W-:Y:S02]  /*e8e0*/  IADD3 R16, P1, R16, R2.reuse, RZ ;  /* 0x0000000210107210 */ /* 0x080fe40007f3e0ff */
[-C--:B------:R-:W-:Y:S02]  /*e8f0*/  IADD3 R14, P2, R14, R2.reuse, RZ ;  /* 0x000000020e0e7210 */ /* 0x080fe40007f5e0ff */
[-C--:B------:R-:W-:Y:S01]  /*e900*/  IADD3 R8, P3, R8, R2.reuse, RZ ;  /* 0x0000000208087210 */ /* 0x080fe20007f7e0ff */
[----:B------:R0:W2:Y:S01]  /*e910*/  LDG.E.U16 R170, desc[UR6][R18.64] ;  /* 0x0000000612aa7981 */ /* 0x0000a2000c1e1500 */
        /* <DEDUP_REMOVED lines=16> */
[----:B------:R0:W4:Y:S01]  /*ea20*/  LDG.E.U16 R161, desc[UR6][R6.64] ;  /* 0x0000000606a17981 */ /* 0x000122000c1e1500 */
[----:B-1----:R-:W-:-:S02]  /*ea30*/  IMAD R14, R5, 0xc4, RZ ;  /* 0x000000c4050e7824 */ /* 0x002fc400078e02ff */
[C---:B0-----:R-:W-:Y:S02]  /*ea40*/  IMAD R8, R5.reuse, 0xd4, RZ ;  /* 0x000000d405087824 */ /* 0x041fe400078e02ff */
[----:B------:R-:W-:Y:S01]  /*ea50*/  IMAD R6, R5, 0xe4, RZ ;  /* 0x000000e405067824 */ /* 0x000fe200078e02ff */
[-C--:B------:R-:W-:Y:S02]  /*ea60*/  IADD3 R16, P1, R16, R2.reuse, RZ ;  /* 0x0000000210107210 */ /* 0x080fe40007f3e0ff */
[-C--:B------:R-:W-:Y:S02]  /*ea70*/  IADD3 R14, P2, R14, R2.reuse, RZ ;  /* 0x000000020e0e7210 */ /* 0x080fe40007f5e0ff */
[-C--:B------:R-:W-:Y:S02]  /*ea80*/  IADD3 R8, P3, R8, R2.reuse, RZ ;  /* 0x0000000208087210 */ /* 0x080fe40007f7e0ff */
[----:B------:R-:W-:Y:S02]  /*ea90*/  IADD3 R6, P4, R6, R2, RZ ;  /* 0x0000000206067210 */ /* 0x000fe40007f9e0ff */
[----:B------:R-:W-:-:S02]  /*eaa0*/  LEA.HI.X.SX32 R17, R53, R3, 0x1, P1 ;  /* 0x0000000335117211 */ /* 0x000fc400008f0eff */
[-C--:B------:R-:W-:Y:S02]  /*eab0*/  LEA.HI.X.SX32 R15, R52, R3.reuse, 0x1, P2 ;  /* 0x00000003340f7211 */ /* 0x080fe400010f0eff */
[-C--:B------:R-:W-:Y:S02]  /*eac0*/  LEA.HI.X.SX32 R9, R51, R3.reuse, 0x1, P3 ;  /* 0x0000000333097211 */ /* 0x080fe400018f0eff */
[----:B------:R-:W-:Y:S01]  /*ead0*/  LEA.HI.X.SX32 R7, R50, R3, 0x1, P4 ;  /* 0x0000000332077211 */ /* 0x000fe200020f0eff */
        /* <DEDUP_REMOVED lines=11> */
[----:B0-----:R-:W-:Y:S01]  /*eb90*/  IMAD R6, R5, 0xe8, RZ ;  /* 0x000000e805067824 */ /* 0x001fe200078e02ff */
[----:B------:R-:W-:Y:S01]  /*eba0*/  STL [R1+0x320], R68 ;  /* 0x0003204401007387 */ /* 0x000fe20000100800 */
[-C--:B------:R-:W-:Y:S02]  /*ebb0*/  IADD3 R16, P1, R16, R2.reuse, RZ ;  /* 0x0000000210107210 */ /* 0x080fe40007f3e0ff */
[-C--:B------:R-:W-:Y:S01]  /*ebc0*/  IADD3 R14, P2, R14, R2.reuse, RZ ;  /* 0x000000020e0e7210 */ /* 0x080fe20007f5e0ff */
[----:B------:R-:W-:Y:S01]  /*ebd0*/  STL [R1+0x318], R66 ;  /* 0x0003184201007387 */ /* 0x000fe20000100800 */
[-C--:B------:R-:W-:Y:S02]  /*ebe0*/  IADD3 R8, P3, R8, R2.reuse, RZ ;  /* 0x0000000208087210 */ /* 0x080fe40007f7e0ff */
[----:B------:R-:W-:Y:S01]  /*ebf0*/  IADD3 R6, P4, R6, R2, RZ ;  /* 0x0000000206067210 */ /* 0x000fe20007f9e0ff */
[----:B------:R-:W-:Y:S01]  /*ec00*/  STL [R1+0x310], R64 ;  /* 0x0003104001007387 */ /* 0x000fe20000100800 */
[----:B------:R-:W-:-:S03]  /*ec10*/  LEA.HI.X.SX32 R17, R43, R3, 0x1, P1 ;  /* 0x000000032b117211 */ /* 0x000fc600008f0eff */
[----:B------:R-:W-:Y:S01]  /*ec20*/  STL [R1+0x308], R62 ;  /* 0x0003083e01007387 */ /* 0x000fe20000100800 */
[-C--:B------:R-:W-:Y:S02]  /*ec30*/  LEA.HI.X.SX32 R15, R42, R3.reuse, 0x1, P2 ;  /* 0x000000032a0f7211 */ /* 0x080fe400010f0eff */
[-C--:B------:R-:W-:Y:S01]  /*ec40*/  LEA.HI.X.SX32 R9, R41, R3.reuse, 0x1, P3 ;  /* 0x0000000329097211 */ /* 0x080fe200018f0eff */
[----:B------:R-:W-:Y:S01]  /*ec50*/  STL [R1+0x300], R60 ;  /* 0x0003003c01007387 */ /* 0x000fe20000100800 */
[----:B------:R-:W-:-:S03]  /*ec60*/  LEA.HI.X.SX32 R7, R40, R3, 0x1, P4 ;  /* 0x0000000328077211 */ /* 0x000fc600020f0eff */
[----:B------:R-:W-:Y:S04]  /*ec70*/  STL [R1+0x3f8], R56 ;  /* 0x0003f83801007387 */ /* 0x000fe80000100800 */
[----:B------:R-:W3:Y:S04]  /*ec80*/  LDL.64 R42, [R1+0x2d0] ;  /* 0x0002d000012a7983 */ /* 0x000ee80000100a00 */
[----:B------:R-:W3:Y:S01]  /*ec90*/  LDL.64 R40, [R1+0x2d0] ;  /* 0x0002d00001287983 */ /* 0x000ee20000100a00 */
[----:B------:R-:W-:-:S05]  /*eca0*/  IMAD.WIDE R18, R4, 0x2, R18 ;  /* 0x0000000204127825 */ /* 0x000fca00078e0212 */
[----:B------:R0:W4:Y:S02]  /*ecb0*/  LDG.E.U16 R165, desc[UR6][R18.64] ;  /* 0x0000000612a57981 */ /* 0x000124000c1e1500 */
[----:B0-----:R-:W-:-:S05]  /*ecc0*/  IMAD R18, R5, 0xa4, RZ ;  /* 0x000000a405127824 */ /* 0x001fca00078e02ff */
[----:B------:R-:W-:-:S04]  /*ecd0*/  IADD3 R18, P0, R18, R2, RZ ;  /* 0x0000000212127210 */ /* 0x000fc80007f1e0ff */
[----:B------:R-:W-:-:S03]  /*ece0*/  LEA.HI.X.SX32 R19, R54, R3, 0x1, P0 ;  /* 0x0000000336137211 */ /* 0x000fc600000f0eff */
[----:B------:R-:W-:-:S05]  /*ecf0*/  IMAD.WIDE R18, R4, 0x2, R18 ;  /* 0x0000000204127825 */ /* 0x000fca00078e0212 */
[----:B------:R0:W4:Y:S02]  /*ed00*/  LDG.E.U16 R160, desc[UR6][R18.64] ;  /* 0x0000000612a07981 */ /* 0x000124000c1e1500 */
[----:B0-----:R-:W-:-:S05]  /*ed10*/  IMAD R18, R5, 0xa8, RZ ;  /* 0x000000a805127824 */ /* 0x001fca00078e02ff */
[----:B------:R-:W-:-:S04]  /*ed20*/  IADD3 R18, P0, R18, R2, RZ ;  /* 0x0000000212127210 */ /* 0x000fc80007f1e0ff */
[----:B------:R-:W-:Y:S01]  /*ed30*/  LEA.HI.X.SX32 R19, R49, R3, 0x1, P0 ;  /* 0x0000000331137211 */ /* 0x000fe200000f0eff */
[----:B------:R-:W-:-:S04]  /*ed40*/  IMAD.WIDE R16, R4, 0x2, R16 ;  /* 0x0000000204107825 */ /* 0x000fc800078e0210 */
[C---:B------:R-:W-:Y:S01]  /*ed50*/  IMAD.WIDE R18, R4.reuse, 0x2, R18 ;  /* 0x0000000204127825 */ /* 0x040fe200078e0212 */
[----:B------:R0:W4:Y:S03]  /*ed60*/  LDG.E.U16 R154, desc[UR6][R16.64] ;  /* 0x00000006109a7981 */ /* 0x000126000c1e1500 */
[C---:B------:R-:W-:Y:S01]  /*ed70*/  IMAD.WIDE R14, R4.reuse, 0x2, R14 ;  /* 0x00000002040e7825 */ /* 0x040fe200078e020e */
[----:B------:R-:W4:Y:S03]  /*ed80*/  LDG.E.U16 R155, desc[UR6][R18.64] ;  /* 0x00000006129b7981 */ /* 0x000f26000c1e1500 */
[C---:B------:R-:W-:Y:S01]  /*ed90*/  IMAD.WIDE R8, R4.reuse, 0x2, R8 ;  /* 0x0000000204087825 */ /* 0x040fe200078e0208 */
[----:B------:R1:W4:Y:S03]  /*eda0*/  LDG.E.U16 R153, desc[UR6][R14.64] ;  /* 0x000000060e997981 */ /* 0x000326000c1e1500 */
[----:B------:R-:W-:Y:S01]  /*edb0*/  IMAD.WIDE R6, R4, 0x2, R6 ;  /* 0x0000000204067825 */ /* 0x000fe200078e0206 */
[----:B------:R1:W4:Y:S04]  /*edc0*/  LDG.E.U16 R152, desc[UR6][R8.64] ;  /* 0x0000000608987981 */ /* 0x000328000c1e1500 */
[----:B------:R1:W4:Y:S01]  /*edd0*/  LDG.E.U16 R23, desc[UR6][R6.64] ;  /* 0x0000000606177981 */ /* 0x000322000c1e1500 */
[----:B0-----:R-:W-:-:S02]  /*ede0*/  IMAD R16, R5, 0xbc, RZ ;  /* 0x000000bc05107824 */ /* 0x001fc400078e02ff */
[C---:B-1----:R-:W-:Y:S02]  /*edf0*/  IMAD R14, R5.reuse, 0xcc, RZ ;  /* 0x000000cc050e7824 */ /* 0x042fe400078e02ff */
[C---:B------:R-:W-:Y:S01]  /*ee00*/  IMAD R8, R5.reuse, 0xdc, RZ ;  /* 0x000000dc05087824 */ /* 0x040fe200078e02ff */
[-C--:B------:R-:W-:Y:S01]  /*ee10*/  IADD3 R16, P1, R16, R2.reuse, RZ ;  /* 0x0000000210107210 */ /* 0x080fe20007f3e0ff */
[C---:B------:R-:W-:Y:S02]  /*ee20*/  IMAD R18, R5.reuse, 0xac, RZ ;  /* 0x000000ac05127824 */ /* 0x040fe400078e02ff */
[----:B------:R-:W-:Y:S01]  /*ee30*/  IMAD R6, R5, 0xec, RZ ;  /* 0x000000ec05067824 */ /* 0x000fe200078e02ff */
[-C--:B------:R-:W-:Y:S02]  /*ee40*/  IADD3 R14, P2, R14, R2.reuse, RZ ;  /* 0x000000020e0e7210 */ /* 0x080fe40007f5e0ff */
[-C--:B------:R-:W-:Y:S02]  /*ee50*/  IADD3 R8, P3, R8, R2.reuse, RZ ;  /* 0x0000000208087210 */ /* 0x080fe40007f7e0ff */
[----:B------:R-:W-:-:S02]  /*ee60*/  IADD3 R6, P4, R6, R2, RZ ;  /* 0x0000000206067210 */ /* 0x000fc40007f9e0ff */
[----:B------:R-:W-:Y:S02]  /*ee70*/  IADD3 R18, P0, R18, R2, RZ ;  /* 0x0000000212127210 */ /* 0x000fe40007f1e0ff */
[-C--:B------:R-:W-:Y:S02]  /*ee80*/  LEA.HI.X.SX32 R17, R47, R3.reuse, 0x1, P1 ;  /* 0x000000032f117211 */ /* 0x080fe400008f0eff */
[-C--:B------:R-:W-:Y:S02]  /*ee90*/  LEA.HI.X.SX32 R15, R46, R3.reuse, 0x1, P2 ;  /* 0x000000032e0f7211 */ /* 0x080fe400010f0eff */
[-C--:B------:R-:W-:Y:S02]  /*eea0*/  LEA.HI.X.SX32 R9, R45, R3.reuse, 0x1, P3 ;  /* 0x000000032d097211 */ /* 0x080fe400018f0eff */
[-C--:B------:R-:W-:Y:S01]  /*eeb0*/  LEA.HI.X.SX32 R7, R44, R3.reuse, 0x1, P4 ;  /* 0x000000032c077211 */ /* 0x080fe200020f0eff */
[----:B------:R-:W-:Y:S01]  /*eec0*/  IMAD.WIDE R16, R4, 0x2, R16 ;  /* 0x0000000204107825 */ /* 0x000fe200078e0210 */
[----:B------:R-:W-:-:S03]  /*eed0*/  LEA.HI.X.SX32 R19, R48, R3, 0x1, P0 ;  /* 0x0000000330137211 */ /* 0x000fc600000f0eff */
[C---:B------:R-:W-:Y:S01]  /*eee0*/  IMAD.WIDE R14, R4.reuse, 0x2, R14 ;  /* 0x00000002040e7825 */ /* 0x040fe200078e020e */
[----:B------:R0:W4:Y:S03]  /*eef0*/  LDG.E.U16 R21, desc[UR6][R16.64] ;  /* 0x0000000610157981 */ /* 0x000126000c1e1500 */
        /* <DEDUP_REMOVED lines=9> */
[C---:B------:R-:W-:Y:S01]  /*ef90*/  IMAD R8, R5.reuse, 0xde, RZ ;  /* 0x000000de05087824 */ /* 0x040fe200078e02ff */
[-C--:B------:R-:W-:Y:S01]  /*efa0*/  IADD3 R16, P0, R16, R2.reuse, RZ ;  /* 0x0000000210107210 */ /* 0x080fe20007f1e0ff */
[C---:B------:R-:W-:Y:S02]  /*efb0*/  IMAD R17, R5.reuse, 0x5f, RZ ;  /* 0x0000005f05117824 */ /* 0x040fe400078e02ff */
[C---:B------:R-:W-:Y:S01]  /*efc0*/  IMAD R6, R5.reuse, 0xee, RZ ;  /* 0x000000ee05067824 */ /* 0x040fe200078e02ff */
[-C--:B------:R-:W-:Y:S01]  /*efd0*/  IADD3 R14, P1, R14, R2.reuse, RZ ;  /* 0x000000020e0e7210 */ /* 0x080fe20007f3e0ff */
[C---:B------:R-:W-:Y:S01]  /*efe0*/  IMAD R15, R5.reuse, 0x67, RZ ;  /* 0x00000067050f7824 */ /* 0x040fe200078e02ff */
[-C--:B------:R-:W-:Y:S01]  /*eff0*/  IADD3 R8, P2, R8, R2.reuse, RZ ;  /* 0x0000000208087210 */ /* 0x080fe20007f5e0ff */
[C---:B------:R-:W-:Y:S01]  /*f000*/  IMAD R9, R5.reuse, 0x6f, RZ ;  /* 0x0000006f05097824 */ /* 0x040fe200078e02ff */
[----:B------:R-:W-:Y:S01]  /*f010*/  IADD3 R6, P3, R6, R2, RZ ;  /* 0x0000000206067210 */ /* 0x000fe20007f7e0ff */
[----:B------:R-:W-:Y:S01]  /*f020*/  IMAD R7, R5, 0x77, RZ ;  /* 0x0000007705077824 */ /* 0x000fe200078e02ff */
[----:B------:R-:W-:-:S02]  /*f030*/  LEA.HI.X.SX32 R17, R17, R3, 0x1, P0 ;  /* 0x0000000311117211 */ /* 0x000fc400000f0eff */
[-C--:B------:R-:W-:Y:S02]  /*f040*/  LEA.HI.X.SX32 R15, R15, R3.reuse, 0x1, P1 ;  /* 0x000000030f0f7211 */ /* 0x080fe400008f0eff */
[-C--:B------:R-:W-:Y:S02]  /*f050*/  LEA.HI.X.SX32 R9, R9, R3.reuse, 0x1, P2 ;  /* 0x0000000309097211 */ /* 0x080fe400010f0eff */
[----:B------:R-:W-:Y:S01]  /*f060*/  LEA.HI.X.SX32 R7, R7, R3, 0x1, P3 ;  /* 0x0000000307077211 */ /* 0x000fe200018f0eff */
[----:B0-----:R-:W-:-:S04]  /*f070*/  IMAD.WIDE R18, R4, 0x2, R16 ;  /* 0x0000000204127825 */ /* 0x001fc800078e0210 */
[C---:B------:R-:W-:Y:S02]  /*f080*/  IMAD.WIDE R16, R4.reuse, 0x2, R14 ;  /* 0x0000000204107825 */ /* 0x040fe400078e020e */
[----:B------:R-:W4:Y:S02]  /*f090*/  LDG.E.U16 R18, desc[UR6][R18.64] ;  /* 0x0000000612127981 */ /* 0x000f24000c1e1500 */
[C---:B------:R-:W-:Y:S02]  /*f0a0*/  IMAD.WIDE R14, R4.reuse, 0x2, R8 ;  /* 0x00000002040e7825 */ /* 0x040fe400078e0208 */
[----:B------:R-:W4:Y:S02]  /*f0b0*/  LDG.E.U16 R16, desc[UR6][R16.64] ;  /* 0x0000000610107981 */ /* 0x000f24000c1e1500 */
[----:B------:R-:W-:Y:S02]  /*f0c0*/  IMAD.WIDE R8, R4, 0x2, R6 ;  /* 0x0000000204087825 */ /* 0x000fe400078e0206 */
[----:B------:R-:W4:Y:S04]  /*f0d0*/  LDG.E.U16 R14, desc[UR6][R14.64] ;  /* 0x000000060e0e7981 */ /* 0x000f28000c1e1500 */
[----:B------:R-:W4:Y:S01]  /*f0e0*/  LDG.E.U16 R8, desc[UR6][R8.64] ;  /* 0x0000000608087981 */ /* 0x000f22000c1e1500 */
[----:B---3--:R-:W-:Y:S01]  /*f0f0*/  MOV R41, R43 ;  /* 0x0000002b00297202 */ /* 0x008fe20000000f00 */
[----:B------:R-:W-:-:S04]  /*f100*/  IMAD R40, R5, 0xfe, R2 ;  /* 0x000000fe05287824 */ /* 0x000fc800078e0202 */
[----:B------:R-:W-:-:S06]  /*f110*/  IMAD.WIDE R6, R4, 0x2, R40 ;  /* 0x0000000204067825 */ /* 0x000fcc00078e0228 */
[----:B------:R-:W3:Y:S01]  /*f120*/  LDG.E.U16 R6, desc[UR6][R6.64] ;  /* 0x0000000606067981 */ /* 0x000ee2000c1e1500 */
[----:B------:R-:W0:Y:S01]  /*f130*/  S2R R151, SR_TID.X ;  /* 0x0000000000977919 */ /* 0x000e220000002100 */
[----:B------:R-:W-:Y:S06]  /*f140*/  BAR.SYNC.DEFER_BLOCKING 0x0 ;  /* 0x0000000000007b1d */ /* 0x000fec0000010000 */
[----:B------:R0:W-:Y:S04]  /*f150*/  STL [R1+0x908], R5 ;  /* 0x0009080501007387 */ /* 0x0001e80000100800 */
[----:B------:R-:W-:Y:S04]  /*f160*/  STL [R1+0x2d0], R40 ;  /* 0x0002d02801007387 */ /* 0x000fe80000100800 */
[----:B------:R-:W-:Y:S04]  /*f170*/  STL [R1+0x910], R2 ;  /* 0x0009100201007387 */ /* 0x000fe80000100800 */
[----:B------:R1:W-:Y:S04]  /*f180*/  STS.U16 [R13+UR4+0x22000], R35 ;  /* 0x022000230d007988 */ /* 0x0003e80008000404 */
[----:B------:R-:W-:Y:S01]  /*f190*/  STS.U16 [R13+UR4+0x20000], R39 ;  /* 0x020000270d007988 */ /* 0x000fe20008000404 */
[----:B0-----:R-:W-:-:S02]  /*f1a0*/  SHF.L.U32 R5, R151, 0x1, RZ ;  /* 0x0000000197057819 */ /* 0x001fc400000006ff */
[----:B-1----:R-:W-:Y:S01]  /*f1b0*/  LOP3.LUT R35, R13, 0x10, RZ, 0x3c, !PT ;  /* 0x000000100d237812 */ /* 0x002fe200078e3cff */
[----:B------:R-:W-:Y:S04]  /*f1c0*/  STS.U16 [R13+UR4+0x20400], R38 ;  /* 0x020400260d007988 */ /* 0x000fe80008000404 */
[----:B------:R-:W-:Y:S04]  /*f1d0*/  STS.U16 [R13+UR4+0x20800], R37 ;  /* 0x020800250d007988 */ /* 0x000fe80008000404 */
[----:B------:R-:W-:Y:S04]  /*f1e0*/  STS.U16 [R13+UR4+0x20c00], R238 ;  /* 0x020c00ee0d007988 */ /* 0x000fe80008000404 */
[----:B------:R-:W-:Y:S04]  /*f1f0*/  STS.U16 [R13+UR4+0x21000], R36 ;  /* 0x021000240d007988 */ /* 0x000fe80008000404 */
[----:B------:R-:W-:Y:S04]  /*f200*/  STS.U16 [R13+UR4+0x21400], R224 ;  /* 0x021400e00d007988 */ /* 0x000fe80008000404 */
[----:B------:R-:W-:Y:S04]  /*f210*/  STS.U16 [R13+UR4+0x21800], R216 ;  /* 0x021800d80d007988 */ /* 0x000fe80008000404 */
[----:B------:R-:W-:Y:S04]  /*f220*/  STS.U16 [R13+UR4+0x21c00], R208 ;  /* 0x021c00d00d007988 */ /* 0x000fe80008000404 */
[----:B--2---:R-:W-:Y:S04]  /*f230*/  STS.U16 [R13+UR4+0x22400], R170 ;  /* 0x022400aa0d007988 */ /* 0x004fe80008000404 */
[----:B------:R-:W-:Y:S04]  /*f240*/  STS.U16 [R13+UR4+0x22800], R166 ;  /* 0x022800a60d007988 */ /* 0x000fe80008000404 */
[----:B----4-:R-:W-:Y:S04]  /*f250*/  STS.U16 [R13+UR4+0x22c00], R165 ;  /* 0x022c00a50d007988 */ /* 0x010fe80008000404 */
[----:B------:R-:W-:Y:S04]  /*f260*/  STS.U16 [R13+UR4+0x23000], R164 ;  /* 0x023000a40d007988 */ /* 0x000fe80008000404 */
[----:B------:R-:W-:Y:S04]  /*f270*/  STS.U16 [R13+UR4+0x23400], R163 ;  /* 0x023400a30d007988 */ /* 0x000fe80008000404 */
[----:B------:R-:W-:Y:S04]  /*f280*/  STS.U16 [R13+UR4+0x23800], R162 ;  /* 0x023800a20d007988 */ /* 0x000fe80008000404 */
[----:B------:R-:W-:Y:S01]  /*f290*/  STS.U16 [R13+UR4+0x23c00], R161 ;  /* 0x023c00a10d007988 */ /* 0x000fe20008000404 */
[----:B------:R-:W-:-:S03]  /*f2a0*/  LOP3.LUT R5, R5, 0x7e, RZ, 0xc0, !PT ;  /* 0x0000007e05057812 */ /* 0x000fc600078ec0ff */
[----:B------:R-:W-:Y:S04]  /*f2b0*/  STS.U16 [R35+UR4+0x20080], R199 ;  /* 0x020080c723007988 */ /* 0x000fe80008000404 */
[----:B------:R-:W-:Y:S04]  /*f2c0*/  STL [R1+0x90c], R3 ;  /* 0x00090c0301007387 */ /* 0x000fe80000100800 */
[----:B------:R-:W-:Y:S04]  /*f2d0*/  STS.U16 [R35+UR4+0x20480], R252 ;  /* 0x020480fc23007988 */ /* 0x000fe80008000404 */
[----:B------:R0:W-:Y:S04]  /*f2e0*/  STL [R1+0x914], R4 ;  /* 0x0009140401007387 */ /* 0x0001e80000100800 */
[----:B------:R-:W-:Y:S04]  /*f2f0*/  STS.U16 [R35+UR4+0x20880], R245 ;  /* 0x020880f523007988 */ /* 0x000fe80008000404 */
[----:B------:R-:W-:Y:S01]  /*f300*/  STS.U16 [R35+UR4+0x20c80], R237 ;  /* 0x020c80ed23007988 */ /* 0x000fe20008000404 */
[----:B0-----:R-:W-:-:S03]  /*f310*/  LOP3.LUT R4, R151, 0xc0, RZ, 0xc0, !PT ;  /* 0x000000c097047812 */ /* 0x001fc600078ec0ff */
[----:B------:R-:W-:Y:S01]  /*f320*/  STS.U16 [R35+UR4+0x21080], R231 ;  /* 0x021080e723007988 */ /* 0x000fe20008000404 */
[----:B------:R-:W-:-:S03]  /*f330*/  LEA R4, R4, R5, 0x8 ;  /* 0x0000000504047211 */ /* 0x000fc600078e40ff */
[----:B------:R-:W-:Y:S04]  /*f340*/  STS.U16 [R35+UR4+0x21480], R223 ;  /* 0x021480df23007988 */ /* 0x000fe80008000404 */
[----:B------:R-:W-:Y:S04]  /*f350*/  STS.U16 [R35+UR4+0x21880], R215 ;  /* 0x021880d723007988 */ /* 0x000fe80008000404 */
[----:B------:R-:W-:Y:S01]  /*f360*/  STS.U16 [R35+UR4+0x21c80], R207 ;  /* 0x021c80cf23007988 */ /* 0x000fe20008000404 */
[----:B------:R-:W-:-:S03]  /*f370*/  LOP3.LUT R4, R4, 0x20, RZ, 0x3c, !PT ;  /* 0x0000002004047812 */ /* 0x000fc600078e3cff */
[----:B------:R-:W-:Y:S04]  /*f380*/  STS.U16 [R35+UR4+0x22080], R198 ;  /* 0x022080c623007988 */ /* 0x000fe80008000404 */
[----:B------:R-:W-:Y:S04]  /*f390*/  STS.U16 [R35+UR4+0x22480], R194 ;  /* 0x022480c223007988 */ /* 0x000fe80008000404 */
[----:B------:R-:W-:Y:S04]  /*f3a0*/  STS.U16 [R35+UR4+0x22880], R190 ;  /* 0x022880be23007988 */ /* 0x000fe80008000404 */
[----:B------:R-:W-:Y:S01]  /*f3b0*/  STS.U16 [R35+UR4+0x22c80], R186 ;  /* 0x022c80ba23007988 */ /* 0x000fe20008000404 */
[----:B------:R-:W-:-:S03]  /*f3c0*/  SHF.L.U32 R3, R151, 0x1, RZ ;  /* 0x0000000197037819 */ /* 0x000fc600000006ff */
[----:B------:R-:W-:Y:S04]  /*f3d0*/  STS.U16 [R35+UR4+0x23080], R183 ;  /* 0x023080b723007988 */ /* 0x000fe80008000404 */
[----:B------:R-:W-:Y:S04]  /*f3e0*/  STS.U16 [R35+UR4+0x23480], R180 ;  /* 0x023480b423007988 */ /* 0x000fe80008000404 */
[----:B------:R-:W-:Y:S04]  /*f3f0*/  STS.U16 [R35+UR4+0x23880], R177 ;  /* 0x023880b123007988 */ /* 0x000fe80008000404 */
[----:B------:R-:W-:Y:S01]  /*f400*/  STS.U16 [R35+UR4+0x23c80], R174 ;  /* 0x023c80ae23007988 */ /* 0x000fe20008000404 */
[----:B------:R-:W-:-:S03]  /*f410*/  LOP3.LUT R3, R3, 0x7e, RZ, 0xc0, !PT ;  /* 0x0000007e03037812 */ /* 0x000fc600078ec0ff */
[----:B------:R-:W-:Y:S01]  /*f420*/  STS.U16 [R4+UR4+0x20100], R34 ;  /* 0x0201002204007988 */ /* 0x000fe20008000404 */
[----:B------:R-:W-:-:S03]  /*f430*/  LOP3.LUT R2, R151, 0xc0, RZ, 0xc0, !PT ;  /* 0x000000c097027812 */ /* 0x000fc600078ec0ff */
[----:B------:R-:W-:Y:S04]  /*f440*/  STS.U16 [R4+UR4+0x20500], R251 ;  /* 0x020500fb04007988 */ /* 0x000fe80008000404 */
[----:B------:R-:W-:Y:S04]  /*f450*/  STS.U16 [R4+UR4+0x20900], R244 ;  /* 0x020900f404007988 */ /* 0x000fe80008000404 */
[----:B------:R-:W-:Y:S01]  /*f460*/  STS.U16 [R4+UR4+0x20d00], R236 ;  /* 0x020d00ec04007988 */ /* 0x000fe20008000404 */
[----:B------:R-:W-:-:S03]  /*f470*/  LEA R2, R2, R3, 0x8 ;  /* 0x0000000302027211 */ /* 0x000fc600078e40ff */
[----:B------:R-:W-:Y:S04]  /*f480*/  STS.U16 [R4+UR4+0x21100], R230 ;  /* 0x021100e604007988 */ /* 0x000fe80008000404 */
        /* <DEDUP_REMOVED lines=12> */
[----:B------:R0:W-:Y:S01]  /*f550*/  STS.U16 [R4+UR4+0x23d00], R33 ;  /* 0x023d002104007988 */ /* 0x0001e20008000404 */
[----:B------:R-:W-:-:S03]  /*f560*/  LOP3.LUT R5, R5, 0x7e, RZ, 0xc0, !PT ;  /* 0x0000007e05057812 */ /* 0x000fc600078ec0ff */
[----:B------:R-:W-:Y:S04]  /*f570*/  STS.U16 [R2+UR4+0x20180], R32 ;  /* 0x0201802002007988 */ /* 0x000fe80008000404 */
[----:B------:R-:W-:Y:S01]  /*f580*/  STS.U16 [R2+UR4+0x20580], R250 ;  /* 0x020580fa02007988 */ /* 0x000fe20008000404 */
[----:B0-----:R-:W-:-:S03]  /*f590*/  LOP3.LUT R4, R151, 0xc0, RZ, 0xc0, !PT ;  /* 0x000000c097047812 */ /* 0x001fc600078ec0ff */
        /* <DEDUP_REMOVED lines=93> */
[----:B------:R1:W-:Y:S04]  /*fb70*/  STS.U16 [R2+UR4+0x23b80], R8 ;  /* 0x023b800802007988 */ /* 0x0003e80008000404 */
[----:B---3--:R2:W-:Y:S01]  /*fb80*/  STS.U16 [R2+UR4+0x23f80], R6 ;  /* 0x023f800602007988 */ /* 0x0085e20008000404 */
[----:B------:R3:W-:Y:S06]  /*fb90*/  MEMBAR.ALL.CTA ;  /* 0x0000000000007992 */ /* 0x0007ec0000008000 */
[----:B---3--:R-:W3:Y:S01]  /*fba0*/  FENCE.VIEW.ASYNC.S ;  /* 0x00000000000073c6 */ /* 0x008ee20000000000 */
[----:B------:R-:W-:-:S04]  /*fbb0*/  USHF.L.U32 UR8, UR61, 0x9, URZ ;  /* 0x000000093d087899 */ /* 0x000fc8000800063f */
[----:B------:R-:W-:Y:S01]  /*fbc0*/  ULOP3.LUT UR8, UR8, 0x800, URZ, 0xc0, !UPT ;  /* 0x0000080008087892 */ /* 0x000fe2000f8ec03f */
[----:B---3--:R-:W-:Y:S03]  /*fbd0*/  BAR.SYNC.DEFER_BLOCKING 0x0 ;  /* 0x0000000000007b1d */ /* 0x008fe60000010000 */
[----:B------:R-:W-:-:S04]  /*fbe0*/  ULEA.HI UR8, UR4, UR8, URZ, 0x1c ;  /* 0x0000000804087291 */ /* 0x000fc8000f8fe03f */
[----:B------:R-:W-:Y:S01]  /*fbf0*/  ULOP3.LUT UR8, UR8, 0x3fff, URZ, 0xc0, !UPT ;  /* 0x00003fff08087892 */ /* 0x000fe2000f8ec03f */
[----:B------:R-:W-:Y:S01]  /*fc00*/  UMOV UR9, 0x40000040 ;  /* 0x4000004000097882 */ /* 0x000fe20000000000 */
[----:B0-----:R-:W-:-:S07]  /*fc10*/  WARPGROUP.ARRIVE ;  /* 0x00000000000079c5 */ /* 0x001fce0000000000 */
[----:B------:R-:W-:Y:S01]  /*fc20*/  HGMMA.64x128x16.F32.BF16 R144, gdesc[UR8].tnspA, RZ, !UPT, gsb0 ;  /* 0x21e00000089079f0 */ /* 0x000fe2000c0018ff */
[----:B------:R-:W-:-:S03]  /*fc30*/  UIADD3 UR44, UP0, UR8, 0x80, URZ ;  /* 0x00000080082c7890 */ /* 0x000fc6000ff1e03f */
[----:B------:R-:W-:Y:S02]  /*fc40*/  UMOV UR8, URZ ;  /* 0x0000003f00087c82 */ /* 0x000fe40008000000 */
[----:B------:R-:W-:-:S04]  /*fc50*/  UIADD3.X UR45, UR8, 0x40000040, URZ, UP0, !UPT ;  /* 0x40000040082d7890 */ /* 0x000fc800087fe43f */
[----:B------:R-:W-:Y:S01]  /*fc60*/  UIADD3.64 UR12, UR44, 0x80, URZ ;  /* 0x000000802c0c7897 */ /* 0x000fe2000fffe03f */
[----:B------:R-:W-:Y:S02]  /*fc70*/  WARPGROUP.DEPBAR.LE gsb0, 0x0 ;  /* 0x00008000000079c5 */ /* 0x000fe40000010000 */
[----:B------:R-:W-:-:S06]  /*fc80*/  WARPGROUP.ARRIVE ;  /* 0x00000000000079c5 */ /* 0x000fcc0000000000 */
[----:B------:R-:W-:Y:S01]  /*fc90*/  HGMMA.64x128x16.F32.BF16 R144, gdesc[UR44].tnspA, R144, gsb0 ;  /* 0x21e000002c9079f0 */ /* 0x000fe20008001890 */
[----:B------:R-:W-:Y:S02]  /*fca0*/  UIADD3.64 UR16, UR44, 0x100, URZ ;  /* 0x000001002c107897 */ /* 0x000fe4000fffe03f */
[----:B------:R-:W-:Y:S02]  /*fcb0*/  WARPGROUP.DEPBAR.LE gsb0, 0x0 ;  /* 0x00008000000079c5 */ /* 0x000fe40000010000 */
[----:B------:R-:W-:-:S07]  /*fcc0*/  WARPGROUP.ARRIVE ;  /* 0x00000000000079c5 */ /* 0x000fce0000000000 */
[----:B------:R-:W-:Y:S01]  /*fcd0*/  HGMMA.64x128x16.F32.BF16 R144, gdesc[UR12].tnspA, R144, gsb0 ;  /* 0x21e000000c9079f0 */ /* 0x000fe20008001890 */
[----:B------:R-:W-:Y:S02]  /*fce0*/  UIADD3.64 UR50, UR46, 0x3fe, URZ ;  /* 0x000003fe2e327897 */ /* 0x000fe4000fffe03f */
[----:B------:R-:W-:Y:S01]  /*fcf0*/  UIADD3.64 UR48, UR44, 0x180, URZ ;  /* 0x000001802c307897 */ /* 0x000fe2000fffe03f */
[----:B------:R-:W-:Y:S02]  /*fd00*/  WARPGROUP.DEPBAR.LE gsb0, 0x0 ;  /* 0x00008000000079c5 */ /* 0x000fe40000010000 */
[----:B------:R-:W-:-:S06]  /*fd10*/  WARPGROUP.ARRIVE ;  /* 0x00000000000079c5 */ /* 0x000fcc0000000000 */
[----:B------:R-:W-:Y:S01]  /*fd20*/  HGMMA.64x128x16.F32.BF16 R144, gdesc[UR16].tnspA, R144, gsb0 ;  /* 0x21e00000109079f0 */ /* 0x000fe20008001890 */
[----:B------:R-:W-:Y:S01]  /*fd30*/  MOV R140, UR39 ;  /* 0x00000027008c7c02 */ /* 0x000fe20008000f00 */
[----:B------:R-:W-:Y:S01]  /*fd40*/  UIADD3.64 UR36, UR44, 0x200, URZ ;  /* 0x000002002c247897 */ /* 0x000fe2000fffe03f */
[----:B------:R-:W-:Y:S01]  /*fd50*/  MOV R141, UR38 ;  /* 0x00000026008d7c02 */ /* 0x000fe20008000f00 */
        /* <DEDUP_REMOVED lines=11> */
[----:B------:R-:W-:Y:S02]  /*fe10*/  UIADD3.64 UR50, UR46, 0x404, URZ ;  /* 0x000004042e327897 */ /* 0x000fe4000fffe03f */
        /* <DEDUP_REMOVED lines=28> */
[----:B------:R-:W-:Y:S02]  /*ffe0*/  R2UR UR39, R140 ;  /* 0x000000008c2772ca */ /* 0x000fe400000e0000 */
[----:B------:R-:W-:Y:S01]  /*fff0*/  R2UR UR38, R141 ;  /* 0x000000008d2672ca */ /* 0x000fe200000e0000 */
[----:B------:R-:W-:Y:S01]  /*10000*/  UIADD3.64 UR36, UR44, 0x680, URZ ;  /* 0x000006802c247897 */ /* 0x000fe2000fffe03f */
[----:B------:R-:W-:Y:S02]  /*10010*/  WARPGROUP.DEPBAR.LE gsb0, 0x0 ;  /* 0x00008000000079c5 */ /* 0x000fe40000010000 */
[----:B------:R-:W-:-:S06]  /*10020*/  WARPGROUP.ARRIVE ;  /* 0x00000000000079c5 */ /* 0x000fcc0000000000 */
[----:B------:R-:W-:Y:S01]  /*10030*/  HGMMA.64x128x16.F32.BF16 R144, gdesc[UR52].tnspA, R144, gsb0 ;  /* 0x21e00000349079f0 */ /* 0x000fe20008001890 */
[----:B------:R-:W-:Y:S02]  /*10040*/  R2UR UR43, R142 ;  /* 0x000000008e2b72ca */ /* 0x000fe400000e0000 */
[----:B------:R-:W-:Y:S01]  /*10050*/  R2UR UR42, R143 ;  /* 0x000000008f2a72ca */ /* 0x000fe200000e0000 */
[----:B------:R-:W-:Y:S01]  /*10060*/  UIADD3.64 UR40, UR44, 0x700, URZ ;  /* 0x000007002c287897 */ /* 0x000fe2000fffe03f */
[----:B------:R-:W-:Y:S02]  /*10070*/  WARPGROUP.DEPBAR.LE gsb0, 0x0 ;  /* 0x00008000000079c5 */ /* 0x000fe40000010000 */
[----:B------:R-:W-:-:S06]  /*10080*/  WARPGROUP.ARRIVE ;  /* 0x00000000000079c5 */ /* 0x000fcc0000000000 */
[----:B------:R-:W-:Y:S01]  /*10090*/  HGMMA.64x128x16.F32.BF16 R144, gdesc[UR36].tnspA, R144, gsb0 ;  /* 0x21e00000249079f0 */ /* 0x000fe20008001890 */
[----:B------:R-:W-:Y:S02]  /*100a0*/  STL [R1+0x918], R13 ;  /* 0x0009180d01007387 */ /* 0x000fe40000100800 */
[----:B------:R-:W-:Y:S02]  /*100b0*/  WARPGROUP.DEPBAR.LE gsb0, 0x0 ;  /* 0x00008000000079c5 */ /* 0x000fe40000010000 */
[----:B------:R-:W-:-:S07]  /*100c0*/  WARPGROUP.ARRIVE ;  /* 0x00000000000079c5 */ /* 0x000fce0000000000 */
[----:B------:R-:W-:Y:S03]  /*100d0*/  HGMMA.64x128x16.F32.BF16 R144, gdesc[UR40].tnspA, R144, gsb0 ;  /* 0x21e00000289079f0 */ /* 0x000fe60008001890 */
[----:B------:R-:W-:Y:S02]  /*100e0*/  WARPGROUP.DEPBAR.LE gsb0, 0x0 ;  /* 0x00008000000079c5 */ /* 0x000fe40000010000 */
[----:B------:R0:W-:Y:S04]  /*100f0*/  STL.64 [R1+0x208], R150 ;  /* 0x0002089601007387 */ /* 0x0001e80000100a00 */
[----:B------:R-:W-:Y:S04]  /*10100*/  STL [R1+0x210], R153 ;  /* 0x0002109901007387 */ /* 0x000fe80000100800 */
[----:B------:R-:W-:Y:S04]  /*10110*/  STL [R1+0x214], R155 ;  /* 0x0002149b01007387 */ /* 0x000fe80000100800 */
[----:B------:R-:W-:Y:S04]  /*10120*/  STL [R1+0x21c], R157 ;  /* 0x00021c9d01007387 */ /* 0x000fe80000100800 */
[----:B------:R-:W-:Y:S04]  /*10130*/  STL.64 [R1+0x220], R158 ;  /* 0x0002209e01007387 */ /* 0x000fe80000100a00 */
[----:B------:R-:W-:Y:S04]  /*10140*/  STL [R1+0x228], R163 ;  /* 0x000228a301007387 */ /* 0x000fe80000100800 */
[----:B------:R-:W-:Y:S04]  /*10150*/  STL.64 [R1+0x230], R164 ;  /* 0x000230a401007387 */ /* 0x000fe80000100a00 */
[----:B------:R-:W-:Y:S04]  /*10160*/  STL [R1+0x238], R203 ;  /* 0x000238cb01007387 */ /* 0x000fe80000100800 */
[----:B------:R-:W-:Y:S04]  /*10170*/  STL.64 [R1+0x240], R204 ;  /* 0x000240cc01007387 */ /* 0x000fe80000100a00 */
[----:B-1----:R-:W3:Y:S04]  /*10180*/  LDL.64 R8, [R1+0x8c8] ;  /* 0x0008c80001087983 */ /* 0x002ee80000100a00 */
        /* <DEDUP_REMOVED lines=9> */
[----:B--2---:R-:W2:Y:S04]  /*10220*/  LDL.64 R6, [R1+0x8c0] ;  /* 0x0008c00001067983 */ /* 0x004ea80000100a00 */
[----:B------:R-:W2:Y:S04]  /*10230*/  LDL.64 R62, [R1+0x898] ;  /* 0x00089800013e7983 */ /* 0x000ea80000100a00 */
[----:B------:R-:W2:Y:S01]  /*10240*/  LDL.64 R52, [R1+0x870] ;  /* 0x0008700001347983 */ /* 0x000ea20000100a00 */
[----:B------:R-:W-:-:S03]  /*10250*/  MOV R65, R149 ;  /* 0x0000009500417202 */ /* 0x000fc60000000f00 */
[----:B------:R-:W2:Y:S04]  /*10260*/  LDL.64 R58, [R1+0x878] ;  /* 0x00087800013a7983 */ /* 0x000ea80000100a00 */
[----:B------:R-:W2:Y:S01]  /*10270*/  LDL.64 R56, [R1+0x858] ;  /* 0x0008580001387983 */ /* 0x000ea20000100a00 */
[----:B------:R-:W-:-:S03]  /*10280*/  MOV R66, R148 ;  /* 0x0000009400427202 */ /* 0x000fc60000000f00 */
[----:B------:R-:W2:Y:S04]  /*10290*/  LDL.64 R76, [R1+0x820] ;  /* 0x00082000014c7983 */ /* 0x000ea80000100a00 */
[----:B------:R-:W2:Y:S04]  /*102a0*/  LDL.64 R60, [R1+0x860] ;  /* 0x00086000013c7983 */ /* 0x000ea80000100a00 */
[----:B------:R-:W2:Y:S04]  /*102b0*/  LDL.64 R84, [R1+0x838] ;  /* 0x0008380001547983 */ /* 0x000ea80000100a00 */
[----:B------:R-:W2:Y:S04]  /*102c0*/  LDL.64 R82, [R1+0x830] ;  /* 0x0008300001527983 */ /* 0x000ea80000100a00 */
[----:B------:R-:W2:Y:S01]  /*102d0*/  LDL.64 R80, [R1+0x828] ;  /* 0x0008280001507983 */ /* 0x000ea20000100a00 */
[----:B------:R-:W-:-:S03]  /*102e0*/  MOV R49, R147 ;  /* 0x0000009300317202 */ /* 0x000fc60000000f00 */
[----:B------:R-:W2:Y:S01]  /*102f0*/  LDL.64 R78, [R1+0x7f0] ;  /* 0x0007f000014e7983 */ /* 0x000ea20000100a00 */
[----:B------:R-:W-:Y:S02]  /*10300*/  MOV R55, R146 ;  /* 0x0000009200377202 */ /* 0x000fe40000000f00 */
[----:B------:R-:W-:Y:S01]  /*10310*/  MOV R69, R145 ;  /* 0x0000009100457202 */ /* 0x000fe20000000f00 */
[----:B------:R-:W2:Y:S01]  /*10320*/  LDL.64 R94, [R1+0x7b8] ;  /* 0x0007b800015e7983 */ /* 0x000ea20000100a00 */
[----:B------:R-:W-:-:S03]  /*10330*/  MOV R75, R144 ;  /* 0x00000090004b7202 */ /* 0x000fc60000000f00 */
[----:B------:R-:W2:Y:S04]  /*10340*/  LDL.64 R98, [R1+0x738] ;  /* 0x0007380001627983 */ /* 0x000ea80000100a00 */
[----:B------:R-:W2:Y:S04]  /*10350*/  LDL.64 R96, [R1+0x6e0] ;  /* 0x0006e00001607983 */ /* 0x000ea80000100a00 */
[----:B------:R-:W2:Y:S04]  /*10360*/  LDL.64 R216, [R1+0x688] ;  /* 0x0006880001d87983 */ /* 0x000ea80000100a00 */
[----:B------:R-:W2:Y:S04]  /*10370*/  LDL.64 R236, [R1+0x600] ;  /* 0x0006000001ec7983 */ /* 0x000ea80000100a00 */
[----:B------:R-:W2:Y:S01]  /*10380*/  LDL.64 R218, [R1+0x5f0] ;  /* 0x0005f00001da7983 */ /* 0x000ea20000100a00 */
[----:B---3--:R-:W-:-:S04]  /*10390*/  IMAD.WIDE R8, R0, 0x2, R8 ;  /* 0x0000000200087825 */ /* 0x008fc800078e0208 */
[C---:B----4-:R-:W-:Y:S01]  /*103a0*/  IMAD.WIDE R14, R0.reuse, 0x2, R14 ;  /* 0x00000002000e7825 */ /* 0x050fe200078e020e */
[----:B------:R1:W3:Y:S03]  /*103b0*/  LDG.E.U16 R117, desc[UR6][R8.64] ;  /* 0x0000000608757981 */ /* 0x0002e6000c1e1500 */
[C---:B------:R-:W-:Y:S01]  /*103c0*/  IMAD.WIDE R16, R0.reuse, 0x2, R16 ;  /* 0x0000000200107825 */ /* 0x040fe200078e0210 */
[----:B0-----:R0:W4:Y:S03]  /*103d0*/  LDG.E.U16 R150, desc[UR6][R14.64] ;  /* 0x000000060e967981 */ /* 0x001126000c1e1500 */
[C---:B------:R-:W-:Y:S01]  /*103e0*/  IMAD.WIDE R18, R0.reuse, 0x2, R18 ;  /* 0x0000000200127825 */ /* 0x040fe200078e0212 */
[----:B------:R0:W3:Y:S03]  /*103f0*/  LDG.E.U16 R149, desc[UR6][R16.64] ;  /* 0x0000000610957981 */ /* 0x0000e6000c1e1500 */
[C---:B-1----:R-:W-:Y:S01]  /*10400*/  IMAD.WIDE R8, R0.reuse, 0x2, R46 ;  /* 0x0000000200087825 */ /* 0x042fe200078e022e */
[----:B------:R1:W3:Y:S04]  /*10410*/  LDG.E.U16 R64, desc[UR6][R18.64] ;  /* 0x0000000612407981 */ /* 0x0002e8000c1e1500 */
[----:B------:R-:W4:Y:S01]  /*10420*/  LDL.64 R46, [R1+0x848] ;  /* 0x00084800012e7983 */ /* 0x000f220000100a00 */
[----:B0-----:R-:W-:-:S03]  /*10430*/  IMAD.WIDE R14, R0, 0x2, R50 ;  /* 0x00000002000e7825 */ /* 0x001fc600078e0232 */
[----:B------:R-:W3:Y:S01]  /*10440*/  LDL.64 R50, [R1+0x850] ;  /* 0x0008500001327983 */ /* 0x000ee20000100a00 */
[----:B------:R-:W-:-:S03]  /*10450*/  IMAD.WIDE R16, R0, 0x2, R22 ;  /* 0x0000000200107825 */ /* 0x000fc600078e0216 */
[----:B------:R-:W3:Y:S01]  /*10460*/  LDL.64 R22, [R1+0x840] ;  /* 0x0008400001167983 */ /* 0x000ee20000100a00 */
[----:B-1----:R-:W-:-:S03]  /*10470*/  IMAD.WIDE R18, R0, 0x2, R72 ;  /* 0x0000000200127825 */ /* 0x002fc600078e0248 */
[----:B------:R0:W3:Y:S04]  /*10480*/  LDG.E.U16 R116, desc[UR6][R14.64] ;  /* 0x000000060e747981 */ /* 0x0000e8000c1e1500 */
[----:B------:R1:W3:Y:S01]  /*10490*/  LDG.E.U16 R148, desc[UR6][R18.64] ;  /* 0x0000000612947981 */ /* 0x0002e2000c1e1500 */
[----:B--2---:R-:W-:-:S03]  /*104a0*/  IMAD.WIDE R6, R0, 0x2, R6 ;  /* 0x0000000200067825 */ /* 0x004fc600078e0206 */
[----:B------:R-:W2:Y:S01]  /*104b0*/  LDG.E.U16 R91, desc[UR6][R8.64] ;  /* 0x00000006085b7981 */ /* 0x000ea2000c1e1500 */
[----:B0-----:R-:W-:-:S03]  /*104c0*/  IMAD.WIDE R14, R0, 0x2, R70 ;  /* 0x00000002000e7825 */ /* 0x001fc600078e0246 */
[----:B------:R0:W2:Y:S04]  /*104d0*/  LDG.E.U16 R92, desc[UR6][R6.64] ;  /* 0x00000006065c7981 */ /* 0x0000a8000c1e1500 */
[----:B------:R-:W2:Y:S01]  /*104e0*/  LDL.64 R70, [R1+0x818] ;  /* 0x0008180001467983 */ /* 0x000ea20000100a00 */
[----:B-1----:R-:W-:-:S03]  /*104f0*/  IMAD.WIDE R18, R0, 0x2, R20 ;  /* 0x0000000200127825 */ /* 0x002fc600078e0214 */
[----:B------:R-:W2:Y:S01]  /*10500*/  LDL.64 R20, [R1+0x7f8] ;  /* 0x0007f80001147983 */ /* 0x000ea20000100a00 */
[----:B0-----:R-:W-:-:S03]  /*10510*/  IMAD.WIDE R6, R0, 0x2, R62 ;  /* 0x0000000200067825 */ /* 0x001fc600078e023e */
[----:B------:R-:W2:Y:S04]  /*10520*/  LDL.64 R72, [R1+0x810] ;  /* 0x0008100001487983 */ /* 0x000ea80000100a00 */
[----:B------:R0:W2:Y:S01]  /*10530*/  LDG.E.U16 R63, desc[UR6][R6.64] ;  /* 0x00000006063f7981 */ /* 0x0000a2000c1e1500 */
[----:B------:R-:W-:-:S03]  /*10540*/  IMAD.WIDE R8, R0, 0x2, R58 ;  /* 0x0000000200087825 */ /* 0x000fc600078e023a */
[----:B------:R-:W2:Y:S04]  /*10550*/  LDL.64 R58, [R1+0x808] ;  /* 0x00080800013a7983 */ /* 0x000ea80000100a00 */
[----:B------:R1:W2:Y:S01]  /*10560*/  LDG.E.U16 R90, desc[UR6][R14.64] ;  /* 0x000000060e5a7981 */ /* 0x0002a2000c1e1500 */
[----:B0-----:R-:W-:-:S03]  /*10570*/  IMAD.WIDE R6, R0, 0x2, R52 ;  /* 0x0000000200067825 */ /* 0x001fc600078e0234 */
[----:B------:R-:W2:Y:S04]  /*10580*/  LDL.64 R52, [R1+0x800] ;  /* 0x0008000001347983 */ /* 0x000ea80000100a00 */
[----:B------:R4:W2:Y:S01]  /*10590*/  LDG.E.U16 R147, desc[UR6][R6.64] ;  /* 0x0000000606937981 */ /* 0x0008a2000c1e1500 */
[----:B-1----:R-:W-:-:S03]  /*105a0*/  IMAD.WIDE R14, R0, 0x2, R56 ;  /* 0x00000002000e7825 */ /* 0x002fc600078e0238 */
[----:B------:R3:W2:Y:S04]  /*105b0*/  LDG.E.U16 R62, desc[UR6][R8.64] ;  /* 0x00000006083e7981 */ /* 0x0006a8000c1e1500 */
[----:B------:R0:W2:Y:S04]  /*105c0*/  LDG.E.U16 R114, desc[UR6][R18.64] ;  /* 0x0000000612727981 */ /* 0x0000a8000c1e1500 */
[----:B------:R-:W2:Y:S04]  /*105d0*/  LDL.64 R56, [R1+0x7e8] ;  /* 0x0007e80001387983 */ /* 0x000ea80000100a00 */
[----:B------:R-:W2:Y:S01]  /*105e0*/  LDG.E.U16 R115, desc[UR6][R16.64] ;  /* 0x0000000610737981 */ /* 0x000ea2000c1e1500 */
[----:B----4-:R-:W-:-:S03]  /*105f0*/  IMAD.WIDE R6, R0, 0x2, R46 ;  /* 0x0000000200067825 */ /* 0x010fc600078e022e */
[----:B------:R-:W4:Y:S01]  /*10600*/  LDL.64 R46, [R1+0x7d8] ;  /* 0x0007d800012e7983 */ /* 0x000f220000100a00 */
[----:B---3--:R-:W-:-:S03]  /*10610*/  IMAD.WIDE R8, R0, 0x2, R50 ;  /* 0x0000000200087825 */ /* 0x008fc600078e0232 */
[----:B------:R-:W3:Y:S01]  /*10620*/  LDL.64 R50, [R1+0x7e0] ;  /* 0x0007e00001327983 */ /* 0x000ee20000100a00 */
[----:B0-----:R-:W-:-:S03]  /*10630*/  IMAD.WIDE R18, R0, 0x2, R22 ;  /* 0x0000000200127825 */ /* 0x001fc600078e0216 */
[----:B------:R0:W3:Y:S04]  /*10640*/  LDG.E.U16 R113, desc[UR6][R6.64] ;  /* 0x0000000606717981 */ /* 0x0000e8000c1e1500 */
[----:B------:R-:W3:Y:S04]  /*10650*/  LDL.64 R22, [R1+0x7d0] ;  /* 0x0007d00001167983 */ /* 0x000ee80000100a00 */
[----:B------:R2:W3:Y:S01]  /*10660*/  LDG.E.U16 R88, desc[UR6][R18.64] ;  /* 0x0000000612587981 */ /* 0x0004e2000c1e1500 */
[----:B0-----:R-:W-:-:S03]  /*10670*/  IMAD.WIDE R6, R0, 0x2, R76 ;  /* 0x0000000200067825 */ /* 0x001fc600078e024c */
[----:B------:R-:W3:Y:S04]  /*10680*/  LDG.E.U16 R146, desc[UR6][R8.64] ;  /* 0x0000000608927981 */ /* 0x000ee8000c1e1500 */
[----:B------:R0:W3:Y:S01]  /*10690*/  LDG.E.U16 R87, desc[UR6][R6.64] ;  /* 0x0000000606577981 */ /* 0x0000e2000c1e1500 */
[----:B--2---:R-:W-:-:S03]  /*106a0*/  IMAD.WIDE R18, R0, 0x2, R70 ;  /* 0x0000000200127825 */ /* 0x004fc600078e0246 */
[----:B------:R-:W2:Y:S01]  /*106b0*/  LDL.64 R70, [R1+0x7b0] ;  /* 0x0007b00001467983 */ /* 0x000ea20000100a00 */
[----:B------:R-:W-:-:S03]  /*106c0*/  IMAD.WIDE R16, R0, 0x2, R60 ;  /* 0x0000000200107825 */ /* 0x000fc600078e023c */
[----:B------:R1:W2:Y:S01]  /*106d0*/  LDG.E.U16 R61, desc[UR6][R14.64] ;  /* 0x000000060e3d7981 */ /* 0x0002a2000c1e1500 */
[----:B0-----:R-:W-:-:S03]  /*106e0*/  IMAD.WIDE R6, R0, 0x2, R20 ;  /* 0x0000000200067825 */ /* 0x001fc600078e0214 */
[----:B------:R-:W2:Y:S01]  /*106f0*/  LDL.64 R20, [R1+0x770] ;  /* 0x0007700001147983 */ /* 0x000ea20000100a00 */
[----:B------:R-:W-:-:S03]  /*10700*/  IMAD.WIDE R8, R0, 0x2, R80 ;  /* 0x0000000200087825 */ /* 0x000fc600078e0250 */
[----:B------:R0:W2:Y:S01]  /*10710*/  LDG.E.U16 R89, desc[UR6][R16.64] ;  /* 0x0000000610597981 */ /* 0x0000a2000c1e1500 */
[----:B-1----:R-:W-:-:S03]  /*10720*/  IMAD.WIDE R14, R0, 0x2, R82 ;  /* 0x00000002000e7825 */ /* 0x002fc600078e0252 */
[----:B------:R-:W2:Y:S04]  /*10730*/  LDL.64 R76, [R1+0x7c8] ;  /* 0x0007c800014c7983 */ /* 0x000ea80000100a00 */
[----:B------:R1:W2:Y:S01]  /*10740*/  LDG.E.U16 R145, desc[UR6][R14.64] ;  /* 0x000000060e917981 */ /* 0x0002a2000c1e1500 */
[----:B0-----:R-:W-:-:S03]  /*10750*/  IMAD.WIDE R16, R0, 0x2, R84 ;  /* 0x0000000200107825 */ /* 0x001fc600078e0254 */
[----:B------:R0:W2:Y:S04]  /*10760*/  LDG.E.U16 R112, desc[UR6][R8.64] ;  /* 0x0000000608707981 */ /* 0x0000a8000c1e1500 */
[----:B------:R0:W2:Y:S01]  /*10770*/  LDG.E.U16 R60, desc[UR6][R16.64] ;  /* 0x00000006103c7981 */ /* 0x0000a2000c1e1500 */
[----:B-1----:R-:W-:-:S03]  /*10780*/  IMAD.WIDE R14, R0, 0x2, R58 ;  /* 0x00000002000e7825 */ /* 0x002fc600078e023a */
[----:B------:R1:W2:Y:S01]  /*10790*/  LDG.E.U16 R59, desc[UR6][R18.64] ;  /* 0x00000006123b7981 */ /* 0x0002a2000c1e1500 */
[----:B0-----:R-:W-:-:S03]  /*107a0*/  IMAD.WIDE R8, R0, 0x2, R52 ;  /* 0x0000000200087825 */ /* 0x001fc600078e0234 */
[----:B------:R-:W2:Y:S01]  /*107b0*/  LDL.64 R52, [R1+0x790] ;  /* 0x0007900001347983 */ /* 0x000ea20000100a00 */
[----:B------:R-:W-:-:S03]  /*107c0*/  IMAD.WIDE R16, R0, 0x2, R72 ;  /* 0x0000000200107825 */ /* 0x000fc600078e0248 */
[----:B------:R-:W2:Y:S01]  /*107d0*/  LDL.64 R72, [R1+0x750] ;  /* 0x0007500001487983 */ /* 0x000ea20000100a00 */
[----:B-1----:R-:W-:-:S03]  /*107e0*/  IMAD.WIDE R18, R0, 0x2, R78 ;  /* 0x0000000200127825 */ /* 0x002fc600078e024e */
[----:B------:R0:W2:Y:S04]  /*107f0*/  LDG.E.U16 R144, desc[UR6][R16.64] ;  /* 0x0000000610907981 */ /* 0x0000a8000c1e1500 */
[----:B------:R-:W2:Y:S04]  /*10800*/  LDG.E.U16 R111, desc[UR6][R14.64] ;  /* 0x000000060e6f7981 */ /* 0x000ea8000c1e1500 */
[----:B------:R4:W2:Y:S01]  /*10810*/  LDG.E.U16 R86, desc[UR6][R8.64] ;  /* 0x0000000608567981 */ /* 0x0008a2000c1e1500 */
[----:B0-----:R-:W-:-:S03]  /*10820*/  IMAD.WIDE R16, R0, 0x2, R56 ;  /* 0x0000000200107825 */ /* 0x001fc600078e0238 */
[----:B------:R0:W2:Y:S04]  /*10830*/  LDG.E.U16 R58, desc[UR6][R6.64] ;  /* 0x00000006063a7981 */ /* 0x0000a8000c1e1500 */
[----:B------:R-:W2:Y:S04]  /*10840*/  LDL.64 R78, [R1+0x6f0] ;  /* 0x0006f000014e7983 */ /* 0x000ea80000100a00 */
[----:B------:R-:W2:Y:S04]  /*10850*/  LDL.64 R82, [R1+0x730] ;  /* 0x0007300001527983 */ /* 0x000ea80000100a00 */
[----:B------:R2:W2:Y:S04]  /*10860*/  LDG.E.U16 R110, desc[UR6][R16.64] ;  /* 0x00000006106e7981 */ /* 0x0004a8000c1e1500 */
[----:B------:R-:W2:Y:S04]  /*10870*/  LDG.E.U16 R252, desc[UR6][R18.64] ;  /* 0x0000000612fc7981 */ /* 0x000ea8000c1e1500 */
[----:B------:R-:W2:Y:S01]  /*10880*/  LDL.64 R80, [R1+0x690] ;  /* 0x0006900001507983 */ /* 0x000ea20000100a00 */
[----:B----4-:R-:W-:-:S03]  /*10890*/  IMAD.WIDE R8, R0, 0x2, R46 ;  /* 0x0000000200087825 */ /* 0x010fc600078e022e */
[----:B------:R-:W4:Y:S01]  /*108a0*/  LDL.64 R46, [R1+0x6d0] ;  /* 0x0006d000012e7983 */ /* 0x000f220000100a00 */
[----:B---3--:R-:W-:-:S03]  /*108b0*/  IMAD.WIDE R14, R0, 0x2, R50 ;  /* 0x00000002000e7825 */ /* 0x008fc600078e0232 */
[----:B------:R-:W3:Y:S04]  /*108c0*/  LDL.64 R50, [R1+0x710] ;  /* 0x0007100001327983 */ /* 0x000ee80000100a00 */
[----:B------:R1:W3:Y:S01]  /*108d0*/  LDG.E.U16 R57, desc[UR6][R8.64] ;  /* 0x0000000608397981 */ /* 0x0002e2000c1e1500 */
[----:B0-----:R-:W-:-:S03]  /*108e0*/  IMAD.WIDE R6, R0, 0x2, R22 ;  /* 0x0000000200067825 */ /* 0x001fc600078e0216 */
[----:B------:R-:W3:Y:S04]  /*108f0*/  LDL.64 R22, [R1+0x6b0] ;  /* 0x0006b00001167983 */ /* 0x000ee80000100a00 */
[----:B------:R0:W3:Y:S04]  /*10900*/  LDG.E.U16 R85, desc[UR6][R14.64] ;  /* 0x000000060e557981 */ /* 0x0000e8000c1e1500 */
[----:B------:R0:W3:Y:S01]  /*10910*/  LDG.E.U16 R247, desc[UR6][R6.64] ;  /* 0x0000000606f77981 */ /* 0x0000e2000c1e1500 */
[----:B--2---:R-:W-:-:S03]  /*10920*/  IMAD.WIDE R16, R0, 0x2, R70 ;  /* 0x0000000200107825 */ /* 0x004fc600078e0246 */
[----:B------:R-:W2:Y:S04]  /*10930*/  LDL.64 R70, [R1+0x650] ;  /* 0x0006500001467983 */ /* 0x000ea80000100a00 */
[----:B------:R-:W2:Y:S01]  /*10940*/  LDG.E.U16 R243, desc[UR6][R16.64] ;  /* 0x0000000610f37981 */ /* 0x000ea2000c1e1500 */
[----:B-1----:R-:W-:-:S03]  /*10950*/  IMAD.WIDE R8, R0, 0x2, R20 ;  /* 0x0000000200087825 */ /* 0x002fc600078e0214 */
[----:B------:R-:W2:Y:S04]  /*10960*/  LDL.64 R20, [R1+0x610] ;  /* 0x0006100001147983 */ /* 0x000ea80000100a00 */
[----:B------:R-:W2:Y:S01]  /*10970*/  LDG.E.U16 R240, desc[UR6][R8.64] ;  /* 0x0000000608f07981 */ /* 0x000ea2000c1e1500 */
[----:B------:R-:W-:-:S03]  /*10980*/  IMAD.WIDE R18, R0, 0x2, R76 ;  /* 0x0000000200127825 */ /* 0x000fc600078e024c */
[----:B------:R-:W2:Y:S04]  /*10990*/  LDL.64 R76, [R1+0x670] ;  /* 0x00067000014c7983 */ /* 0x000ea80000100a00 */
[----:B------:R-:W2:Y:S01]  /*109a0*/  LDG.E.U16 R109, desc[UR6][R18.64] ;  /* 0x00000006126d7981 */ /* 0x000ea2000c1e1500 */
[----:B0-----:R-:W-:-:S03]  /*109b0*/  IMAD.WIDE R14, R0, 0x2, R52 ;  /* 0x00000002000e7825 */ /* 0x001fc600078e0234 */
[----:B------:R-:W2:Y:S01]  /*109c0*/  LDL.64 R52, [R1+0x630] ;  /* 0x0006300001347983 */ /* 0x000ea20000100a00 */
[----:B------:R-:W-:-:S03]  /*109d0*/  IMAD.WIDE R6, R0, 0x2, R72 ;  /* 0x0000000200067825 */ /* 0x000fc600078e0248 */
[----:B------:R-:W2:Y:S04]  /*109e0*/  LDL.64 R72, [R1+0x7c0] ;  /* 0x0007c00001487983 */ /* 0x000ea80000100a00 */
[----:B------:R0:W2:Y:S04]  /*109f0*/  LDG.E.U16 R242, desc[UR6][R14.64] ;  /* 0x000000060ef27981 */ /* 0x0000a8000c1e1500 */
[----:B------:R1:W2:Y:S01]  /*10a00*/  LDG.E.U16 R239, desc[UR6][R6.64] ;  /* 0x0000000606ef7981 */ /* 0x0002a2000c1e1500 */
[----:B0-----:R-:W-:-:S03]  /*10a10*/  IMAD.WIDE R14, R0, 0x2, R78 ;  /* 0x00000002000e7825 */ /* 0x001fc600078e024e */
[----:B------:R-:W2:Y:S01]  /*10a20*/  LDL.64 R78, [R1+0x798] ;  /* 0x00079800014e7983 */ /* 0x000ea20000100a00 */
[----:B------:R-:W-:-:S03]  /*10a30*/  IMAD.WIDE R18, R0, 0x2, R82 ;  /* 0x0000000200127825 */ /* 0x000fc600078e0252 */
[----:B------:R-:W2:Y:S04]  /*10a40*/  LDL.64 R82, [R1+0x7a8] ;  /* 0x0007a80001527983 */ /* 0x000ea80000100a00 */
[----:B------:R2:W2:Y:S04]  /*10a50*/  LDG.E.U16 R232, desc[UR6][R14.64] ;  /* 0x000000060ee87981 */ /* 0x0004a8000c1e1500 */
[----:B------:R-:W2:Y:S01]  /*10a60*/  LDG.E.U16 R235, desc[UR6][R18.64] ;  /* 0x0000000612eb7981 */ /* 0x000ea2000c1e1500 */
[----:B----4-:R-:W-:-:S03]  /*10a70*/  IMAD.WIDE R8, R0, 0x2, R46 ;  /* 0x0000000200087825 */ /* 0x010fc600078e022e */
[----:B------:R-:W4:Y:S01]  /*10a80*/  LDL.64 R46, [R1+0x788] ;  /* 0x00078800012e7983 */ /* 0x000f220000100a00 */
[----:B---3--:R-:W-:-:S03]  /*10a90*/  IMAD.WIDE R16, R0, 0x2, R50 ;  /* 0x0000000200107825 */ /* 0x008fc600078e0232 */
[----:B------:R-:W3:Y:S01]  /*10aa0*/  LDL.64 R50, [R1+0x7a0] ;  /* 0x0007a00001327983 */ /* 0x000ee20000100a00 */
[----:B-1----:R-:W-:-:S03]  /*10ab0*/  IMAD.WIDE R6, R0, 0x2, R22 ;  /* 0x0000000200067825 */ /* 0x002fc600078e0216 */
[----:B------:R-:W3:Y:S04]  /*10ac0*/  LDG.E.U16 R234, desc[UR6][R16.64] ;  /* 0x0000000610ea7981 */ /* 0x000ee8000c1e1500 */
[----:B------:R-:W3:Y:S04]  /*10ad0*/  LDL.64 R22, [R1+0x780] ;  /* 0x0007800001167983 */ /* 0x000ee80000100a00 */
[----:B------:R0:W3:Y:S01]  /*10ae0*/  LDG.E.U16 R228, desc[UR6][R6.64] ;  /* 0x0000000606e47981 */ /* 0x0000e2000c1e1500 */
[----:B--2---:R-:W-:-:S03]  /*10af0*/  IMAD.WIDE R14, R0, 0x2, R70 ;  /* 0x00000002000e7825 */ /* 0x004fc600078e0246 */
[----:B------:R1:W2:Y:S04]  /*10b00*/  LDG.E.U16 R230, desc[UR6][R8.64] ;  /* 0x0000000608e67981 */ /* 0x0002a8000c1e1500 */
[----:B------:R-:W2:Y:S01]  /*10b10*/  LDL.64 R70, [R1+0x768] ;  /* 0x0007680001467983 */ /* 0x000ea20000100a00 */
[----:B0-----:R-:W-:-:S03]  /*10b20*/  IMAD.WIDE R6, R0, 0x2, R20 ;  /* 0x0000000200067825 */ /* 0x001fc600078e0214 */
[----:B------:R-:W2:Y:S04]  /*10b30*/  LDG.E.U16 R222, desc[UR6][R14.64] ;  /* 0x000000060ede7981 */ /* 0x000ea8000c1e1500 */
[----:B------:R-:W2:Y:S01]  /*10b40*/  LDL.64 R20, [R1+0x758] ;  /* 0x0007580001147983 */ /* 0x000ea20000100a00 */
[----:B------:R-:W-:-:S03]  /*10b50*/  IMAD.WIDE R18, R0, 0x2, R80 ;  /* 0x0000000200127825 */ /* 0x000fc600078e0250 */
[----:B------:R-:W2:Y:S01]  /*10b60*/  LDL.64 R80, [R1+0x778] ;  /* 0x0007780001507983 */ /* 0x000ea20000100a00 */
[----:B------:R-:W-:-:S03]  /*10b70*/  IMAD.WIDE R16, R0, 0x2, R76 ;  /* 0x0000000200107825 */ /* 0x000fc600078e024c */
[----:B------:R0:W2:Y:S04]  /*10b80*/  LDG.E.U16 R227, desc[UR6][R18.64] ;  /* 0x0000000612e37981 */ /* 0x0000a8000c1e1500 */
[----:B------:R0:W2:Y:S04]  /*10b90*/  LDG.E.U16 R225, desc[UR6][R16.64] ;  /* 0x0000000610e17981 */ /* 0x0000a8000c1e1500 */
[----:B------:R-:W2:Y:S04]  /*10ba0*/  LDL.64 R76, [R1+0x748] ;  /* 0x00074800014c7983 */ /* 0x000ea80000100a00 */
[----:B------:R0:W2:Y:S01]  /*10bb0*/  LDG.E.U16 R220, desc[UR6][R6.64] ;  /* 0x0000000606dc7981 */ /* 0x0000a2000c1e1500 */
[----:B-1----:R-:W-:-:S03]  /*10bc0*/  IMAD.WIDE R8, R0, 0x2, R52 ;  /* 0x0000000200087825 */ /* 0x002fc600078e0234 */
[----:B------:R-:W2:Y:S01]  /*10bd0*/  LDL.64 R52, [R1+0x760] ;  /* 0x0007600001347983 */ /* 0x000ea20000100a00 */
[----:B0-----:R-:W-:-:S03]  /*10be0*/  IMAD.WIDE R18, R0, 0x2, R72 ;  /* 0x0000000200127825 */ /* 0x001fc600078e0248 */
[----:B------:R-:W2:Y:S01]  /*10bf0*/  LDL.64 R72, [R1+0x740] ;  /* 0x0007400001487983 */ /* 0x000ea20000100a00 */
[----:B------:R-:W-:-:S03]  /*10c00*/  IMAD.WIDE R16, R0, 0x2, R94 ;  /* 0x0000000200107825 */ /* 0x000fc600078e025e */
[----:B------:R-:W2:Y:S04]  /*10c10*/  LDG.E.U16 R221, desc[UR6][R8.64] ;  /* 0x0000000608dd7981 */ /* 0x000ea8000c1e1500 */
[----:B------:R4:W2:Y:S04]  /*10c20*/  LDG.E.U16 R84, desc[UR6][R18.64] ;  /* 0x0000000612547981 */ /* 0x0008a8000c1e1500 */
[----:B------:R0:W2:Y:S04]  /*10c30*/  LDG.E.U16 R56, desc[UR6][R16.64] ;  /* 0x0000000610387981 */ /* 0x0000a8000c1e1500 */
[----:B------:R-:W2:Y:S01]  /*10c40*/  LDL.64 R94, [R1+0x718] ;  /* 0x00071800015e7983 */ /* 0x000ea20000100a00 */
[----:B------:R-:W-:-:S03]  /*10c50*/  IMAD.WIDE R6, R0, 0x2, R78 ;  /* 0x0000000200067825 */ /* 0x000fc600078e024e */
[----:B------:R-:W2:Y:S01]  /*10c60*/  LDL.64 R78, [R1+0x708] ;  /* 0x00070800014e7983 */ /* 0x000ea20000100a00 */
[----:B------:R-:W-:-:S03]  /*10c70*/  IMAD.WIDE R14, R0, 0x2, R82 ;  /* 0x00000002000e7825 */ /* 0x000fc600078e0252 */
[----:B------:R-:W2:Y:S04]  /*10c80*/  LDG.E.U16 R54, desc[UR6][R6.64] ;  /* 0x0000000606367981 */ /* 0x000ea8000c1e1500 */
[----:B------:R-:W2:Y:S01]  /*10c90*/  LDG.E.U16 R108, desc[UR6][R14.64] ;  /* 0x000000060e6c7981 */ /* 0x000ea2000c1e1500 */
[----:B----4-:R-:W-:-:S03]  /*10ca0*/  IMAD.WIDE R18, R0, 0x2, R46 ;  /* 0x0000000200127825 */ /* 0x010fc600078e022e */
[----:B------:R-:W4:Y:S01]  /*10cb0*/  LDL.64 R46, [R1+0x720] ;  /* 0x00072000012e7983 */ /* 0x000f220000100a00 */
[----:B---3--:R-:W-:-:S03]  /*10cc0*/  IMAD.WIDE R8, R0, 0x2, R50 ;  /* 0x0000000200087825 */ /* 0x008fc600078e0232 */
[----:B------:R-:W3:Y:S04]  /*10cd0*/  LDL.64 R50, [R1+0x728] ;  /* 0x0007280001327983 */ /* 0x000ee80000100a00 */
[----:B------:R2:W3:Y:S04]  /*10ce0*/  LDG.E.U16 R83, desc[UR6][R8.64] ;  /* 0x0000000608537981 */ /* 0x0004e8000c1e1500 */
[----:B------:R1:W3:Y:S01]  /*10cf0*/  LDG.E.U16 R107, desc[UR6][R18.64] ;  /* 0x00000006126b7981 */ /* 0x0002e2000c1e1500 */
[----:B0-----:R-:W-:-:S03]  /*10d00*/  IMAD.WIDE R16, R0, 0x2, R22 ;  /* 0x0000000200107825 */ /* 0x001fc600078e0216 */
[----:B------:R-:W3:Y:S04]  /*10d10*/  LDL.64 R22, [R1+0x700] ;  /* 0x0007000001167983 */ /* 0x000ee80000100a00 */
[----:B------:R-:W3:Y:S01]  /*10d20*/  LDG.E.U16 R82, desc[UR6][R16.64] ;  /* 0x0000000610527981 */ /* 0x000ee2000c1e1500 */
[----:B--2---:R-:W-:-:S03]  /*10d30*/  IMAD.WIDE R8, R0, 0x2, R70 ;  /* 0x0000000200087825 */ /* 0x004fc600078e0246 */
[----:B------:R-:W2:Y:S04]  /*10d40*/  LDL.64 R70, [R1+0x6f8] ;  /* 0x0006f80001467983 */ /* 0x000ea80000100a00 */
[----:B------:R0:W2:Y:S01]  /*10d50*/  LDG.E.U16 R106, desc[UR6][R8.64] ;  /* 0x00000006086a7981 */ /* 0x0000a2000c1e1500 */
[----:B-1----:R-:W-:-:S03]  /*10d60*/  IMAD.WIDE R18, R0, 0x2, R20 ;  /* 0x0000000200127825 */ /* 0x002fc600078e0214 */
[----:B------:R-:W2:Y:S01]  /*10d70*/  LDL.64 R20, [R1+0x6e8] ;  /* 0x0006e80001147983 */ /* 0x000ea20000100a00 */
[----:B------:R-:W-:-:S04]  /*10d80*/  IMAD.WIDE R14, R0, 0x2, R80 ;  /* 0x00000002000e7825 */ /* 0x000fc800078e0250 */
[C---:B0-----:R-:W-:Y:S02]  /*10d90*/  IMAD.WIDE R8, R0.reuse, 0x2, R98 ;  /* 0x0000000200087825 */ /* 0x041fe400078e0262 */
[----:B------:R-:W2:Y:S02]  /*10da0*/  LDL.64 R98, [R1+0x680] ;  /* 0x0006800001627983 */ /* 0x000ea40000100a00 */
[C---:B------:R-:W-:Y:S02]  /*10db0*/  IMAD.WIDE R16, R0.reuse, 0x2, R76 ;  /* 0x0000000200107825 */ /* 0x040fe400078e024c */
[----:B------:R-:W2:Y:S04]  /*10dc0*/  LDL.64 R76, [R1+0x6d8] ;  /* 0x0006d800014c7983 */ /* 0x000ea80000100a00 */
[----:B------:R-:W2:Y:S01]  /*10dd0*/  LDG.E.U16 R105, desc[UR6][R16.64] ;  /* 0x0000000610697981 */ /* 0x000ea2000c1e1500 */
[----:B------:R-:W-:-:S03]  /*10de0*/  IMAD.WIDE R6, R0, 0x2, R52 ;  /* 0x0000000200067825 */ /* 0x000fc600078e0234 */
[----:B------:R0:W2:Y:S04]  /*10df0*/  LDG.E.U16 R53, desc[UR6][R14.64] ;  /* 0x000000060e357981 */ /* 0x0000a8000c1e1500 */
[----:B------:R-:W2:Y:S04]  /*10e00*/  LDG.E.U16 R81, desc[UR6][R6.64] ;  /* 0x0000000606517981 */ /* 0x000ea8000c1e1500 */
[----:B------:R-:W2:Y:S01]  /*10e10*/  LDG.E.U16 R52, desc[UR6][R18.64] ;  /* 0x0000000612347981 */ /* 0x000ea2000c1e1500 */
[----:B0-----:R-:W-:-:S03]  /*10e20*/  IMAD.WIDE R14, R0, 0x2, R72 ;  /* 0x00000002000e7825 */ /* 0x001fc600078e0248 */
[----:B------:R-:W2:Y:S04]  /*10e30*/  LDL.64 R72, [R1+0x6c8] ;  /* 0x0006c80001487983 */ /* 0x000ea80000100a00 */
[----:B------:R0:W2:Y:S01]  /*10e40*/  LDG.E.U16 R80, desc[UR6][R14.64] ;  /* 0x000000060e507981 */ /* 0x0000a2000c1e1500 */
[----:B------:R-:W-:-:S03]  /*10e50*/  IMAD.WIDE R16, R0, 0x2, R94 ;  /* 0x0000000200107825 */ /* 0x000fc600078e025e */
[----:B------:R-:W2:Y:S01]  /*10e60*/  LDL.64 R94, [R1+0x6b8] ;  /* 0x0006b800015e7983 */ /* 0x000ea20000100a00 */
[----:B0-----:R-:W-:-:S05]  /*10e70*/  IMAD.WIDE R14, R0, 0x2, R78 ;  /* 0x00000002000e7825 */ /* 0x001fca00078e024e */
[----:B------:R-:W2:Y:S01]  /*10e80*/  LDG.E.U16 R103, desc[UR6][R14.64] ;  /* 0x000000060e677981 */ /* 0x000ea2000c1e1500 */
[----:B----4-:R-:W-:-:S03]  /*10e90*/  IMAD.WIDE R18, R0, 0x2, R46 ;  /* 0x0000000200127825 */ /* 0x010fc600078e022e */
[----:B------:R-:W4:Y:S01]  /*10ea0*/  LDL.64 R46, [R1+0x6c0] ;  /* 0x0006c000012e7983 */ /* 0x000f220000100a00 */
[----:B---3--:R-:W-:-:S03]  /*10eb0*/  IMAD.WIDE R6, R0, 0x2, R50 ;  /* 0x0000000200067825 */ /* 0x008fc600078e0232 */
[----:B------:R0:W3:Y:S04]  /*10ec0*/  LDG.E.U16 R51, desc[UR6][R8.64] ;  /* 0x0000000608337981 */ /* 0x0000e8000c1e1500 */
[----:B------:R2:W3:Y:S04]  /*10ed0*/  LDG.E.U16 R104, desc[UR6][R6.64] ;  /* 0x0000000606687981 */ /* 0x0004e8000c1e1500 */
[----:B------:R1:W3:Y:S01]  /*10ee0*/  LDG.E.U16 R79, desc[UR6][R18.64] ;  /* 0x00000006124f7981 */ /* 0x0002e2000c1e1500 */
[----:B0-----:R-:W-:-:S03]  /*10ef0*/  IMAD.WIDE R8, R0, 0x2, R22 ;  /* 0x0000000200087825 */ /* 0x001fc600078e0216 */
[----:B------:R-:W3:Y:S04]  /*10f00*/  LDL.64 R22, [R1+0x6a8] ;  /* 0x0006a80001167983 */ /* 0x000ee80000100a00 */
[----:B------:R-:W3:Y:S04]  /*10f10*/  LDG.E.U16 R78, desc[UR6][R8.64] ;  /* 0x00000006084e7981 */ /* 0x000ee8000c1e1500 */
[----:B------:R0:W3:Y:S01]  /*10f20*/  LDG.E.U16 R50, desc[UR6][R16.64] ;  /* 0x0000000610327981 */ /* 0x0000e2000c1e1500 */
[----:B--2---:R-:W-:-:S03]  /*10f30*/  IMAD.WIDE R6, R0, 0x2, R70 ;  /* 0x0000000200067825 */ /* 0x004fc600078e0246 */
[----:B------:R-:W2:Y:S04]  /*10f40*/  LDL.64 R70, [R1+0x6a0] ;  /* 0x0006a00001467983 */ /* 0x000ea80000100a00 */
[----:B------:R-:W2:Y:S01]  /*10f50*/  LDG.E.U16 R48, desc[UR6][R6.64] ;  /* 0x0000000606307981 */ /* 0x000ea2000c1e1500 */
[----:B-1----:R-:W-:-:S03]  /*10f60*/  IMAD.WIDE R18, R0, 0x2, R20 ;  /* 0x0000000200127825 */ /* 0x002fc600078e0214 */
[----:B------:R-:W2:Y:S04]  /*10f70*/  LDL.64 R20, [R1+0x698] ;  /* 0x0006980001147983 */ /* 0x000ea80000100a00 */
[----:B------:R-:W2:Y:S04]  /*10f80*/  LDG.E.U16 R102, desc[UR6][R18.64] ;  /* 0x0000000612667981 */ /* 0x000ea8000c1e1500 */
[----:B------:R-:W2:Y:S01]  /*10f90*/  LDL.64 R18, [R1+0x668] ;  /* 0x0006680001127983 */ /* 0x000ea20000100a00 */
[----:B------:R-:W-:-:S04]  /*10fa0*/  IMAD.WIDE R14, R0, 0x2, R76 ;  /* 0x00000002000e7825 */ /* 0x000fc800078e024c */
[C---:B0-----:R-:W-:Y:S02]  /*10fb0*/  IMAD.WIDE R16, R0.reuse, 0x2, R96 ;  /* 0x0000000200107825 */ /* 0x041fe400078e0260 */
[----:B------:R-:W2:Y:S04]  /*10fc0*/  LDL.64 R96, [R1+0x660] ;  /* 0x0006600001607983 */ /* 0x000ea80000100a00 */
[----:B------:R0:W2:Y:S01]  /*10fd0*/  LDG.E.U16 R77, desc[UR6][R16.64] ;  /* 0x00000006104d7981 */ /* 0x0000a2000c1e1500 */
[----:B------:R-:W-:-:S03]  /*10fe0*/  IMAD.WIDE R8, R0, 0x2, R72 ;  /* 0x0000000200087825 */ /* 0x000fc600078e0248 */
[----:B------:R-:W2:Y:S04]  /*10ff0*/  LDL.64 R72, [R1+0x678] ;  /* 0x0006780001487983 */ /* 0x000ea80000100a00 */
[----:B------:R-:W2:Y:S01]  /*11000*/  LDG.E.U16 R101, desc[UR6][R8.64] ;  /* 0x0000000608657981 */ /* 0x000ea2000c1e1500 */
[----:B0-----:R-:W-:-:S03]  /*11010*/  IMAD.WIDE R16, R0, 0x2, R94 ;  /* 0x0000000200107825 */ /* 0x001fc600078e025e */
[----:B------:R-:W2:Y:S01]  /*11020*/  LDL.64 R94, [R1+0x648] ;  /* 0x00064800015e7983 */ /* 0x000ea20000100a00 */
[----:B----4-:R-:W-:-:S03]  /*11030*/  IMAD.WIDE R6, R0, 0x2, R46 ;  /* 0x0000000200067825 */ /* 0x010fc600078e022e */
[----:B------:R3:W4:Y:S04]  /*11040*/  LDG.E.U16 R47, desc[UR6][R14.64] ;  /* 0x000000060e2f7981 */ /* 0x000728000c1e1500 */
[----:B------:R-:W4:Y:S04]  /*11050*/  LDG.E.U16 R76, desc[UR6][R6.64] ;  /* 0x00000006064c7981 */ /* 0x000f28000c1e1500 */
[----:B------:R-:W4:Y:S01]  /*11060*/  LDG.E.U16 R46, desc[UR6][R16.64] ;  /* 0x00000006102e7981 */ /* 0x000f22000c1e1500 */
[----:B---3--:R-:W-:-:S03]  /*11070*/  IMAD.WIDE R14, R0, 0x2, R22 ;  /* 0x00000002000e7825 */ /* 0x008fc600078e0216 */
[----:B------:R-:W3:Y:S04]  /*11080*/  LDL.64 R22, [R1+0x658] ;  /* 0x0006580001167983 */ /* 0x000ee80000100a00 */
[----:B------:R0:W4:Y:S04]  /*11090*/  LDG.E.U16 R100, desc[UR6][R14.64] ;  /* 0x000000060e647981 */ /* 0x000128000c1e1500 */
[----:B------:R-:W4:Y:S01]  /*110a0*/  LDL.64 R16, [R1+0x608] ;  /* 0x0006080001107983 */ /* 0x000f220000100a00 */
[----:B--2---:R-:W-:-:S03]  /*110b0*/  IMAD.WIDE R8, R0, 0x2, R70 ;  /* 0x0000000200087825 */ /* 0x004fc600078e0246 */
[----:B------:R-:W2:Y:S01]  /*110c0*/  LDL.64 R70, [R1+0x640] ;  /* 0x0006400001467983 */ /* 0x000ea20000100a00 */
[----:B0-----:R-:W-:-:S03]  /*110d0*/  IMAD.WIDE R14, R0, 0x2, R216 ;  /* 0x00000002000e7825 */ /* 0x001fc600078e02d8 */
[----:B------:R0:W4:Y:S01]  /*110e0*/  LDG.E.U16 R74, desc[UR6][R8.64] ;  /* 0x00000006084a7981 */ /* 0x000122000c1e1500 */
[----:B------:R-:W-:-:S03]  /*110f0*/  IMAD.WIDE R6, R0, 0x2, R20 ;  /* 0x0000000200067825 */ /* 0x000fc600078e0214 */
[----:B------:R-:W4:Y:S04]  /*11100*/  LDL.64 R20, [R1+0x638] ;  /* 0x0006380001147983 */ /* 0x000f280000100a00 */
[----:B------:R-:W4:Y:S01]  /*11110*/  LDG.E.U16 R11, desc[UR6][R6.64] ;  /* 0x00000006060b7981 */ /* 0x000f22000c1e1500 */
[----:B0-----:R-:W-:-:S03]  /*11120*/  IMAD.WIDE R8, R0, 0x2, R98 ;  /* 0x0000000200087825 */ /* 0x001fc600078e0262 */
[----:B------:R0:W4:Y:S04]  /*11130*/  LDG.E.U16 R99, desc[UR6][R14.64] ;  /* 0x000000060e637981 */ /* 0x000128000c1e1500 */
[----:B------:R-:W4:Y:S01]  /*11140*/  LDL.64 R216, [R1+0x620] ;  /* 0x0006200001d87983 */ /* 0x000f220000100a00 */
[----:B0-----:R-:W-:-:S03]  /*11150*/  IMAD.WIDE R14, R0, 0x2, R18 ;  /* 0x00000002000e7825 */ /* 0x001fc600078e0212 */
[----:B------:R-:W4:Y:S04]  /*11160*/  LDL.64 R18, [R1+0x628] ;  /* 0x0006280001127983 */ /* 0x000f280000100a00 */
[----:B------:R0:W4:Y:S01]  /*11170*/  LDG.E.U16 R98, desc[UR6][R14.64] ;  /* 0x000000060e627981 */ /* 0x000122000c1e1500 */
[----:B------:R-:W-:-:S03]  /*11180*/  IMAD.WIDE R6, R0, 0x2, R72 ;  /* 0x0000000200067825 */ /* 0x000fc600078e0248 */
[----:B------:R1:W4:Y:S04]  /*11190*/  LDG.E.U16 R73, desc[UR6][R8.64] ;  /* 0x0000000608497981 */ /* 0x000328000c1e1500 */
[----:B------:R3:W4:Y:S01]  /*111a0*/  LDG.E.U16 R68, desc[UR6][R6.64] ;  /* 0x0000000606447981 */ /* 0x000722000c1e1500 */
[----:B0-----:R-:W-:-:S03]  /*111b0*/  IMAD.WIDE R14, R0, 0x2, R94 ;  /* 0x00000002000e7825 */ /* 0x001fc600078e025e */
[----:B------:R-:W4:Y:S01]  /*111c0*/  LDL.64 R94, [R1+0x5f8] ;  /* 0x0005f800015e7983 */ /* 0x000f220000100a00 */
[----:B-1----:R-:W-:-:S03]  /*111d0*/  IMAD.WIDE R8, R0, 0x2, R96 ;  /* 0x0000000200087825 */ /* 0x002fc600078e0260 */
[----:B------:R-:W4:Y:S04]  /*111e0*/  LDG.E.U16 R97, desc[UR6][R14.64] ;  /* 0x000000060e617981 */ /* 0x000f28000c1e1500 */
[----:B------:R2:W4:Y:S01]  /*111f0*/  LDG.E.U16 R72, desc[UR6][R8.64] ;  /* 0x0000000608487981 */ /* 0x000522000c1e1500 */
[----:B---3--:R-:W-:-:S03]  /*11200*/  IMAD.WIDE R6, R0, 0x2, R22 ;  /* 0x0000000200067825 */ /* 0x008fc600078e0216 */
[----:B------:R-:W3:Y:S04]  /*11210*/  LDL.64 R22, [R1+0x618] ;  /* 0x0006180001167983 */ /* 0x000ee80000100a00 */
[----:B------:R4:W3:Y:S01]  /*11220*/  LDG.E.U16 R67, desc[UR6][R6.64] ;  /* 0x0000000606437981 */ /* 0x0008e2000c1e1500 */
[----:B--2---:R-:W-:-:S05]  /*11230*/  IMAD.WIDE R8, R0, 0x2, R70 ;  /* 0x0000000200087825 */ /* 0x004fca00078e0246 */
[----:B------:R0:W2:Y:S01]  /*11240*/  LDG.E.U16 R71, desc[UR6][R8.64] ;  /* 0x0000000608477981 */ /* 0x0000a2000c1e1500 */
[----:B----4-:R-:W-:-:S03]  /*11250*/  IMAD.WIDE R6, R0, 0x2, R20 ;  /* 0x0000000200067825 */ /* 0x010fc600078e0214 */
[----:B------:R-:W4:Y:S04]  /*11260*/  LDL.64 R20, [R1+0x5e8] ;  /* 0x0005e80001147983 */ /* 0x000f280000100a00 */
[----:B------:R-:W2:Y:S01]  /*11270*/  LDG.E.U16 R12, desc[UR6][R6.64] ;  /* 0x00000006060c7981 */ /* 0x000ea2000c1e1500 */
[----:B0-----:R-:W-:-:S05]  /*11280*/  IMAD.WIDE R8, R0, 0x2, R216 ;  /* 0x0000000200087825 */ /* 0x001fca00078e02d8 */
[----:B------:R0:W2:Y:S01]  /*11290*/  LDG.E.U16 R70, desc[UR6][R8.64] ;  /* 0x0000000608467981 */ /* 0x0000a2000c1e1500 */
[----:B------:R-:W-:-:S03]  /*112a0*/  IMAD.WIDE R14, R0, 0x2, R18 ;  /* 0x00000002000e7825 */ /* 0x000fc600078e0212 */
[----:B------:R-:W4:Y:S04]  /*112b0*/  LDL.64 R18, [R1+0x5e0] ;  /* 0x0005e00001127983 */ /* 0x000f280000100a00 */
[----:B------:R1:W-:Y:S04]  /*112c0*/  STL [R1+0x27c], R11 ;  /* 0x00027c0b01007387 */ /* 0x0003e80000100800 */
[----:B------:R-:W2:Y:S04]  /*112d0*/  LDL.64 R216, [R1+0x5d8] ;  /* 0x0005d80001d87983 */ /* 0x000ea80000100a00 */
[----:B------:R1:W2:Y:S01]  /*112e0*/  LDG.E.U16 R96, desc[UR6][R14.64] ;  /* 0x000000060e607981 */ /* 0x0002a2000c1e1500 */
[----:B0-----:R-:W-:-:S04]  /*112f0*/  IMAD.WIDE R8, R0, 0x2, R236 ;  /* 0x0000000200087825 */ /* 0x001fc800078e02ec */
[----:B-1----:R-:W-:-:S04]  /*11300*/  IMAD.WIDE R14, R0, 0x2, R16 ;  /* 0x00000002000e7825 */ /* 0x002fc800078e0210 */
[C---:B---3--:R-:W-:Y:S02]  /*11310*/  IMAD.WIDE R6, R0.reuse, 0x2, R22 ;  /* 0x0000000200067825 */ /* 0x048fe400078e0216 */
[----:B------:R-:W3:Y:S04]  /*11320*/  LDL.64 R22, [R1+0x5d0] ;  /* 0x0005d00001167983 */ /* 0x000ee80000100a00 */
[----:B------:R0:W3:Y:S04]  /*11330*/  LDG.E.U16 R11, desc[UR6][R6.64] ;  /* 0x00000006060b7981 */ /* 0x0000e8000c1e1500 */
[----:B------:R1:W-:Y:S04]  /*11340*/  STL [R1+0x278], R68 ;  /* 0x0002784401007387 */ /* 0x0003e80000100800 */
[----:B------:R-:W3:Y:S01]  /*11350*/  LDL.64 R16, [R1+0x5c8] ;  /* 0x0005c80001107983 */ /* 0x000ee20000100a00 */
[----:B0-----:R-:W-:-:S03]  /*11360*/  IMAD.WIDE R6, R0, 0x2, R94 ;  /* 0x0000000200067825 */ /* 0x001fc600078e025e */
[----:B------:R0:W3:Y:S04]  /*11370*/  LDG.E.U16 R95, desc[UR6][R14.64] ;  /* 0x000000060e5f7981 */ /* 0x0000e8000c1e1500 */
[----:B------:R4:W3:Y:S04]  /*11380*/  LDG.E.U16 R151, desc[UR6][R6.64] ;  /* 0x0000000606977981 */ /* 0x0008e8000c1e1500 */
[----:B------:R2:W-:Y:S01]  /*11390*/  STL [R1+0x274], R67 ;  /* 0x0002744301007387 */ /* 0x0005e20000100800 */
[----:B0-----:R-:W-:-:S03]  /*113a0*/  IMAD.WIDE R14, R0, 0x2, R218 ;  /* 0x00000002000e7825 */ /* 0x001fc600078e02da */
[----:B-1----:R0:W3:Y:S04]  /*113b0*/  LDG.E.U16 R68, desc[UR6][R8.64] ;  /* 0x0000000608447981 */ /* 0x0020e8000c1e1500 */
[----:B------:R-:W3:Y:S04]  /*113c0*/  LDL.64 R236, [R1+0x5b8] ;  /* 0x0005b80001ec7983 */ /* 0x000ee80000100a00 */
[----:B------:R2:W3:Y:S01]  /*113d0*/  LDG.E.U16 R251, desc[UR6][R14.64] ;  /* 0x000000060efb7981 */ /* 0x0004e2000c1e1500 */
[----:B----4-:R-:W-:-:S03]  /*113e0*/  IMAD.WIDE R6, R0, 0x2, R18 ;  /* 0x0000000200067825 */ /* 0x010fc600078e0212 */
[----:B------:R-:W4:Y:S01]  /*113f0*/  LDL.64 R18, [R1+0x5b0] ;  /* 0x0005b00001127983 */ /* 0x000f220000100a00 */
[----:B0-----:R-:W-:-:S03]  /*11400*/  IMAD.WIDE R8, R0, 0x2, R20 ;  /* 0x0000000200087825 */ /* 0x001fc600078e0214 */
[----:B------:R-:W4:Y:S01]  /*11410*/  LDL.64 R20, [R1+0x5c0] ;  /* 0x0005c00001147983 */ /* 0x000f220000100a00 */
[----:B--2---:R-:W-:-:S03]  /*11420*/  IMAD.WIDE R14, R0, 0x2, R216 ;  /* 0x00000002000e7825 */ /* 0x004fc600078e02d8 */
[----:B------:R0:W-:Y:S04]  /*11430*/  STL [R1+0x270], R12 ;  /* 0x0002700c01007387 */ /* 0x0001e80000100800 */
[----:B------:R-:W2:Y:S04]  /*11440*/  LDL.64 R216, [R1+0x598] ;  /* 0x0005980001d87983 */ /* 0x000ea80000100a00 */
[----:B------:R3:W2:Y:S04]  /*11450*/  LDG.E.U16 R67, desc[UR6][R6.64] ;  /* 0x0000000606437981 */ /* 0x0006a8000c1e1500 */
[----:B0-----:R-:W2:Y:S04]  /*11460*/  LDG.E.U16 R12, desc[UR6][R14.64] ;  /* 0x000000060e0c7981 */ /* 0x001ea8000c1e1500 */
[----:B------:R-:W2:Y:S04]  /*11470*/  LDL.64 R218, [R1+0x5a8] ;  /* 0x0005a80001da7983 */ /* 0x000ea80000100a00 */
[----:B------:R-:W2:Y:S01]  /*11480*/  LDG.E.U16 R94, desc[UR6][R8.64] ;  /* 0x00000006085e7981 */ /* 0x000ea2000c1e1500 */
[----:B---3--:R-:W-:-:S03]  /*11490*/  IMAD.WIDE R6, R0, 0x2, R16 ;  /* 0x0000000200067825 */ /* 0x008fc600078e0210 */
[----:B------:R-:W3:Y:S04]  /*114a0*/  LDL.64 R16, [R1+0x5a0] ;  /* 0x0005a00001107983 */ /* 0x000ee80000100a00 */
[----:B------:R4:W3:Y:S04]  /*114b0*/  LDG.E.U16 R248, desc[UR6][R6.64] ;  /* 0x0000000606f87981 */ /* 0x0008e8000c1e1500 */
[----:B------:R0:W-:Y:S01]  /*114c0*/  STL [R1+0x26c], R11 ;  /* 0x00026c0b01007387 */ /* 0x0001e20000100800 */
[----:B----4-:R-:W-:Y:S01]  /*114d0*/  IMAD.WIDE R6, R0, 0x2, R18 ;  /* 0x0000000200067825 */ /* 0x010fe200078e0212 */
[----:B------:R-:W-:-:S02]  /*114e0*/  UIADD3.64 UR8, UR44, 0xf80, URZ ;  /* 0x00000f802c087897 */ /* 0x000fc4000fffe03f */
[----:B------:R-:W4:Y:S01]  /*114f0*/  LDL.64 R18, [R1+0x580] ;  /* 0x0005800001127983 */ /* 0x000f220000100a00 */
[----:B------:R-:W-:-:S03]  /*11500*/  IMAD.WIDE R14, R0, 0x2, R20 ;  /* 0x00000002000e7825 */ /* 0x000fc600078e0214 */
[----:B------:R2:W4:Y:S04]  /*11510*/  LDG.E.U16 R238, desc[UR6][R6.64] ;  /* 0x0000000606ee7981 */ /* 0x000528000c1e1500 */
[----:B------:R-:W4:Y:S01]  /*11520*/  LDL.64 R20, [R1+0x588] ;  /* 0x0005880001147983 */ /* 0x000f220000100a00 */
[C---:B------:R-:W-:Y:S01]  /*11530*/  IMAD.WIDE R8, R0.reuse, 0x2, R22 ;  /* 0x0000000200087825 */ /* 0x040fe200078e0216 */
[----:B------:R-:W-:Y:S02]  /*11540*/  MOV R143, R156 ;  /* 0x0000009c008f7202 */ /* 0x000fe40000000f00 */
[----:B------:R-:W4:Y:S01]  /*11550*/  LDL.64 R22, [R1+0x590] ;  /* 0x0005900001167983 */ /* 0x000f220000100a00 */
[----:B--2---:R-:W-:-:S03]  /*11560*/  IMAD.WIDE R6, R0, 0x2, R216 ;  /* 0x0000000200067825 */ /* 0x004fc600078e02d8 */
[----:B------:R1:W2:Y:S04]  /*11570*/  LDG.E.U16 R246, desc[UR6][R8.64] ;  /* 0x0000000608f67981 */ /* 0x0002a8000c1e1500 */
[----:B------:R-:W2:Y:S01]  /*11580*/  LDG.E.U16 R249, desc[UR6][R6.64] ;  /* 0x0000000606f97981 */ /* 0x000ea2000c1e1500 */
[----:B------:R-:W-:Y:S01]  /*11590*/  MOV R142, R154 ;  /* 0x0000009a008e7202 */ /* 0x000fe20000000f00 */
[----:B------:R-:W-:Y:S01]  /*115a0*/  IMAD.MOV.U32 R140, RZ, RZ, R175 ;  /* 0x000000ffff8c7224 */ /* 0x000fe200078e00af */
[----:B------:R-:W-:Y:S01]  /*115b0*/  MOV R141, R162 ;  /* 0x000000a2008d7202 */ /* 0x000fe20000000f00 */
[----:B------:R-:W-:Y:S01]  /*115c0*/  IMAD.MOV.U32 R118, RZ, RZ, R203 ;  /* 0x000000ffff767224 */ /* 0x000fe200078e00cb */
[----:B------:R-:W-:Y:S01]  /*115d0*/  MOV R139, R180 ;  /* 0x000000b4008b7202 */ /* 0x000fe20000000f00 */
[C---:B-1----:R-:W-:Y:S01]  /*115e0*/  IMAD.WIDE R8, R0.reuse, 0x2, R236 ;  /* 0x0000000200087825 */ /* 0x042fe200078e02ec */
[----:B------:R-:W-:Y:S01]  /*115f0*/  MOV R138, R177 ;  /* 0x000000b1008a7202 */ /* 0x000fe20000000f00 */
[----:B------:R1:W2:Y:S04]  /*11600*/  LDG.E.U16 R250, desc[UR6][R14.64] ;  /* 0x000000060efa7981 */ /* 0x0002a8000c1e1500 */
[----:B0-----:R3:W2:Y:S01]  /*11610*/  LDG.E.U16 R11, desc[UR6][R8.64] ;  /* 0x00000006080b7981 */ /* 0x0016a2000c1e1500 */
[----:B------:R-:W-:Y:S01]  /*11620*/  MOV R137, R183 ;  /* 0x000000b700897202 */ /* 0x000fe20000000f00 */
[----:B------:R-:W-:Y:S01]  /*11630*/  IMAD.MOV.U32 R31, RZ, RZ, R193 ;  /* 0x000000ffff1f7224 */ /* 0x000fe200078e00c1 */
[----:B------:R-:W-:Y:S01]  /*11640*/  MOV R136, R182 ;  /* 0x000000b600887202 */ /* 0x000fe20000000f00 */
[----:B------:R-:W-:Y:S01]  /*11650*/  STL [R1+0x268], R151 ;  /* 0x0002689701007387 */ /* 0x000fe20000100800 */
[----:B------:R-:W-:Y:S01]  /*11660*/  MOV R135, R188 ;  /* 0x000000bc00877202 */ /* 0x000fe20000000f00 */
[----:B-1----:R-:W-:Y:S01]  /*11670*/  IMAD.WIDE R14, R0, 0x2, R218 ;  /* 0x00000002000e7825 */ /* 0x002fe200078e02da */
[----:B------:R-:W-:-:S02]  /*11680*/  MOV R134, R185 ;  /* 0x000000b900867202 */ /* 0x000fc40000000f00 */
[----:B------:R-:W-:Y:S02]  /*11690*/  MOV R133, R192 ;  /* 0x000000c000857202 */ /* 0x000fe40000000f00 */
[----:B------:R-:W-:Y:S01]  /*116a0*/  MOV R132, R187 ;  /* 0x000000bb00847202 */ /* 0x000fe20000000f00 */
[----:B------:R-:W-:Y:S01]  /*116b0*/  UIADD3.64 UR48, UR44, 0x1000, URZ ;  /* 0x000010002c307897 */ /* 0x000fe2000fffe03f */
[----:B------:R-:W-:Y:S01]  /*116c0*/  MOV R131, R196 ;  /* 0x000000c400837202 */ /* 0x000fe20000000f00 */
[----:B------:R-:W-:Y:S01]  /*116d0*/  UMOV UR50, UR46 ;  /* 0x0000002e00327c82 */ /* 0x000fe20008000000 */
[----:B------:R-:W-:Y:S01]  /*116e0*/  MOV R130, R197 ;  /* 0x000000c500827202 */ /* 0x000fe20000000f00 */
[----:B------:R-:W-:Y:S01]  /*116f0*/  UMOV UR51, UR47 ;  /* 0x0000002f00337c82 */ /* 0x000fe20008000000 */
[----:B------:R-:W-:Y:S01]  /*11700*/  MOV R129, R195 ;  /* 0x000000c300817202 */ /* 0x000fe20000000f00 */
[----:B------:R-:W-:Y:S01]  /*11710*/  UIADD3.64 UR12, UR44, 0x1080, URZ ;  /* 0x000010802c0c7897 */ /* 0x000fe2000fffe03f */
[----:B------:R-:W-:Y:S01]  /*11720*/  MOV R128, R200 ;  /* 0x000000c800807202 */ /* 0x000fe20000000f00 */
[----:B------:R-:W2:Y:S01]  /*11730*/  LDG.E.U16 R241, desc[UR6][R14.64] ;  /* 0x000000060ef17981 */ /* 0x000ea2000c1e1500 */
[----:B------:R-:W-:-:S02]  /*11740*/  MOV R127, R201 ;  /* 0x000000c9007f7202 */ /* 0x000fc40000000f00 */
[----:B------:R-:W-:Y:S02]  /*11750*/  MOV R126, R202 ;  /* 0x000000ca007e7202 */ /* 0x000fe40000000f00 */
[----:B------:R-:W-:Y:S02]  /*11760*/  MOV R125, R153 ;  /* 0x00000099007d7202 */ /* 0x000fe40000000f00 */
[----:B------:R-:W-:Y:S02]  /*11770*/  MOV R124, R158 ;  /* 0x0000009e007c7202 */ /* 0x000fe40000000f00 */
[----:B------:R-:W-:Y:S02]  /*11780*/  MOV R123, R157 ;  /* 0x0000009d007b7202 */ /* 0x000fe40000000f00 */
[----:B------:R-:W-:Y:S02]  /*11790*/  MOV R122, R159 ;  /* 0x0000009f007a7202 */ /* 0x000fe40000000f00 */
        /* <DEDUP_REMOVED lines=30> */
[----:B------:R-:W-:-:S06]  /*11980*/  WARPGROUP.ARRIVE ;  /* 0x00000000000079c5 */ /* 0x000fcc0000000000 */
[----:B------:R-:W-:Y:S01]  /*11990*/  HGMMA.64x128x16.F32.BF16 R152, gdesc[UR8].tnspA, RZ, !UPT, gsb0 ;  /* 0x21e00000089879f0 */ /* 0x000fe2000c0018ff */
[C---:B---3--:R-:W-:Y:S02]  /*119a0*/  IMAD.WIDE R8, R0.reuse, 0x2, R16 ;  /* 0x0000000200087825 */ /* 0x048fe400078e0210 */
[----:B------:R-:W3:Y:S04]  /*119b0*/  LDL.64 R16, [R1+0x578] ;  /* 0x0005780001107983 */ /* 0x000ee80000100a00 */
[----:B------:R4:W3:Y:S02]  /*119c0*/  LDG.E.U16 R245, desc[UR6][R8.64] ;  /* 0x0000000608f57981 */ /* 0x0008e4000c1e1500 */
[----:B----4-:R-:W-:-:S05]  /*119d0*/  IMAD.WIDE R8, R0, 0x2, R20 ;  /* 0x0000000200087825 */ /* 0x010fca00078e0214 */
[----:B------:R-:W4:Y:S04]  /*119e0*/  LDG.E.U16 R233, desc[UR6][R8.64] ;  /* 0x0000000608e97981 */ /* 0x000f28000c1e1500 */
[----:B--2---:R-:W-:Y:S04]  /*119f0*/  STL [R1+0xb5c], R249 ;  /* 0x000b5cf901007387 */ /* 0x004fe80000100800 */
[----:B------:R-:W2:Y:S04]  /*11a00*/  LDL.64 R218, [R1+0x560] ;  /* 0x0005600001da7983 */ /* 0x000ea80000100a00 */
[----:B------:R-:W4:Y:S04]  /*11a10*/  LDL.64 R216, [R1+0x558] ;  /* 0x0005580001d87983 */ /* 0x000f280000100a00 */
[----:B------:R-:W2:Y:S04]  /*11a20*/  LDL.64 R20, [R1+0x550] ;  /* 0x0005500001147983 */ /* 0x000ea80000100a00 */
[----:B------:R0:W-:Y:S04]  /*11a30*/  STL [R1+0x25c], R12 ;  /* 0x00025c0c01007387 */ /* 0x0001e80000100800 */
[----:B------:R-:W4:Y:S01]  /*11a40*/  LDL.64 R8, [R1+0x570] ;  /* 0x0005700001087983 */ /* 0x000f220000100a00 */
[----:B------:R-:W-:-:S02]  /*11a50*/  WARPGROUP.DEPBAR.LE gsb0, 0x0 ;  /* 0x00008000000079c5 */ /* 0x000fc40000010000 */
[----:B------:R-:W-:-:S06]  /*11a60*/  WARPGROUP.ARRIVE ;  /* 0x00000000000079c5 */ /* 0x000fcc0000000000 */
[----:B------:R-:W-:Y:S01]  /*11a70*/  HGMMA.64x128x16.F32.BF16 R152, gdesc[UR48].tnspA, R152, gsb0 ;  /* 0x21e00000309879f0 */ /* 0x000fe20008001898 */
[C---:B------:R-:W-:Y:S02]  /*11a80*/  IMAD.WIDE R6, R0.reuse, 0x2, R18 ;  /* 0x0000000200067825 */ /* 0x040fe400078e0212 */
[----:B------:R-:W2:Y:S02]  /*11a90*/  LDL.64 R18, [R1+0x510] ;  /* 0x0005100001127983 */ /* 0x000ea40000100a00 */
[----:B------:R-:W-:Y:S02]  /*11aa0*/  IMAD.WIDE R14, R0, 0x2, R22 ;  /* 0x00000002000e7825 */ /* 0x000fe400078e0216 */
[----:B------:R-:W2:Y:S04]  /*11ab0*/  LDG.E.U16 R237, desc[UR6][R6.64] ;  /* 0x0000000606ed7981 */ /* 0x000ea8000c1e1500 */
[----:B------:R3:W2:Y:S04]  /*11ac0*/  LDG.E.U16 R231, desc[UR6][R14.64] ;  /* 0x000000060ee77981 */ /* 0x0006a8000c1e1500 */
[----:B------:R-:W2:Y:S04]  /*11ad0*/  LDL.64 R22, [R1+0x530] ;  /* 0x0005300001167983 */ /* 0x000ea80000100a00 */
[----:B------:R-:W2:Y:S01]  /*11ae0*/  LDL.64 R6, [R1+0x568] ;  /* 0x0005680001067983 */ /* 0x000ea20000100a00 */
[----:B------:R-:W-:Y:S01]  /*11af0*/  UIADD3.64 UR16, UR44, 0x1100, URZ ;  /* 0x000011002c107897 */ /* 0x000fe2000fffe03f */
[----:B------:R-:W-:-:S02]  /*11b00*/  WARPGROUP.DEPBAR.LE gsb0, 0x0 ;  /* 0x00008000000079c5 */ /* 0x000fc40000010000 */
[----:B------:R-:W-:-:S06]  /*11b10*/  WARPGROUP.ARRIVE ;  /* 0x00000000000079c5 */ /* 0x000fcc0000000000 */
[----:B------:R-:W-:Y:S01]  /*11b20*/  HGMMA.64x128x16.F32.BF16 R152, gdesc[UR12].tnspA, R152, gsb0 ;  /* 0x21e000000c9879f0 */ /* 0x000fe20008001898 */
[C---:B---3--:R-:W-:Y:S02]  /*11b30*/  IMAD.WIDE R14, R0.reuse, 0x2, R16 ;  /* 0x00000002000e7825 */ /* 0x048fe400078e0210 */
[----:B------:R-:W3:Y:S04]  /*11b40*/  LDL.64 R16, [R1+0x4f0] ;  /* 0x0004f00001107983 */ /* 0x000ee80000100a00 */
[----:B------:R-:W3:Y:S01]  /*11b50*/  LDG.E.U16 R244, desc[UR6][R14.64] ;  /* 0x000000060ef47981 */ /* 0x000ee2000c1e1500 */
[----:B----4-:R-:W-:-:S05]  /*11b60*/  IMAD.WIDE R8, R0, 0x2, R8 ;  /* 0x0000000200087825 */ /* 0x010fca00078e0208 */
[----:B------:R1:W4:Y:S02]  /*11b70*/  LDG.E.U16 R224, desc[UR6][R8.64] ;  /* 0x0000000608e07981 */ /* 0x000324000c1e1500 */
[----:B-1----:R-:W-:-:S05]  /*11b80*/  IMAD.WIDE R8, R0, 0x2, R216 ;  /* 0x0000000200087825 */ /* 0x002fca00078e02d8 */
[----:B------:R1:W4:Y:S01]  /*11b90*/  LDG.E.U16 R236, desc[UR6][R8.64] ;  /* 0x0000000608ec7981 */ /* 0x000322000c1e1500 */
[----:B------:R-:W-:Y:S02]  /*11ba0*/  WARPGROUP.DEPBAR.LE gsb0, 0x0 ;  /* 0x00008000000079c5 */ /* 0x000fe40000010000 */
[----:B------:R-:W-:-:S06]  /*11bb0*/  WARPGROUP.ARRIVE ;  /* 0x00000000000079c5 */ /* 0x000fcc0000000000 */
[----:B------:R-:W-:Y:S01]  /*11bc0*/  HGMMA.64x128x16.F32.BF16 R152, gdesc[UR16].tnspA, R152, gsb0 ;  /* 0x21e00000109879f0 */ /* 0x000fe20008001898 */
[----:B------:R-:W-:Y:S02]  /*11bd0*/  UIADD3.64 UR24, UR46, 0x3fe, URZ ;  /* 0x000003fe2e187897 */ /* 0x000fe4000fffe03f */
[----:B------:R-:W-:-:S05]  /*11be0*/  UIADD3.64 UR48, UR44, 0x1180, URZ ;  /* 0x000011802c307897 */ /* 0x000fca000fffe03f */
[----:B------:R-:W-:Y:S01]  /*11bf0*/  UMOV UR50, UR24 ;  /* 0x0000001800327c82 */ /* 0x000fe20008000000 */
[----:B------:R-:W-:Y:S01]  /*11c00*/  UMOV UR51, UR25 ;  /* 0x0000001900337c82 */ /* 0x000fe20008000000 */
[----:B------:R-:W-:Y:S01]  /*11c10*/  UIADD3.64 UR20, UR46, 0x400, URZ ;  /* 0x000004002e147897 */ /* 0x000fe2000fffe03f */
[----:B------:R-:W-:Y:S02]  /*11c20*/  WARPGROUP.DEPBAR.LE gsb0, 0x0 ;  /* 0x00008000000079c5 */ /* 0x000fe40000010000 */
[----:B------:R-:W-:-:S06]  /*11c30*/  WARPGROUP.ARRIVE ;  /* 0x00000000000079c5 */ /* 0x000fcc0000000000 */
[----:B------:R-:W-:Y:S01]  /*11c40*/  HGMMA.64x128x16.F32.BF16 R152, gdesc[UR48].tnspA, R152, gsb0 ;  /* 0x21e00000309879f0 */ /* 0x000fe20008001898 */
[----:B------:R-:W-:Y:S01]  /*11c50*/  UIADD3.64 UR48, UR44, 0x1200, URZ ;  /* 0x000012002c307897 */ /* 0x000fe2000fffe03f */
[----:B------:R-:W-:Y:S01]  /*11c60*/  UMOV UR50, UR20 ;  /* 0x0000001400327c82 */ /* 0x000fe20008000000 */
[----:B------:R-:W-:Y:S01]  /*11c70*/  UMOV UR51, UR21 ;  /* 0x0000001500337c82 */ /* 0x000fe20008000000 */
[----:B--2---:R-:W-:-:S04]  /*11c80*/  IMAD.WIDE R6, R0, 0x2, R6 ;  /* 0x0000000200067825 */ /* 0x004fc800078e0206 */
[C---:B------:R-:W-:Y:S01]  /*11c90*/  IMAD.WIDE R14, R0.reuse, 0x2, R218 ;  /* 0x00000002000e7825 */ /* 0x040fe200078e02da */
[----:B------:R2:W4:Y:S04]  /*11ca0*/  LDG.E.U16 R226, desc[UR6][R6.64] ;  /* 0x0000000606e27981 */ /* 0x000528000c1e1500 */
[----:B------:R0:W4:Y:S01]  /*11cb0*/  LDG.E.U16 R229, desc[UR6][R14.64] ;  /* 0x000000060ee57981 */ /* 0x000122000c1e1500 */
[----:B-1----:R-:W-:-:S04]  /*11cc0*/  IMAD.WIDE R8, R0, 0x2, R18 ;  /* 0x0000000200087825 */ /* 0x002fc800078e0212 */
[----:B--2---:R-:W-:-:S04]  /*11cd0*/  IMAD.WIDE R6, R0, 0x2, R20 ;  /* 0x0000000200067825 */ /* 0x004fc800078e0214 */
[C---:B0-----:R-:W-:Y:S01]  /*11ce0*/  IMAD.WIDE R14, R0.reuse, 0x2, R22 ;  /* 0x00000002000e7825 */ /* 0x041fe200078e0216 */
[----:B------:R3:W2:Y:S04]  /*11cf0*/  LDG.E.U16 R218, desc[UR6][R6.64] ;  /* 0x0000000606da7981 */ /* 0x0006a8000c1e1500 */
[----:B------:R0:W2:Y:S04]  /*11d00*/  LDG.E.U16 R216, desc[UR6][R14.64] ;  /* 0x000000060ed87981 */ /* 0x0000a8000c1e1500 */
[----:B------:R1:W2:Y:S01]  /*11d10*/  LDG.E.U16 R22, desc[UR6][R8.64] ;  /* 0x0000000608167981 */ /* 0x0002a2000c1e1500 */
[----:B---3--:R-:W-:-:S03]  /*11d20*/  IMAD.WIDE R6, R0, 0x2, R16 ;  /* 0x0000000200067825 */ /* 0x008fc600078e0210 */
[----:B------:R-:W-:Y:S04]  /*11d30*/  STL [R1+0xb60], R244 ;  /* 0x000b60f401007387 */ /* 0x000fe80000100800 */
[----:B------:R3:W-:Y:S04]  /*11d40*/  STL [R1+0x24c], R11 ;  /* 0x00024c0b01007387 */ /* 0x0007e80000100800 */
[----:B------:R-:W3:Y:S04]  /*11d50*/  LDL.64 R20, [R1+0x518] ;  /* 0x0005180001147983 */ /* 0x000ee80000100a00 */
[----:B------:R1:W2:Y:S01]  /*11d60*/  LDG.E.U16 R19, desc[UR6][R6.64] ;  /* 0x0000000606137981 */ /* 0x0002a2000c1e1500 */
[----:B------:R-:W-:-:S02]  /*11d70*/  WARPGROUP.DEPBAR.LE gsb0, 0x0 ;  /* 0x00008000000079c5 */ /* 0x000fc40000010000 */
[----:B------:R-:W-:-:S06]  /*11d80*/  WARPGROUP.ARRIVE ;  /* 0x00000000000079c5 */ /* 0x000fcc0000000000 */
[----:B------:R-:W-:Y:S01]  /*11d90*/  HGMMA.64x128x16.F32.BF16 R152, gdesc[UR48].tnspA, R152, gsb0 ;  /* 0x21e00000309879f0 */ /* 0x000fe20008001898 */
[----:B----4-:R-:W-:Y:S04]  /*11da0*/  STL [R1+0xb64], R236 ;  /* 0x000b64ec01007387 */ /* 0x010fe80000100800 */
[----:B------:R-:W0:Y:S04]  /*11db0*/  LDL.64 R14, [R1+0x548] ;  /* 0x00054800010e7983 */ /* 0x000e280000100a00 */
[----:B------:R-:W1:Y:S04]  /*11dc0*/  LDL.64 R8, [R1+0x540] ;  /* 0x0005400001087983 */ /* 0x000e680000100a00 */
[----:B------:R-:W4:Y:S01]  /*11dd0*/  LDL.64 R6, [R1+0x538] ;  /* 0x0005380001067983 */ /* 0x000f220000100a00 */
[----:B------:R-:W-:-:S02]  /*11de0*/  UIADD3.64 UR24, UR46, 0x402, URZ ;  /* 0x000004022e187897 */ /* 0x000fc4000fffe03f */
[----:B------:R-:W-:Y:S01]  /*11df0*/  UIADD3.64 UR48, UR44, 0x1280, URZ ;  /* 0x000012802c307897 */ /* 0x000fe2000fffe03f */
[----:B------:R-:W2:Y:S04]  /*11e00*/  LDL.64 R16, [R1+0x4f8] ;  /* 0x0004f80001107983 */ /* 0x000ea80000100a00 */
[----:B------:R-:W-:Y:S01]  /*11e10*/  UMOV UR50, UR24 ;  /* 0x0000001800327c82 */ /* 0x000fe20008000000 */
[----:B------:R-:W-:Y:S01]  /*11e20*/  UMOV UR51, UR25 ;  /* 0x0000001900337c82 */ /* 0x000fe20008000000 */
        /* <DEDUP_REMOVED lines=11> */
[----:B0-----:R-:W-:-:S04]  /*11ee0*/  IMAD.WIDE R14, R0, 0x2, R14 ;  /* 0x00000002000e7825 */ /* 0x001fc800078e020e */
[C---:B-1----:R-:W-:Y:S01]  /*11ef0*/  IMAD.WIDE R8, R0.reuse, 0x2, R8 ;  /* 0x0000000200087825 */ /* 0x042fe200078e0208 */
[----:B------:R-:W2:Y:S03]  /*11f00*/  LDG.E.U16 R23, desc[UR6][R14.64] ;  /* 0x000000060e177981 */ /* 0x000ea6000c1e1500 */
[----:B----4-:R-:W-:Y:S01]  /*11f10*/  IMAD.WIDE R6, R0, 0x2, R6 ;  /* 0x0000000200067825 */ /* 0x010fe200078e0206 */
[----:B------:R-:W4:Y:S04]  /*11f20*/  LDG.E.U16 R217, desc[UR6][R8.64] ;  /* 0x0000000608d97981 */ /* 0x000f28000c1e1500 */
[----:B------:R3:W2:Y:S04]  /*11f30*/  LDG.E.U16 R223, desc[UR6][R6.64] ;  /* 0x0000000606df7981 */ /* 0x0006a8000c1e1500 */
[----:B------:R-:W4:Y:S04]  /*11f40*/  LDL.64 R14, [R1+0x528] ;  /* 0x00052800010e7983 */ /* 0x000f280000100a00 */
[----:B------:R-:W2:Y:S01]  /*11f50*/  LDL.64 R8, [R1+0x520] ;  /* 0x0005200001087983 */ /* 0x000ea20000100a00 */
[----:B------:R-:W-:-:S02]  /*11f60*/  WARPGROUP.DEPBAR.LE gsb0, 0x0 ;  /* 0x00008000000079c5 */ /* 0x000fc40000010000 */
[----:B------:R-:W-:-:S06]  /*11f70*/  WARPGROUP.ARRIVE ;  /* 0x00000000000079c5 */ /* 0x000fcc0000000000 */
[----:B------:R-:W-:Y:S01]  /*11f80*/  HGMMA.64x128x16.F32.BF16 R152, gdesc[UR20].tnspA, R152, gsb0 ;  /* 0x21e00000149879f0 */ /* 0x000fe20008001898 */
[----:B------:R-:W-:Y:S02]  /*11f90*/  UIADD3.64 UR24, UR44, 0x1400, URZ ;  /* 0x000014002c187897 */ /* 0x000fe4000fffe03f */
[----:B------:R-:W-:Y:S01]  /*11fa0*/  UIADD3.64 UR28, UR44, 0x1480, URZ ;  /* 0x000014802c1c7897 */ /* 0x000fe2000fffe03f */
[----:B------:R-:W-:Y:S02]  /*11fb0*/  WARPGROUP.DEPBAR.LE gsb0, 0x0 ;  /* 0x00008000000079c5 */ /* 0x000fe40000010000 */
[----:B------:R-:W-:-:S06]  /*11fc0*/  WARPGROUP.ARRIVE ;  /* 0x00000000000079c5 */ /* 0x000fcc0000000000 */
[----:B------:R-:W-:Y:S01]  /*11fd0*/  HGMMA.64x128x16.F32.BF16 R152, gdesc[UR24].tnspA, R152, gsb0 ;  /* 0x21e00000189879f0 */ /* 0x000fe20008001898 */
[----:B---3--:R-:W-:-:S05]  /*11fe0*/  IMAD.WIDE R6, R0, 0x2, R20 ;  /* 0x0000000200067825 */ /* 0x008fca00078e0214 */
[----:B------:R-:W3:Y:S01]  /*11ff0*/  LDG.E.U16 R219, desc[UR6][R6.64] ;  /* 0x0000000606db7981 */ /* 0x000ee2000c1e1500 */
[----:B------:R-:W-:Y:S01]  /*12000*/  UIADD3.64 UR32, UR44, 0x1500, URZ ;  /* 0x000015002c207897 */ /* 0x000fe2000fffe03f */
[----:B----4-:R-:W-:-:S04]  /*12010*/  IMAD.WIDE R14, R0, 0x2, R14 ;  /* 0x00000002000e7825 */ /* 0x010fc800078e020e */
[----:B--2---:R-:W-:Y:S01]  /*12020*/  IMAD.WIDE R8, R0, 0x2, R8 ;  /* 0x0000000200087825 */ /* 0x004fe200078e0208 */
[----:B------:R-:W-:Y:S04]  /*12030*/  STL [R1+0xb68], R223 ;  /* 0x000b68df01007387 */ /* 0x000fe80000100800 */
[----:B------:R0:W2:Y:S04]  /*12040*/  LDG.E.U16 R18, desc[UR6][R14.64] ;  /* 0x000000060e127981 */ /* 0x0000a8000c1e1500 */
[----:B------:R1:W4:Y:S04]  /*12050*/  LDG.E.U16 R20, desc[UR6][R8.64] ;  /* 0x0000000608147981 */ /* 0x000328000c1e1500 */
[----:B------:R-:W0:Y:S04]  /*12060*/  LDL.64 R14, [R1+0x508] ;  /* 0x00050800010e7983 */ /* 0x000e280000100a00 */
[----:B------:R-:W1:Y:S01]  /*12070*/  LDL.64 R8, [R1+0x500] ;  /* 0x0005000001087983 */ /* 0x000e620000100a00 */
[----:B------:R-:W-:-:S02]  /*12080*/  WARPGROUP.DEPBAR.LE gsb0, 0x0 ;  /* 0x00008000000079c5 */ /* 0x000fc40000010000 */
[----:B------:R-:W-:-:S06]  /*12090*/  WARPGROUP.ARRIVE ;  /* 0x00000000000079c5 */ /* 0x000fcc0000000000 */
[----:B------:R-:W-:Y:S01]  /*120a0*/  HGMMA.64x128x16.F32.BF16 R152, gdesc[UR28].tnspA, R152, gsb0 ;  /* 0x21e000001c9879f0 */ /* 0x000fe20008001898 */
[----:B------:R-:W-:Y:S01]  /*120b0*/  UIADD3.64 UR48, UR44, 0x1580, URZ ;  /* 0x000015802c307897 */ /* 0x000fe2000fffe03f */
[----:B------:R-:W-:Y:S01]  /*120c0*/  UMOV UR50, UR58 ;  /* 0x0000003a00327c82 */ /* 0x000fe20008000000 */
[----:B------:R-:W-:Y:S01]  /*120d0*/  UMOV UR51, UR59 ;  /* 0x0000003b00337c82 */ /* 0x000fe20008000000 */
[----:B------:R-:W-:Y:S02]  /*120e0*/  WARPGROUP.DEPBAR.LE gsb0, 0x0 ;  /* 0x00008000000079c5 */ /* 0x000fe40000010000 */
[----:B------:R-:W-:-:S06]  /*120f0*/  WARPGROUP.ARRIVE ;  /* 0x00000000000079c5 */ /* 0x000fcc0000000000 */
[----:B------:R-:W-:Y:S03]  /*12100*/  HGMMA.64x128x16.F32.BF16 R152, gdesc[UR32].tnspA, R152, gsb0 ;  /* 0x21e00000209879f0 */ /* 0x000fe60008001898 */
[----:B------:R-:W-:Y:S02]  /*12110*/  WARPGROUP.DEPBAR.LE gsb0, 0x0 ;  /* 0x00008000000079c5 */ /* 0x000fe40000010000 */
[----:B------:R-:W-:-:S07]  /*12120*/  WARPGROUP.ARRIVE ;  /* 0x00000000000079c5 */ /* 0x000fce0000000000 */
[----:B------:R-:W-:Y:S01]  /*12130*/  HGMMA.64x128x16.F32.BF16 R152, gdesc[UR48].tnspA, R152, gsb0 ;  /* 0x21e00000309879f0 */ /* 0x000fe20008001898 */
[----:B------:R-:W-:Y:S01]  /*12140*/  UIADD3.64 UR48, UR44, 0x1600, URZ ;  /* 0x000016002c307897 */ /* 0x000fe2000fffe03f */
[----:B------:R-:W-:Y:S01]  /*12150*/  UMOV UR50, UR54 ;  /* 0x0000003600327c82 */ /* 0x000fe20008000000 */
[----:B------:R-:W-:Y:S01]  /*12160*/  UMOV UR51, UR55 ;  /* 0x0000003700337c82 */ /* 0x000fe20008000000 */
[----:B0-----:R-:W-:-:S04]  /*12170*/  IMAD.WIDE R14, R0, 0x2, R14 ;  /* 0x00000002000e7825 */ /* 0x001fc800078e020e */
[----:B-1----:R-:W-:-:S04]  /*12180*/  IMAD.WIDE R8, R0, 0x2, R8 ;  /* 0x0000000200087825 */ /* 0x002fc800078e0208 */
[----:B------:R-:W-:Y:S01]  /*12190*/  IMAD.WIDE R6, R0, 0x2, R16 ;  /* 0x0000000200067825 */ /* 0x000fe200078e0210 */
[----:B---3--:R-:W-:Y:S04]  /*121a0*/  STL [R1+0xb54], R219 ;  /* 0x000b54db01007387 */ /* 0x008fe80000100800 */
[----:B------:R0:W3:Y:S04]  /*121b0*/  LDG.E.U16 R12, desc[UR6][R14.64] ;  /* 0x000000060e0c7981 */ /* 0x0000e8000c1e1500 */
[----:B------:R1:W4:Y:S04]  /*121c0*/  LDG.E.U16 R16, desc[UR6][R8.64] ;  /* 0x0000000608107981 */ /* 0x000328000c1e1500 */
[----:B------:R2:W3:Y:S04]  /*121d0*/  LDG.E.U16 R21, desc[UR6][R6.64] ;  /* 0x0000000606157981 */ /* 0x0004e8000c1e1500 */
[----:B------:R-:W0:Y:S04]  /*121e0*/  LDL.64 R14, [R1+0x4e8] ;  /* 0x0004e800010e7983 */ /* 0x000e280000100a00 */
[----:B------:R-:W1:Y:S04]  /*121f0*/  LDL.64 R8, [R1+0x4e0] ;  /* 0x0004e00001087983 */ /* 0x000e680000100a00 */
        /* <DEDUP_REMOVED lines=8> */
[----:B------:R-:W-:Y:S03]  /*12280*/  HGMMA.64x128x16.F32.BF16 R152, gdesc[UR36].tnspA, R152, gsb0 ;  /* 0x21e00000249879f0 */ /* 0x000fe60008001898 */
[----:B------:R-:W-:Y:S02]  /*12290*/  WARPGROUP.DEPBAR.LE gsb0, 0x0 ;  /* 0x00008000000079c5 */ /* 0x000fe40000010000 */
[----:B------:R-:W-:-:S07]  /*122a0*/  WARPGROUP.ARRIVE ;  /* 0x00000000000079c5 */ /* 0x000fce0000000000 */
[----:B------:R-:W-:Y:S01]  /*122b0*/  HGMMA.64x128x16.F32.BF16 R152, gdesc[UR40].tnspA, R152, gsb0 ;  /* 0x21e00000289879f0 */ /* 0x000fe20008001898 */
[----:B0-----:R-:W-:-:S04]  /*122c0*/  IMAD.WIDE R14, R0, 0x2, R14 ;  /* 0x00000002000e7825 */ /* 0x001fc800078e020e */
[----:B-1----:R-:W-:-:S04]  /*122d0*/  IMAD.WIDE R8, R0, 0x2, R8 ;  /* 0x0000000200087825 */ /* 0x002fc800078e0208 */
[----:B--2---:R-:W-:Y:S01]  /*122e0*/  IMAD.WIDE R6, R0, 0x2, R6 ;  /* 0x0000000200067825 */ /* 0x004fe200078e0206 */
[----:B------:R-:W2:Y:S04]  /*122f0*/  LDG.E.U16 R14, desc[UR6][R14.64] ;  /* 0x000000060e0e7981 */ /* 0x000ea8000c1e1500 */
[----:B------:R-:W4:Y:S04]  /*12300*/  LDG.E.U16 R11, desc[UR6][R8.64] ;  /* 0x00000006080b7981 */ /* 0x000f28000c1e1500 */
[----:B------:R0:W4:Y:S04]  /*12310*/  LDG.E.U16 R17, desc[UR6][R6.64] ;  /* 0x0000000606117981 */ /* 0x000128000c1e1500 */
[----:B---3--:R-:W-:Y:S04]  /*12320*/  STL [R1+0xb58], R21 ;  /* 0x000b581501007387 */ /* 0x008fe80000100800 */
[----:B------:R-:W-:Y:S01]  /*12330*/  STL [R1+0x91c], R0 ;  /* 0x00091c0001007387 */ /* 0x000fe20000100800 */
[----:B------:R-:W-:-:S02]  /*12340*/  WARPGROUP.DEPBAR.LE gsb0, 0x0 ;  /* 0x00008000000079c5 */ /* 0x000fc40000010000 */
[----:B------:R-:W-:Y:S06]  /*12350*/  BAR.SYNC.DEFER_BLOCKING 0x0 ;  /* 0x0000000000007b1d */ /* 0x000fec0000010000 */
[----:B------:R-:W-:Y:S04]  /*12360*/  STL [R1+0xb50], R211 ;  /* 0x000b50d301007387 */ /* 0x000fe80000100800 */
[----:B------:R1:W-:Y:S04]  /*12370*/  STL [R1+0xb4c], R212 ;  /* 0x000b4cd401007387 */ /* 0x0003e80000100800 */
[----:B------:R-:W-:Y:S04]  /*12380*/  STL [R1+0xb48], R213 ;  /* 0x000b48d501007387 */ /* 0x000fe80000100800 */
[----:B------:R-:W-:Y:S04]  /*12390*/  STL [R1+0xb44], R214 ;  /* 0x000b44d601007387 */ /* 0x000fe80000100800 */
[----:B------:R-:W-:Y:S04]  /*123a0*/  STL [R1+0xb40], R215 ;  /* 0x000b40d701007387 */ /* 0x000fe80000100800 */
[----:B-1----:R-:W3:Y:S04]  /*123b0*/  LDL.LU R212, [R1+0x208] ;  /* 0x0002080001d47983 */ /* 0x002ee80000300800 */
[----:B------:R-:W2:Y:S04]  /*123c0*/  LDL.LU R244, [R1+0x20c] ;  /* 0x00020c0001f47983 */ /* 0x000ea80000300800 */
[----:B------:R-:W4:Y:S04]  /*123d0*/  LDL.LU R21, [R1+0x240] ;  /* 0x0002400001157983 */ /* 0x000f280000300800 */
[----:B------:R1:W-:Y:S04]  /*123e0*/  STS.U16 [R10+UR4+0x22000], R247 ;  /* 0x022000f70a007988 */ /* 0x0003e80008000404 */
[----:B-1----:R-:W4:Y:S01]  /*123f0*/  LDL.LU R247, [R1+0x214] ;  /* 0x0002140001f77983 */ /* 0x002f220000300800 */
[----:B0-----:R-:W-:Y:S01]  /*12400*/  FMUL R7, R55, UR5 ;  /* 0x0000000537077c20 */ /* 0x001fe20008400000 */
[----:B------:R-:W-:Y:S01]  /*12410*/  FMUL R6, R49, UR5 ;  /* 0x0000000531067c20 */ /* 0x000fe20008400000 */
[----:B------:R-:W-:Y:S01]  /*12420*/  FMUL R9, R75, UR5 ;  /* 0x000000054b097c20 */ /* 0x000fe20008400000 */
[----:B------:R-:W-:-:S03]  /*12430*/  FMUL R8, R69, UR5 ;  /* 0x0000000545087c20 */ /* 0x000fc60008400000 */
[----:B------:R-:W-:Y:S02]  /*12440*/  FMNMX R6, R7, R6, !PT ;  /* 0x0000000607067209 */ /* 0x000fe40007800000 */
[----:B------:R-:W-:Y:S01]  /*12450*/  FMNMX R9, R9, R8, !PT ;  /* 0x0000000809097209 */ /* 0x000fe20007800000 */
[----:B------:R-:W-:Y:S01]  /*12460*/  FMUL R8, R66, UR5 ;  /* 0x0000000542087c20 */ /* 0x000fe20008400000 */
[----:B------:R-:W-:-:S04]  /*12470*/  MOV R215, R142 ;  /* 0x0000008e00d77202 */ /* 0x000fc80000000f00 */
[----:B------:R-:W-:Y:S01]  /*12480*/  FMNMX R9, R8, R9, !PT ;  /* 0x0000000908097209 */ /* 0x000fe20007800000 */
[----:B------:R-:W-:-:S05]  /*12490*/  FMUL R8, R65, UR5 ;  /* 0x0000000541087c20 */ /* 0x000fca0008400000 */
        /* <DEDUP_REMOVED lines=21> */
[----:B------:R-:W-:Y:S01]  /*125f0*/  FMUL R8, R4, UR5 ;  /* 0x0000000504087c20 */ /* 0x000fe20008400000 */
[----:B------:R0:W-:Y:S04]  /*12600*/  STS.U16 [R10+UR4+0x21c00], R252 ;  /* 0x021c00fc0a007988 */ /* 0x0001e80008000404 */
[----:B------:R-:W-:Y:S01]  /*12610*/  FMNMX R9, R8, R9, !PT ;  /* 0x0000000908097209 */ /* 0x000fe20007800000 */
[----:B------:R-:W-:Y:S01]  /*12620*/  FMUL R8, R2, UR5 ;  /* 0x0000000502087c20 */ /* 0x000fe20008400000 */
[----:B0-----:R-:W-:-:S04]  /*12630*/  MOV R252, R140 ;  /* 0x0000008c00fc7202 */ /* 0x001fc80000000f00 */
[----:B------:R-:W-:Y:S01]  /*12640*/  FMNMX R9, R8, R9, !PT ;  /* 0x0000000908097209 */ /* 0x000fe20007800000 */
[----:B------:R-:W-:Y:S01]  /*12650*/  FMUL R8, R3, UR5 ;  /* 0x0000000503087c20 */ /* 0x000fe20008400000 */
[----:B------:R0:W-:Y:S04]  /*12660*/  STS.U16 [R10+UR4+0x22800], R242 ;  /* 0x022800f20a007988 */ /* 0x0001e80008000404 */
[----:B------:R-:W-:Y:S01]  /*12670*/  FMNMX R9, R8, R9, !PT ;  /* 0x0000000908097209 */ /* 0x000fe20007800000 */
[----:B------:R-:W-:Y:S01]  /*12680*/  FMUL R8, R40, UR5 ;  /* 0x0000000528087c20 */ /* 0x000fe20008400000 */
[----:B------:R1:W-:Y:S01]  /*12690*/  STS.U16 [R10+UR4+0x23000], R239 ;  /* 0x023000ef0a007988 */ /* 0x0003e20008000404 */
[----:B0-----:R-:W-:-:S03]  /*126a0*/  MOV R242, R138 ;  /* 0x0000008a00f27202 */ /* 0x001fc60000000f00 */
[----:B------:R0:W-:Y:S01]  /*126b0*/  STS.U16 [R10+UR4+0x22400], R243 ;  /* 0x022400f30a007988 */ /* 0x0001e20008000404 */
[----:B------:R-:W-:Y:S01]  /*126c0*/  FMNMX R9, R8, R9, !PT ;  /* 0x0000000908097209 */ /* 0x000fe20007800000 */
[----:B------:R-:W-:Y:S01]  /*126d0*/  FMUL R8, R242, UR5 ;  /* 0x00000005f2087c20 */ /* 0x000fe20008400000 */
[----:B-1----:R-:W-:Y:S01]  /*126e0*/  MOV R239, R136 ;  /* 0x0000008800ef7202 */ /* 0x002fe20000000f00 */
[----:B------:R1:W-:Y:S01]  /*126f0*/  STS.U16 [R10+UR4+0x22c00], R240 ;  /* 0x022c00f00a007988 */ /* 0x0003e20008000404 */
[----:B0-----:R-:W-:Y:S02]  /*12700*/  MOV R243, R139 ;  /* 0x0000008b00f37202 */ /* 0x001fe40000000f00 */
[----:B------:R-:W-:-:S03]  /*12710*/  FMNMX R9, R8, R9, !PT ;  /* 0x0000000908097209 */ /* 0x000fc60007800000 */
[----:B------:R-:W-:Y:S01]  /*12720*/  FMUL R8, R243, UR5 ;  /* 0x00000005f3087c20 */ /* 0x000fe20008400000 */
[----:B-1----:R-:W-:-:S04]  /*12730*/  MOV R240, R137 ;  /* 0x0000008900f07202 */ /* 0x002fc80000000f00 */
        /* <DEDUP_REMOVED lines=9> */
[----:B-1----:R-:W-:-:S04]  /*127d0*/  IMAD.MOV.U32 R234, RZ, RZ, R134 ;  /* 0x000000ffffea7224 */ /* 0x002fc800078e0086 */
[----:B------:R-:W-:Y:S01]  /*127e0*/  FMUL R8, R234, UR5 ;  /* 0x00000005ea087c20 */ /* 0x000fe20008400000 */
[----:B0-----:R-:W-:-:S04]  /*127f0*/  MOV R235, R135 ;  /* 0x0000008700eb7202 */ /* 0x001fc80000000f00 */
[----:B------:R-:W-:Y:S01]  /*12800*/  FMNMX R9, R8, R9, !PT ;  /* 0x0000000908097209 */ /* 0x000fe20007800000 */
[----:B------:R-:W-:Y:S01]  /*12810*/  FMUL R8, R235, UR5 ;  /* 0x00000005eb087c20 */ /* 0x000fe20008400000 */
[----:B------:R0:W-:Y:S01]  /*12820*/  STS.U16 [R10+UR4+0x23c00], R232 ;  /* 0x023c00e80a007988 */ /* 0x0001e20008000404 */
[----:B---3--:R-:W-:-:S05]  /*12830*/  FMUL R7, R212, UR5 ;  /* 0x00000005d4077c20 */ /* 0x008fca0008400000 */
[----:B------:R-:W-:Y:S01]  /*12840*/  FMNMX R6, R7, R6, !PT ;  /* 0x0000000607067209 */ /* 0x000fe20007800000 */
[----:B--2---:R-:W-:-:S05]  /*12850*/  FMUL R7, R244, UR5 ;  /* 0x00000005f4077c20 */ /* 0x004fca0008400000 */
[----:B------:R-:W-:Y:S01]  /*12860*/  FMNMX R6, R7, R6, !PT ;  /* 0x0000000607067209 */ /* 0x000fe20007800000 */
[----:B------:R-:W-:-:S05]  /*12870*/  FMUL R7, R215, UR5 ;  /* 0x00000005d7077c20 */ /* 0x000fca0008400000 */
[----:B------:R-:W-:Y:S01]  /*12880*/  FMNMX R6, R7, R6, !PT ;  /* 0x0000000607067209 */ /* 0x000fe20007800000 */
[----:B----4-:R-:W-:-:S05]  /*12890*/  FMUL R7, R247, UR5 ;  /* 0x00000005f7077c20 */ /* 0x010fca0008400000 */
        /* <DEDUP_REMOVED lines=34> */
[----:B------:R-:W-:Y:S01]  /*12ac0*/  FMNMX R9, R8, R9, !PT ;  /* 0x0000000908097209 */ /* 0x000fe20007800000 */
[----:B------:R-:W-:-:S03]  /*12ad0*/  FMUL R8, R35, UR5 ;  /* 0x0000000523087c20 */ /* 0x000fc60008400000 */
[----:B------:R-:W-:Y:S01]  /*12ae0*/  FMNMX R6, R7, R6, !PT ;  /* 0x0000000607067209 */ /* 0x000fe20007800000 */
[----:B------:R-:W-:Y:S01]  /*12af0*/  FMUL R7, R32, UR5 ;  /* 0x0000000520077c20 */ /* 0x000fe20008400000 */
[----:B0-----:R-:W-:Y:S01]  /*12b00*/  MOV R232, R133 ;  /* 0x0000008500e87202 */ /* 0x001fe20000000f00 */
[----:B------:R0:W-:Y:S01]  /*12b10*/  STS.U16 [R10+UR4+0x24c00], R225 ;  /* 0x024c00e10a007988 */ /* 0x0001e20008000404 */
[----:B------:R-:W-:Y:S02]  /*12b20*/  FMNMX R9, R8, R9, !PT ;  /* 0x0000000908097209 */ /* 0x000fe40007800000 */
[----:B------:R-:W-:Y:S01]  /*12b30*/  FMNMX R6, R7, R6, !PT ;  /* 0x0000000607067209 */ /* 0x000fe20007800000 */
[----:B------:R-:W-:Y:S01]  /*12b40*/  FMUL R7, R30, UR5 ;  /* 0x000000051e077c20 */ /* 0x000fe20008400000 */
[----:B------:R-:W-:Y:S01]  /*12b50*/  FMUL R8, R232, UR5 ;  /* 0x00000005e8087c20 */ /* 0x000fe20008400000 */
[----:B0-----:R-:W-:-:S03]  /*12b60*/  MOV R225, R129 ;  /* 0x0000008100e17202 */ /* 0x001fc60000000f00 */
[----:B------:R-:W-:Y:S01]  /*12b70*/  FMNMX R6, R7, R6, !PT ;  /* 0x0000000607067209 */ /* 0x000fe20007800000 */
[----:B------:R0:W-:Y:S01]  /*12b80*/  STS.U16 [R10+UR4+0x24400], R228 ;  /* 0x024400e40a007988 */ /* 0x0001e20008000404 */
[----:B------:R-:W-:Y:S01]  /*12b90*/  FMNMX R9, R8, R9, !PT ;  /* 0x0000000908097209 */ /* 0x000fe20007800000 */
[----:B------:R-:W-:Y:S01]  /*12ba0*/  FMUL R7, R225, UR5 ;  /* 0x00000005e1077c20 */ /* 0x000fe20008400000 */
[----:B------:R-:W-:Y:S01]  /*12bb0*/  FMUL R8, R31, UR5 ;  /* 0x000000051f087c20 */ /* 0x000fe20008400000 */
[----:B------:R1:W-:Y:S03]  /*12bc0*/  STS.U16 [R10+UR4+0x24800], R227 ;  /* 0x024800e30a007988 */ /* 0x0003e60008000404 */
[----:B------:R-:W-:Y:S02]  /*12bd0*/  FMNMX R6, R7, R6, !PT ;  /* 0x0000000607067209 */ /* 0x000fe40007800000 */
[----:B0-----:R-:W-:Y:S01]  /*12be0*/  MOV R228, R131 ;  /* 0x0000008300e47202 */ /* 0x001fe20000000f00 */
[----:B------:R-:W-:Y:S01]  /*12bf0*/  FMUL R7, R29, UR5 ;  /* 0x000000051d077c20 */ /* 0x000fe20008400000 */
[----:B------:R-:W-:-:S02]  /*12c00*/  FMNMX R9, R8, R9, !PT ;  /* 0x0000000908097209 */ /* 0x000fc40007800000 */
[----:B-1----:R-:W-:Y:S01]  /*12c10*/  MOV R227, R130 ;  /* 0x0000008200e37202 */ /* 0x002fe20000000f00 */
[----:B------:R-:W-:Y:S01]  /*12c20*/  FMUL R8, R228, UR5 ;  /* 0x00000005e4087c20 */ /* 0x000fe20008400000 */
[----:B------:R-:W-:Y:S01]  /*12c30*/  FMNMX R6, R7, R6, !PT ;  /* 0x0000000607067209 */ /* 0x000fe20007800000 */
[----:B------:R0:W-:Y:S01]  /*12c40*/  STS.U16 [R10+UR4+0x25800], R220 ;  /* 0x025800dc0a007988 */ /* 0x0001e20008000404 */
[----:B------:R-:W-:Y:S02]  /*12c50*/  FMUL R7, R45, UR5 ;  /* 0x000000052d077c20 */ /* 0x000fe40008400000 */
[----:B------:R-:W-:Y:S01]  /*12c60*/  FMNMX R9, R8, R9, !PT ;  /* 0x0000000908097209 */ /* 0x000fe20007800000 */
[----:B------:R1:W-:Y:S01]  /*12c70*/  STS.U16 [R10+UR4+0x25000], R222 ;  /* 0x025000de0a007988 */ /* 0x0003e20008000404 */
[----:B------:R-:W-:Y:S01]  /*12c80*/  FMUL R8, R227, UR5 ;  /* 0x00000005e3087c20 */ /* 0x000fe20008400000 */
[----:B------:R-:W-:Y:S02]  /*12c90*/  FMNMX R6, R7, R6, !PT ;  /* 0x0000000607067209 */ /* 0x000fe40007800000 */
[----:B0-----:R-:W-:-:S02]  /*12ca0*/  MOV R220, R126 ;  /* 0x0000007e00dc7202 */ /* 0x001fc40000000f00 */
[----:B-1----:R-:W-:-:S03]  /*12cb0*/  MOV R222, R128 ;  /* 0x0000008000de7202 */ /* 0x002fc60000000f00 */
[----:B------:R-:W-:Y:S01]  /*12cc0*/  FMUL R7, R220, UR5 ;  /* 0x00000005dc077c20 */ /* 0x000fe20008400000 */
[----:B------:R-:W-:Y:S01]  /*12cd0*/  FMNMX R9, R8, R9, !PT ;  /* 0x0000000908097209 */ /* 0x000fe20007800000 */
[----:B------:R0:W-:Y:S01]  /*12ce0*/  STS.U16 [R10+UR4+0x25400], R221 ;  /* 0x025400dd0a007988 */ /* 0x0001e20008000404 */
[----:B------:R-:W-:Y:S02]  /*12cf0*/  FMUL R8, R222, UR5 ;  /* 0x00000005de087c20 */ /* 0x000fe40008400000 */
[----:B------:R-:W-:Y:S01]  /*12d00*/  FMNMX R6, R7, R6, !PT ;  /* 0x0000000607067209 */ /* 0x000fe20007800000 */
[----:B------:R-:W-:Y:S01]  /*12d10*/  FMUL R7, R118, UR5 ;  /* 0x0000000576077c20 */ /* 0x000fe20008400000 */
[----:B0-----:R-:W-:Y:S02]  /*12d20*/  MOV R221, R127 ;  /* 0x0000007f00dd7202 */ /* 0x001fe40000000f00 */
[----:B------:R-:W-:-:S03]  /*12d30*/  FMNMX R9, R8, R9, !PT ;  /* 0x0000000908097209 */ /* 0x000fc60007800000 */
[----:B------:R-:W-:Y:S01]  /*12d40*/  FMUL R8, R221, UR5 ;  /* 0x00000005dd087c20 */ /* 0x000fe20008400000 */
[----:B------:R-:W-:Y:S01]  /*12d50*/  FMNMX R6, R7, R6, !PT ;  /* 0x0000000607067209 */ /* 0x000fe20007800000 */
[----:B------:R-:W-:-:S03]  /*12d60*/  FMUL R7, R28, UR5 ;  /* 0x000000051c077c20 */ /* 0x000fc60008400000 */
[----:B------:R-:W-:Y:S01]  /*12d70*/  FMNMX R9, R8, R9, !PT ;  /* 0x0000000908097209 */ /* 0x000fe20007800000 */
[----:B------:R-:W-:Y:S01]  /*12d80*/  FMUL R8, R21, UR5 ;  /* 0x0000000515087c20 */ /* 0x000fe20008400000 */
[----:B------:R-:W-:Y:S01]  /*12d90*/  FMNMX R7, R7, R6, !PT ;  /* 0x0000000607077209 */ /* 0x000fe20007800000 */
[----:B------:R-:W-:-:S03]  /*12da0*/  FMUL R6, R93, UR5 ;  /* 0x000000055d067c20 */ /* 0x000fc60008400000 */
[----:B------:R-:W-:Y:S01]  /*12db0*/  FMNMX R9, R8, R9, !PT ;  /* 0x0000000908097209 */ /* 0x000fe20007800000 */
[----:B------:R-:W-:-:S03]  /*12dc0*/  FMUL R8, R27, UR5 ;  /* 0x000000051b087c20 */ /* 0x000fc60008400000 */
[----:B------:R-:W-:Y:S02]  /*12dd0*/  FMNMX R6, R6, R9, !PT ;  /* 0x0000000906067209 */ /* 0x000fe40007800000 */
[----:B------:R-:W-:-:S03]  /*12de0*/  FMNMX R8, R8, R7, !PT ;  /* 0x0000000708087209 */ /* 0x000fc60007800000 */
[----:B------:R-:W0:Y:S04]  /*12df0*/  SHFL.BFLY PT, R7, R6, 0x2, 0x1f ;  /* 0x0c401f0006077f89 */ /* 0x000e2800000e0000 */
[----:B------:R-:W1:Y:S01]  /*12e00*/  SHFL.BFLY PT, R9, R8, 0x2, 0x1f ;  /* 0x0c401f0008097f89 */ /* 0x000e6200000e0000 */
[----:B------:R-:W-:-:S03]  /*12e10*/  LOP3.LUT R93, R10, 0x20, RZ, 0x3c, !PT ;  /* 0x000000200a5d7812 */ /* 0x000fc600078e3cff */
[----:B------:R-:W-:Y:S04]  /*12e20*/  STS.U16 [R10+UR4+0x20000], R150 ;  /* 0x020000960a007988 */ /* 0x000fe80008000404 */
[----:B------:R-:W-:Y:S04]  /*12e30*/  STS.U16 [R10+UR4+0x20400], R149 ;  /* 0x020400950a007988 */ /* 0x000fe80008000404 */
[----:B------:R-:W-:Y:S04]  /*12e40*/  STS.U16 [R10+UR4+0x20800], R148 ;  /* 0x020800940a007988 */ /* 0x000fe80008000404 */
[----:B------:R-:W-:Y:S04]  /*12e50*/  STS.U16 [R10+UR4+0x20c00], R147 ;  /* 0x020c00930a007988 */ /* 0x000fe80008000404 */
[----:B------:R-:W-:Y:S01]  /*12e60*/  STS.U16 [R10+UR4+0x21000], R146 ;  /* 0x021000920a007988 */ /* 0x000fe20008000404 */
[----:B0-----:R-:W-:-:S03]  /*12e70*/  FMNMX R7, R6, R7, !PT ;  /* 0x0000000706077209 */ /* 0x001fc60007800000 */
[----:B------:R-:W-:Y:S01]  /*12e80*/  STS.U16 [R10+UR4+0x21400], R145 ;  /* 0x021400910a007988 */ /* 0x000fe20008000404 */
[----:B-1----:R-:W-:-:S03]  /*12e90*/  FMNMX R6, R8, R9, !PT ;  /* 0x0000000908067209 */ /* 0x002fc60007800000 */
        /* <DEDUP_REMOVED lines=10> */
[----:B------:R0:W-:Y:S04]  /*12f40*/  STL [R1+0x920], R10 ;  /* 0x0009200a01007387 */ /* 0x0001e80000100800 */
[----:B0-----:R-:W2:Y:S04]  /*12f50*/  LDL R10, [R1+0x8e0] ;  /* 0x0008e000010a7983 */ /* 0x001ea80000100800 */
[----:B------:R-:W3:Y:S04]  /*12f60*/  LDL.LU R9, [R1+0x2c0] ;  /* 0x0002c00001097983 */ /* 0x000ee80000300800 */
[----:B------:R-:W4:Y:S04]  /*12f70*/  LDL R211, [R1+0x8d8] ;  /* 0x0008d80001d37983 */ /* 0x000f280000100800 */
[----:B------:R-:W4:Y:S04]  /*12f80*/  LDL.LU R219, [R1+0x2c4] ;  /* 0x0002c40001db7983 */ /* 0x000f280000300800 */
[----:B------:R-:W0:Y:S04]  /*12f90*/  SHFL.BFLY PT, R15, R7, 0x1, 0x1f ;  /* 0x0c201f00070f7f89 */ /* 0x000e2800000e0000 */
[----:B------:R-:W-:Y:S04]  /*12fa0*/  STS.U16 [R93+UR4+0x20100], R117 ;  /* 0x020100755d007988 */ /* 0x000fe80008000404 */
[----:B------:R-:W-:Y:S04]  /*12fb0*/  STS.U16 [R93+UR4+0x20500], R116 ;  /* 0x020500745d007988 */ /* 0x000fe80008000404 */
[----:B------:R-:W-:Y:S04]  /*12fc0*/  STS.U16 [R93+UR4+0x20900], R115 ;  /* 0x020900735d007988 */ /* 0x000fe80008000404 */
[----:B------:R-:W-:Y:S04]  /*12fd0*/  STS.U16 [R93+UR4+0x20d00], R114 ;  /* 0x020d00725d007988 */ /* 0x000fe80008000404 */
[----:B------:R-:W-:Y:S04]  /*12fe0*/  STS.U16 [R93+UR4+0x21100], R113 ;  /* 0x021100715d007988 */ /* 0x000fe80008000404 */
[----:B------:R-:W1:Y:S04]  /*12ff0*/  SHFL.BFLY PT, R8, R6, 0x1, 0x1f ;  /* 0x0c201f0006087f89 */ /* 0x000e6800000e0000 */
        /* <DEDUP_REMOVED lines=12> */
[----:B0-----:R-:W-:-:S03]  /*130c0*/  FMNMX R15, R7, R15, !PT ;  /* 0x0000000f070f7209 */ /* 0x001fc60007800000 */
        /* <DEDUP_REMOVED lines=8> */
[----:B-1----:R-:W-:-:S03]  /*13150*/  FMNMX R8, R6, R8, !PT ;  /* 0x0000000806087209 */ /* 0x002fc60007800000 */
[----:B------:R-:W-:Y:S04]  /*13160*/  STS.U16 [R93+UR4+0x26500], R241 ;  /* 0x026500f15d007988 */ /* 0x000fe80008000404 */
[----:B------:R-:W-:Y:S04]  /*13170*/  STS.U16 [R93+UR4+0x26900], R233 ;  /* 0x026900e95d007988 */ /* 0x000fe80008000404 */
[----:B------:R-:W-:Y:S04]  /*13180*/  STS.U16 [R93+UR4+0x26d00], R226 ;  /* 0x026d00e25d007988 */ /* 0x000fe80008000404 */
[----:B------:R0:W-:Y:S04]  /*13190*/  STS.U16 [R93+UR4+0x27100], R23 ;  /* 0x027100175d007988 */ /* 0x0001e80008000404 */
[----:B------:R1:W-:Y:S04]  /*131a0*/  STS.U16 [R93+UR4+0x27500], R18 ;  /* 0x027500125d007988 */ /* 0x0003e80008000404 */
[----:B------:R1:W-:Y:S04]  /*131b0*/  STS.U16 [R93+UR4+0x27900], R12 ;  /* 0x0279000c5d007988 */ /* 0x0003e80008000404 */
[----:B------:R4:W-:Y:S01]  /*131c0*/  STS.U16 [R93+UR4+0x27d00], R14 ;  /* 0x027d000e5d007988 */ /* 0x0009e20008000404 */
[----:B------:R-:W-:-:S02]  /*131d0*/  MOV R246, R25 ;  /* 0x0000001900f67202 */ /* 0x000fc40000000f00 */
[----:B------:R-:W-:Y:S02]  /*131e0*/  MOV R251, R24 ;  /* 0x0000001800fb7202 */ /* 0x000fe40000000f00 */
[----:B0-----:R-:W-:Y:S02]  /*131f0*/  MOV R23, R27 ;  /* 0x0000001b00177202 */ /* 0x001fe40000000f00 */
[----:B------:R-:W-:Y:S01]  /*13200*/  MOV R224, R29 ;  /* 0x0000001d00e07202 */ /* 0x000fe20000000f00 */
[----:B------:R-:W-:Y:S01]  /*13210*/  IMAD.MOV.U32 R233, RZ, RZ, R32 ;  /* 0x000000ffffe97224 */ /* 0x000fe200078e0020 */
[----:B------:R-:W-:Y:S02]  /*13220*/  MOV R226, R30 ;  /* 0x0000001e00e27202 */ /* 0x000fe40000000f00 */
[----:B------:R-:W-:Y:S02]  /*13230*/  MOV R231, R33 ;  /* 0x0000002100e77202 */ /* 0x000fe40000000f00 */
[----:B-1----:R-:W-:-:S02]  /*13240*/  MOV R18, R35 ;  /* 0x0000002300127202 */ /* 0x002fc40000000f00 */
[----:B------:R-:W-:Y:S02]  /*13250*/  MOV R238, R34 ;  /* 0x0000002200ee7202 */ /* 0x000fe40000000f00 */
[----:B------:R-:W-:Y:S02]  /*13260*/  MOV R241, R37 ;  /* 0x0000002500f17202 */ /* 0x000fe40000000f00 */
[----:B------:R-:W-:Y:S02]  /*13270*/  MOV R12, R36 ;  /* 0x00000024000c7202 */ /* 0x000fe40000000f00 */
[----:B------:R-:W-:Y:S02]  /*13280*/  MOV R248, R38 ;  /* 0x0000002600f87202 */ /* 0x000fe40000000f00 */
[----:B------:R-:W-:Y:S02]  /*13290*/  MOV R216, R44 ;  /* 0x0000002c00d87202 */ /* 0x000fe40000000f00 */
[----:B---3--:R-:W-:Y:S01]  /*132a0*/  FMNMX R15, R15, R9, !PT ;  /* 0x000000090f0f7209 */ /* 0x008fe20007800000 */
[----:B--2---:R-:W-:Y:S04]  /*132b0*/  STS.U16 [R10+UR4+0x20200], R92 ;  /* 0x0202005c0a007988 */ /* 0x004fe80008000404 */
[--C-:B------:R-:W-:Y:S01]  /*132c0*/  FFMA R6, R75, UR5, -R15.reuse ;  /* 0x000000054b067c23 */ /* 0x100fe2000800080f */
[----:B------:R-:W-:Y:S03]  /*132d0*/  STS.U16 [R10+UR4+0x20600], R91 ;  /* 0x0206005b0a007988 */ /* 0x000fe60008000404 */
[----:B------:R-:W-:Y:S01]  /*132e0*/  FMUL R7, R6, 1.4426950216293334961 ;  /* 0x3fb8aa3b06077820 */ /* 0x000fe20000400000 */
[----:B------:R-:W-:Y:S01]  /*132f0*/  STS.U16 [R10+UR4+0x20a00], R90 ;  /* 0x020a005a0a007988 */ /* 0x000fe20008000404 */
[----:B------:R-:W-:-:S03]  /*13300*/  FFMA R6, R69, UR5, -R15 ;  /* 0x0000000545067c23 */ /* 0x000fc6000800080f */
[----:B------:R-:W-:Y:S01]  /*13310*/  STS.U16 [R10+UR4+0x20e00], R89 ;  /* 0x020e00590a007988 */ /* 0x000fe20008000404 */
[----:B------:R0:W-:Y:S03]  /*13320*/  MUFU.EX2 R19, R7 ;  /* 0x0000000700137308 */ /* 0x0001e60000000800 */
[----:B------:R-:W-:Y:S04]  /*13330*/  STS.U16 [R10+UR4+0x21200], R88 ;  /* 0x021200580a007988 */ /* 0x000fe80008000404 */
[----:B------:R-:W-:Y:S01]  /*13340*/  STS.U16 [R10+UR4+0x21600], R87 ;  /* 0x021600570a007988 */ /* 0x000fe20008000404 */
[----:B0-----:R-:W-:Y:S01]  /*13350*/  FMUL R7, R6, 1.4426950216293334961 ;  /* 0x3fb8aa3b06077820 */ /* 0x001fe20000400000 */
[----:B------:R-:W-:-:S02]  /*13360*/  FFMA R6, R66, UR5, -R15 ;  /* 0x0000000542067c23 */ /* 0x000fc4000800080f */
[----:B------:R-:W-:Y:S04]  /*13370*/  STS.U16 [R10+UR4+0x21a00], R86 ;  /* 0x021a00560a007988 */ /* 0x000fe80008000404 */
[----:B------:R-:W-:Y:S01]  /*13380*/  STS.U16 [R10+UR4+0x21e00], R85 ;  /* 0x021e00550a007988 */ /* 0x000fe20008000404 */
[----:B------:R0:W-:Y:S03]  /*13390*/  MUFU.EX2 R22, R7 ;  /* 0x0000000700167308 */ /* 0x0001e60000000800 */
[----:B------:R-:W-:Y:S04]  /*133a0*/  STS.U16 [R10+UR4+0x22200], R84 ;  /* 0x022200540a007988 */ /* 0x000fe80008000404 */
[----:B------:R-:W-:Y:S01]  /*133b0*/  STS.U16 [R10+UR4+0x22600], R83 ;  /* 0x022600530a007988 */ /* 0x000fe20008000404 */
[----:B0-----:R-:W-:-:S03]  /*133c0*/  FMUL R7, R6, 1.4426950216293334961 ;  /* 0x3fb8aa3b06077820 */ /* 0x001fc60000400000 */
[----:B------:R-:W-:Y:S01]  /*133d0*/  STS.U16 [R10+UR4+0x22a00], R82 ;  /* 0x022a00520a007988 */ /* 0x000fe20008000404 */
[----:B------:R-:W-:-:S03]  /*133e0*/  FFMA R6, R65, UR5, -R15 ;  /* 0x0000000541067c23 */ /* 0x000fc6000800080f */
[----:B------:R-:W-:Y:S04]  /*133f0*/  STS.U16 [R10+UR4+0x22e00], R81 ;  /* 0x022e00510a007988 */ /* 0x000fe80008000404 */
[----:B------:R-:W-:Y:S01]  /*13400*/  STS.U16 [R10+UR4+0x23200], R80 ;  /* 0x023200500a007988 */ /* 0x000fe20008000404 */
[----:B------:R-:W-:-:S03]  /*13410*/  FMUL R6, R6, 1.4426950216293334961 ;  /* 0x3fb8aa3b06067820 */ /* 0x000fc60000400000 */
[----:B------:R-:W-:Y:S01]  /*13420*/  STS.U16 [R10+UR4+0x23600], R79 ;  /* 0x0236004f0a007988 */ /* 0x000fe20008000404 */
[----:B----4-:R-:W-:-:S03]  /*13430*/  FMNMX R14, R8, R219, !PT ;  /* 0x000000db080e7209 */ /* 0x010fc60007800000 */
[----:B------:R-:W-:Y:S04]  /*13440*/  STS.U16 [R10+UR4+0x23a00], R78 ;  /* 0x023a004e0a007988 */ /* 0x000fe80008000404 */
[----:B------:R-:W-:Y:S04]  /*13450*/  STS.U16 [R10+UR4+0x23e00], R77 ;  /* 0x023e004d0a007988 */ /* 0x000fe80008000404 */
[----:B------:R-:W-:Y:S01]  /*13460*/  STS.U16 [R10+UR4+0x24200], R76 ;  /* 0x0242004c0a007988 */ /* 0x000fe20008000404 */
[----:B------:R0:W-:Y:S03]  /*13470*/  MUFU.EX2 R213, R6 ;  /* 0x0000000600d57308 */ /* 0x0001e60000000800 */
[----:B------:R-:W-:Y:S04]  /*13480*/  STS.U16 [R10+UR4+0x24600], R74 ;  /* 0x0246004a0a007988 */ /* 0x000fe80008000404 */
[----:B------:R-:W-:Y:S01]  /*13490*/  STS.U16 [R10+UR4+0x24a00], R73 ;  /* 0x024a00490a007988 */ /* 0x000fe20008000404 */
[----:B0-----:R-:W-:-:S03]  /*134a0*/  FFMA R6, R55, UR5, -R14 ;  /* 0x0000000537067c23 */ /* 0x001fc6000800080e */
[----:B------:R-:W-:Y:S04]  /*134b0*/  STS.U16 [R10+UR4+0x24e00], R72 ;  /* 0x024e00480a007988 */ /* 0x000fe80008000404 */
[----:B------:R-:W-:Y:S01]  /*134c0*/  STS.U16 [R10+UR4+0x25200], R71 ;  /* 0x025200470a007988 */ /* 0x000fe20008000404 */
[----:B------:R0:W1:Y:S03]  /*134d0*/  MUFU.EX2 R218, R7 ;  /* 0x0000000700da7308 */ /* 0x0000660000000800 */
[----:B------:R-:W-:Y:S04]  /*134e0*/  STS.U16 [R10+UR4+0x25600], R70 ;  /* 0x025600460a007988 */ /* 0x000fe80008000404 */
[----:B------:R-:W-:Y:S01]  /*134f0*/  STS.U16 [R10+UR4+0x25a00], R68 ;  /* 0x025a00440a007988 */ /* 0x000fe20008000404 */
[----:B0-----:R-:W-:-:S03]  /*13500*/  FMUL R7, R6, 1.4426950216293334961 ;  /* 0x3fb8aa3b06077820 */ /* 0x001fc60000400000 */
[----:B------:R-:W-:Y:S04]  /*13510*/  STS.U16 [R10+UR4+0x25e00], R67 ;  /* 0x025e00430a007988 */ /* 0x000fe80008000404 */
[----:B------:R-:W-:Y:S04]  /*13520*/  STS.U16 [R10+UR4+0x26200], R250 ;  /* 0x026200fa0a007988 */ /* 0x000fe80008000404 */
[----:B------:R-:W-:Y:S04]  /*13530*/  STS.U16 [R10+UR4+0x26600], R245 ;  /* 0x026600f50a007988 */ /* 0x000fe80008000404 */
[----:B------:R-:W-:Y:S04]  /*13540*/  STS.U16 [R10+UR4+0x26a00], R237 ;  /* 0x026a00ed0a007988 */ /* 0x000fe80008000404 */
[----:B------:R-:W-:Y:S04]  /*13550*/  STS.U16 [R10+UR4+0x26e00], R229 ;  /* 0x026e00e50a007988 */ /* 0x000fe80008000404 */
[----:B------:R0:W-:Y:S02]  /*13560*/  STS.U16 [R10+UR4+0x27200], R217 ;  /* 0x027200d90a007988 */ /* 0x0001e40008000404 */
[----:B0-----:R-:W0:Y:S02]  /*13570*/  MUFU.EX2 R217, R7 ;  /* 0x0000000700d97308 */ /* 0x001e240000000800 */
[----:B------:R-:W-:Y:S04]  /*13580*/  STS.U16 [R10+UR4+0x27600], R20 ;  /* 0x027600140a007988 */ /* 0x000fe80008000404 */
[----:B------:R-:W-:Y:S04]  /*13590*/  STS.U16 [R10+UR4+0x27a00], R16 ;  /* 0x027a00100a007988 */ /* 0x000fe80008000404 */
[----:B------:R2:W-:Y:S04]  /*135a0*/  STS.U16 [R10+UR4+0x27e00], R11 ;  /* 0x027e000b0a007988 */ /* 0x0005e80008000404 */
[----:B------:R-:W-:Y:S04]  /*135b0*/  STS.U16 [R211+UR4+0x20300], R64 ;  /* 0x02030040d3007988 */ /* 0x000fe80008000404 */
[----:B-1----:R-:W-:Y:S04]  /*135c0*/  STL [R1+0x264], R218 ;  /* 0x000264da01007387 */ /* 0x002fe80000100800 */
[----:B------:R-:W-:Y:S04]  /*135d0*/  STS.U16 [R211+UR4+0x20700], R63 ;  /* 0x0207003fd3007988 */ /* 0x000fe80008000404 */
[----:B------:R-:W-:Y:S04]  /*135e0*/  STL [R1+0x260], R213 ;  /* 0x000260d501007387 */ /* 0x000fe80000100800 */
[----:B------:R-:W-:Y:S04]  /*135f0*/  STS.U16 [R211+UR4+0x20b00], R62 ;  /* 0x020b003ed3007988 */ /* 0x000fe80008000404 */
[----:B------:R-:W3:Y:S01]  /*13600*/  LDL.LU R249, [R1+0x274] ;  /* 0x0002740001f97983 */ /* 0x000ee20000300800 */
[----:B--2---:R-:W-:-:S03]  /*13610*/  MOV R11, R26 ;  /* 0x0000001a000b7202 */ /* 0x004fc60000000f00 */
[----:B------:R-:W-:Y:S04]  /*13620*/  STS.U16 [R211+UR4+0x20f00], R61 ;  /* 0x020f003dd3007988 */ /* 0x000fe80008000404 */
[----:B------:R-:W2:Y:S01]  /*13630*/  LDL.LU R236, [R1+0x278] ;  /* 0x0002780001ec7983 */ /* 0x000ea20000300800 */
[----:B------:R-:W-:-:S03]  /*13640*/  MOV R20, R28 ;  /* 0x0000001c00147202 */ /* 0x000fc60000000f00 */
[----:B------:R-:W-:Y:S04]  /*13650*/  STS.U16 [R211+UR4+0x21300], R60 ;  /* 0x0213003cd3007988 */ /* 0x000fe80008000404 */
[----:B------:R-:W4:Y:S01]  /*13660*/  LDL.LU R223, [R1+0x270] ;  /* 0x0002700001df7983 */ /* 0x000f220000300800 */
[----:B------:R-:W-:-:S03]  /*13670*/  MOV R229, R31 ;  /* 0x0000001f00e57202 */ /* 0x000fc60000000f00 */
[----:B------:R-:W-:Y:S04]  /*13680*/  STS.U16 [R211+UR4+0x21700], R59 ;  /* 0x0217003bd3007988 */ /* 0x000fe80008000404 */
[----:B0-----:R-:W-:Y:S04]  /*13690*/  STL [R1+0x258], R217 ;  /* 0x000258d901007387 */ /* 0x001fe80000100800 */
[----:B------:R-:W-:Y:S04]  /*136a0*/  STS.U16 [R211+UR4+0x21b00], R58 ;  /* 0x021b003ad3007988 */ /* 0x000fe80008000404 */
[----:B------:R-:W4:Y:S04]  /*136b0*/  LDL.LU.64 R24, [R1] ;  /* 0x0000000001187983 */ /* 0x000f280000300a00 */
[----:B------:R-:W-:Y:S04]  /*136c0*/  STS.U16 [R211+UR4+0x21f00], R57 ;  /* 0x021f0039d3007988 */ /* 0x000fe80008000404 */
[----:B------:R-:W4:Y:S04]  /*136d0*/  LDL.LU.64 R26, [R1+0x8] ;  /* 0x00000800011a7983 */ /* 0x000f280000300a00 */
[----:B------:R-:W-:Y:S04]  /*136e0*/  STS.U16 [R211+UR4+0x22300], R56 ;  /* 0x02230038d3007988 */ /* 0x000fe80008000404 */
[----:B------:R-:W4:Y:S01]  /*136f0*/  LDL.LU.64 R28, [R1+0x10] ;  /* 0x00001000011c7983 */ /* 0x000f220000300a00 */
[----:B------:R-:W-:-:S03]  /*13700*/  MOV R237, R39 ;  /* 0x0000002700ed7202 */ /* 0x000fc60000000f00 */
[----:B------:R-:W-:Y:S04]  /*13710*/  STS.U16 [R211+UR4+0x22700], R54 ;  /* 0x02270036d3007988 */ /* 0x000fe80008000404 */
[----:B------:R-:W4:Y:S01]  /*13720*/  LDL.LU.64 R30, [R1+0x18] ;  /* 0x00001800011e7983 */ /* 0x000f220000300a00 */
[----:B------:R-:W-:-:S03]  /*13730*/  MOV R250, R41 ;  /* 0x0000002900fa7202 */ /* 0x000fc60000000f00 */
[----:B------:R-:W-:Y:S01]  /*13740*/  STS.U16 [R211+UR4+0x22b00], R53 ;  /* 0x022b0035d3007988 */ /* 0x000fe20008000404 */
[----:B------:R-:W-:-:S03]  /*13750*/  MOV R16, R40 ;  /* 0x0000002800107202 */ /* 0x000fc60000000f00 */
[----:B------:R-:W4:Y:S01]  /*13760*/  LDL.LU.64 R32, [R1+0x20] ;  /* 0x0000200001207983 */ /* 0x000f220000300a00 */
[----:B------:R-:W-:-:S03]  /*13770*/  MOV R10, R43 ;  /* 0x0000002b000a7202 */ /* 0x000fc60000000f00 */
[----:B------:R-:W-:Y:S01]  /*13780*/  STS.U16 [R211+UR4+0x22f00], R52 ;  /* 0x022f0034d3007988 */ /* 0x000fe20008000404 */
[----:B------:R-:W-:-:S03]  /*13790*/  MOV R245, R42 ;  /* 0x0000002a00f57202 */ /* 0x000fc60000000f00 */
[----:B------:R-:W4:Y:S01]  /*137a0*/  LDL.LU.64 R34, [R1+0x28] ;  /* 0x0000280001227983 */ /* 0x000f220000300a00 */
[----:B------:R-:W-:-:S03]  /*137b0*/  MOV R8, R45 ;  /* 0x0000002d00087202 */ /* 0x000fc60000000f00 */
[----:B------:R-:W-:Y:S04]  /*137c0*/  STS.U16 [R211+UR4+0x23300], R51 ;  /* 0x02330033d3007988 */ /* 0x000fe80008000404 */
[----:B------:R-:W4:Y:S04]  /*137d0*/  LDL.LU.64 R36, [R1+0x30] ;  /* 0x0000300001247983 */ /* 0x000f280000300a00 */
[----:B------:R-:W-:Y:S04]  /*137e0*/  STS.U16 [R211+UR4+0x23700], R50 ;  /* 0x02370032d3007988 */ /* 0x000fe80008000404 */
[----:B------:R-:W4:Y:S01]  /*137f0*/  LDL.LU.64 R38, [R1+0x38] ;  /* 0x0000380001267983 */ /* 0x000f220000300a00 */
[----:B------:R-:W-:-:S03]  /*13800*/  FFMA R6, R49, UR5, -R14 ;  /* 0x0000000531067c23 */ /* 0x000fc6000800080e */
[----:B------:R-:W-:Y:S04]  /*13810*/  STS.U16 [R211+UR4+0x23b00], R48 ;  /* 0x023b0030d3007988 */ /* 0x000fe80008000404 */
[----:B------:R-:W4:Y:S04]  /*13820*/  LDL.LU.64 R40, [R1+0x40] ;  /* 0x0000400001287983 */ /* 0x000f280000300a00 */
[----:B------:R-:W-:Y:S04]  /*13830*/  STS.U16 [R211+UR4+0x23f00], R47 ;  /* 0x023f002fd3007988 */ /* 0x000fe80008000404 */
[----:B------:R-:W4:Y:S04]  /*13840*/  LDL.LU.64 R42, [R1+0x48] ;  /* 0x00004800012a7983 */ /* 0x000f280000300a00 */
[----:B------:R0:W-:Y:S04]  /*13850*/  STS.U16 [R211+UR4+0x24300], R46 ;  /* 0x0243002ed3007988 */ /* 0x0001e80008000404 */
[----:B------:R-:W4:Y:S04]  /*13860*/  LDL.LU.64 R44, [R1+0x50] ;  /* 0x00005000012c7983 */ /* 0x000f280000300a00 */
[----:B0-----:R-:W4:Y:S04]  /*13870*/  LDL.LU.64 R46, [R1+0x58] ;  /* 0x00005800012e7983 */ /* 0x001f280000300a00 */
[----:B------:R-:W4:Y:S04]  /*13880*/  LDL.LU.64 R48, [R1+0x60] ;  /* 0x0000600001307983 */ /* 0x000f280000300a00 */
        /* <DEDUP_REMOVED lines=46> */
[----:B------:R-:W4:Y:S01]  /*13b70*/  LDL.LU.64 R142, [R1+0x1d8] ;  /* 0x0001d800018e7983 */ /* 0x000f220000300a00 */
[----:B------:R-:W-:-:S03]  /*13b80*/  FMUL R7, R6, 1.4426950216293334961 ;  /* 0x3fb8aa3b06077820 */ /* 0x000fc60000400000 */
[----:B------:R-:W4:Y:S04]  /*13b90*/  LDL.LU.64 R144, [R1+0x1e0] ;  /* 0x0001e00001907983 */ /* 0x000f280000300a00 */
[----:B------:R-:W4:Y:S04]  /*13ba0*/  LDL.LU.64 R146, [R1+0x1e8] ;  /* 0x0001e80001927983 */ /* 0x000f280000300a00 */
[----:B------:R-:W4:Y:S04]  /*13bb0*/  LDL.LU.64 R148, [R1+0x1f0] ;  /* 0x0001f00001947983 */ /* 0x000f280000300a00 */
[----:B------:R-:W4:Y:S04]  /*13bc0*/  LDL.LU.64 R150, [R1+0x1f8] ;  /* 0x0001f80001967983 */ /* 0x000f280000300a00 */
[----:B------:R-:W3:Y:S04]  /*13bd0*/  LDL.LU R6, [R1+0x27c] ;  /* 0x00027c0001067983 */ /* 0x000ee80000300800 */
[----:B---3--:R0:W-:Y:S04]  /*13be0*/  STS.U16 [R211+UR4+0x24700], R6 ;  /* 0x02470006d3007988 */ /* 0x0081e80008000404 */
[----:B--2---:R1:W-:Y:S01]  /*13bf0*/  STS.U16 [R211+UR4+0x24b00], R236 ;  /* 0x024b00ecd3007988 */ /* 0x0043e20008000404 */
[----:B0-----:R-:W-:-:S02]  /*13c00*/  FFMA R6, R212, UR5, -R14 ;  /* 0x00000005d4067c23 */ /* 0x001fc4000800080e */
[----:B------:R0:W2:Y:S01]  /*13c10*/  MUFU.EX2 R212, R7 ;  /* 0x0000000700d47308 */ /* 0x0000a20000000800 */
[----:B-1----:R-:W3:Y:S04]  /*13c20*/  LDL.LU R236, [R1+0x268] ;  /* 0x0002680001ec7983 */ /* 0x002ee80000300800 */
[----:B0-----:R-:W3:Y:S04]  /*13c30*/  LDL.LU R7, [R1+0x26c] ;  /* 0x00026c0001077983 */ /* 0x001ee80000300800 */
[----:B------:R0:W-:Y:S04]  /*13c40*/  STS.U16 [R211+UR4+0x24f00], R249 ;  /* 0x024f00f9d3007988 */ /* 0x0001e80008000404 */
[----:B----4-:R1:W-:Y:S04]  /*13c50*/  STS.U16 [R211+UR4+0x25300], R223 ;  /* 0x025300dfd3007988 */ /* 0x0103e80008000404 */
[----:B0-----:R-:W4:Y:S04]  /*13c60*/  LDL.LU R249, [R1+0x24c] ;  /* 0x00024c0001f97983 */ /* 0x001f280000300800 */
[----:B-1----:R-:W4:Y:S04]  /*13c70*/  LDL.LU R223, [R1+0xb68] ;  /* 0x000b680001df7983 */ /* 0x002f280000300800 */
[----:B--2---:R-:W-:Y:S04]  /*13c80*/  STL [R1+0x254], R212 ;  /* 0x000254d401007387 */ /* 0x004fe80000100800 */
[----:B---3--:R0:W-:Y:S02]  /*13c90*/  STS.U16 [R211+UR4+0x25700], R7 ;  /* 0x02570007d3007988 */ /* 0x0081e40008000404 */
[----:B0-----:R-:W-:-:S02]  /*13ca0*/  FMUL R7, R6, 1.4426950216293334961 ;  /* 0x3fb8aa3b06077820 */ /* 0x001fc40000400000 */
[----:B------:R-:W2:Y:S04]  /*13cb0*/  LDL.LU R6, [R1+0x25c] ;  /* 0x00025c0001067983 */ /* 0x000ea80000300800 */
[----:B------:R0:W-:Y:S04]  /*13cc0*/  STS.U16 [R211+UR4+0x25b00], R236 ;  /* 0x025b00ecd3007988 */ /* 0x0001e80008000404 */
[----:B0-----:R-:W3:Y:S04]  /*13cd0*/  LDL.LU R236, [R1+0xb64] ;  /* 0x000b640001ec7983 */ /* 0x001ee80000300800 */
[----:B--2---:R0:W-:Y:S04]  /*13ce0*/  STS.U16 [R211+UR4+0x25f00], R6 ;  /* 0x025f0006d3007988 */ /* 0x0041e80008000404 */
[----:B----4-:R1:W-:Y:S01]  /*13cf0*/  STS.U16 [R211+UR4+0x26300], R249 ;  /* 0x026300f9d3007988 */ /* 0x0103e20008000404 */
[----:B0-----:R-:W-:-:S03]  /*13d00*/  FFMA R6, R244, UR5, -R14 ;  /* 0x00000005f4067c23 */ /* 0x001fc6000800080e */
[----:B------:R-:W2:Y:S04]  /*13d10*/  LDL.LU R244, [R1+0xb60] ;  /* 0x000b600001f47983 */ /* 0x000ea80000300800 */
[----:B-1----:R-:W4:Y:S01]  /*13d20*/  LDL.LU R249, [R1+0xb5c] ;  /* 0x000b5c0001f97983 */ /* 0x002f220000300800 */
[----:B------:R-:W0:Y:S03]  /*13d30*/  MUFU.EX2 R7, R7 ;  /* 0x0000000700077308 */ /* 0x000e260000000800 */
[----:B----4-:R1:W-:Y:S04]  /*13d40*/  STS.U16 [R211+UR4+0x26700], R249 ;  /* 0x026700f9d3007988 */ /* 0x0103e80008000404 */
[----:B--2---:R2:W-:Y:S04]  /*13d50*/  STS.U16 [R211+UR4+0x26b00], R244 ;  /* 0x026b00f4d3007988 */ /* 0x0045e80008000404 */
[----:B---3--:R3:W-:Y:S04]  /*13d60*/  STS.U16 [R211+UR4+0x26f00], R236 ;  /* 0x026f00ecd3007988 */ /* 0x0087e80008000404 */
[----:B-1----:R-:W4:Y:S04]  /*13d70*/  LDL.LU R249, [R1+0x238] ;  /* 0x0002380001f97983 */ /* 0x002f280000300800 */
[----:B--2---:R-:W2:Y:S01]  /*13d80*/  LDL.LU R244, [R1+0x244] ;  /* 0x0002440001f47983 */ /* 0x004ea20000300800 */
[----:B---3--:R-:W-:-:S03]  /*13d90*/  MOV R236, R21 ;  /* 0x0000001500ec7202 */ /* 0x008fc60000000f00 */
[----:B------:R1:W-:Y:S04]  /*13da0*/  STS.U16 [R211+UR4+0x27300], R223 ;  /* 0x027300dfd3007988 */ /* 0x0003e80008000404 */
[----:B0-----:R-:W-:Y:S04]  /*13db0*/  STL [R1+0x250], R7 ;  /* 0x0002500701007387 */ /* 0x001fe80000100800 */
[----:B------:R-:W3:Y:S01]  /*13dc0*/  LDL.LU R21, [R1+0xb58] ;  /* 0x000b580001157983 */ /* 0x000ee20000300800 */
[----:B-1----:R-:W-:Y:S01]  /*13dd0*/  MOV R223, R8 ;  /* 0x0000000800df7202 */ /* 0x002fe20000000f00 */
[----:B------:R-:W-:-:S02]  /*13de0*/  FADD R8, -R14, R219 ;  /* 0x000000db0e087221 */ /* 0x000fc40000000100 */
[----:B------:R-:W4:Y:S01]  /*13df0*/  LDL.LU R219, [R1+0xb54] ;  /* 0x000b540001db7983 */ /* 0x000f220000300800 */
[----:B------:R-:W-:Y:S01]  /*13e00*/  FADD R9, -R15, R9 ;  /* 0x000000090f097221 */ /* 0x000fe20000000100 */
[----:B------:R-:W-:-:S03]  /*13e10*/  FMUL R6, R6, 1.4426950216293334961 ;  /* 0x3fb8aa3b06067820 */ /* 0x000fc60000400000 */
[----:B------:R-:W-:Y:S01]  /*13e20*/  FMUL R9, R9, 1.4426950216293334961 ;  /* 0x3fb8aa3b09097820 */ /* 0x000fe20000400000 */
[----:B------:R-:W-:Y:S02]  /*13e30*/  FMUL R8, R8, 1.4426950216293334961 ;  /* 0x3fb8aa3b08087820 */ /* 0x000fe40000400000 */
[----:B------:R-:W-:Y:S08]  /*13e40*/  MUFU.EX2 R6, R6 ;  /* 0x0000000600067308 */ /* 0x000ff00000000800 */
[----:B------:R-:W0:Y:S01]  /*13e50*/  MUFU.EX2 R9, R9 ;  /* 0x0000000900097308 */ /* 0x000e220000000800 */
[----:B----4-:R1:W-:Y:S04]  /*13e60*/  STS.U16 [R211+UR4+0x27700], R219 ;  /* 0x027700dbd3007988 */ /* 0x0103e80008000404 */
[----:B---3--:R3:W-:Y:S04]  /*13e70*/  STS.U16 [R211+UR4+0x27b00], R21 ;  /* 0x027b0015d3007988 */ /* 0x0087e80008000404 */
[----:B-1----:R-:W4:Y:S04]  /*13e80*/  LDL.LU R219, [R1+0x228] ;  /* 0x0002280001db7983 */ /* 0x002f280000300800 */
[----:B---3--:R-:W3:Y:S04]  /*13e90*/  LDL.LU R21, [R1+0x230] ;  /* 0x0002300001157983 */ /* 0x008ee80000300800 */
[----:B------:R1:W-:Y:S01]  /*13ea0*/  STS.U16 [R211+UR4+0x27f00], R17 ;  /* 0x027f0011d3007988 */ /* 0x0003e20008000404 */
[----:B------:R0:W-:Y:S06]  /*13eb0*/  MEMBAR.ALL.CTA ;  /* 0x0000000000007992 */ /* 0x0001ec0000008000 */
[----:B0-----:R-:W0:Y:S04]  /*13ec0*/  FENCE.VIEW.ASYNC.S ;  /* 0x00000000000073c6 */ /* 0x001e280000000000 */
[----:B-1----:R-:W2:Y:S04]  /*13ed0*/  LDL.LU R211, [R1+0xb50] ;  /* 0x000b500001d37983 */ /* 0x002ea80000300800 */
[----:B------:R-:W4:Y:S01]  /*13ee0*/  LDL.LU R17, [R1+0x234] ;  /* 0x0002340001117983 */ /* 0x000f220000300800 */
[----:B------:R-:W1:Y:S01]  /*13ef0*/  MUFU.EX2 R8, R8 ;  /* 0x0000000800087308 */ /* 0x000e620000000800 */
[-C--:B------:R-:W-:Y:S01]  /*13f00*/  FMUL R24, R24, R9.reuse ;  /* 0x0000000918187220 */ /* 0x080fe20000400000 */
[-C--:B------:R-:W-:Y:S01]  /*13f10*/  FMUL R25, R25, R9.reuse ;  /* 0x0000000919197220 */ /* 0x080fe20000400000 */
[----:B------:R-:W-:Y:S01]  /*13f20*/  STL [R1+0x24c], R6 ;  /* 0x00024c0601007387 */ /* 0x000fe20000100800 */
[-C--:B------:R-:W-:Y:S01]  /*13f30*/  FMUL R28, R28, R9.reuse ;  /* 0x000000091c1c7220 */ /* 0x080fe20000400000 */
        /* <DEDUP_REMOVED lines=60> */
[----:B------:R-:W-:Y:S01]  /*14300*/  FMUL R149, R149, R9 ;  /* 0x0000000995957220 */ /* 0x000fe20000400000 */
[----:B------:R3:W-:Y:S01]  /*14310*/  STL [R1+0x924], R9 ;  /* 0x0009240901007387 */ /* 0x0007e20000100800 */
[-C--:B-1----:R-:W-:Y:S01]  /*14320*/  FMUL R26, R26, R8.reuse ;  /* 0x000000081a1a7220 */ /* 0x082fe20000400000 */
        /* <DEDUP_REMOVED lines=64> */
[----:B------:R-:W-:-:S02]  /*14730*/  F2FP.BF16.F32.PACK_AB R217, R212, R217 ;  /* 0x000000d9d4d9723e */ /* 0x000fc400000010ff */
[----:B------:R-:W-:Y:S01]  /*14740*/  F2FP.BF16.F32.PACK_AB R218, R213, R218 ;  /* 0x000000dad5da723e */ /* 0x000fe200000010ff */
[----:B------:R-:W2:Y:S04]  /*14750*/  LDL.LU R212, [R1+0xb4c] ;  /* 0x000b4c0001d47983 */ /* 0x000ea80000300800 */
[----:B------:R-:W2:Y:S01]  /*14760*/  LDL.LU R213, [R1+0xb48] ;  /* 0x000b480001d57983 */ /* 0x000ea20000300800 */
[----:B---3--:R-:W-:Y:S02]  /*14770*/  MOV R9, R21 ;  /* 0x0000001500097202 */ /* 0x008fe40000000f00 */
[----:B------:R-:W-:Y:S02]  /*14780*/  MOV R21, R216 ;  /* 0x000000d800157202 */ /* 0x000fe40000000f00 */
[----:B-1----:R-:W-:-:S02]  /*14790*/  MOV R8, R9 ;  /* 0x0000000900087202 */ /* 0x002fc40000000f00 */
[----:B------:R-:W-:Y:S02]  /*147a0*/  F2FP.BF16.F32.PACK_AB R216, R22, R19 ;  /* 0x0000001316d8723e */ /* 0x000fe400000010ff */
[----:B----4-:R-:W-:Y:S02]  /*147b0*/  MOV R9, R17 ;  /* 0x0000001100097202 */ /* 0x010fe40000000f00 */
[----:B------:R-:W-:Y:S02]  /*147c0*/  MOV R17, R219 ;  /* 0x000000db00117202 */ /* 0x000fe40000000f00 */
[----:B------:R-:W-:Y:S01]  /*147d0*/  F2FP.BF16.F32.PACK_AB R219, R6, R7 ;  /* 0x0000000706db723e */ /* 0x000fe200000010ff */
[----:B0-----:R-:W-:Y:S06]  /*147e0*/  BAR.SYNC.DEFER_BLOCKING 0x0 ;  /* 0x0000000000007b1d */ /* 0x001fec0000010000 */
[----:B------:R-:W-:-:S06]  /*147f0*/  WARPGROUP.ARRIVE ;  /* 0x00000000000079c5 */ /* 0x000fcc0000000000 */
[----:B------:R-:W-:Y:S01]  /*14800*/  HGMMA.64x256x16.F32.BF16 R24, R216, gdesc[UR8], R24, gsb0 ;  /* 0x03e00008d8187df0 */ /* 0x000fe20008001818 */
[----:B------:R-:W-:Y:S02]  /*14810*/  MOV R6, R246 ;  /* 0x000000f600067202 */ /* 0x000fe40000000f00 */
[----:B------:R-:W-:Y:S01]  /*14820*/  MOV R7, R251 ;  /* 0x000000fb00077202 */ /* 0x000fe20000000f00 */
[----:B------:R-:W3:Y:S04]  /*14830*/  LDL.LU R246, [R1+0x220] ;  /* 0x0002200001f67983 */ /* 0x000ee80000300800 */
[----:B------:R-:W4:Y:S01]  /*14840*/  LDL.LU R251, [R1+0x224] ;  /* 0x0002240001fb7983 */ /* 0x000f220000300800 */
[----:B------:R-:W-:-:S03]  /*14850*/  WARPGROUP.DEPBAR.LE gsb0, 0x0 ;  /* 0x00008000000079c5 */ /* 0x000fc60000010000 */
[----:B------:R-:W2:Y:S04]  /*14860*/  LDL.LU R218, [R1+0x210] ;  /* 0x0002100001da7983 */ /* 0x000ea80000300800 */
[----:B------:R-:W3:Y:S01]  /*14870*/  LDL.LU R219, [R1+0x21c] ;  /* 0x00021c0001db7983 */ /* 0x000ee20000300800 */
[----:B------:R-:W-:Y:S01]  /*14880*/  MOV R217, R6 ;  /* 0x0000000600d97202 */ /* 0x000fe20000000f00 */
[----:B------:R-:W-:-:S04]  /*14890*/  FFMA R6, R7, UR5, -R15 ;  /* 0x0000000507067c23 */ /* 0x000fc8000800080f */
[----:B------:R-:W-:-:S04]  /*148a0*/  FMUL R7, R6, 1.4426950216293334961 ;  /* 0x3fb8aa3b06077820 */ /* 0x000fc80000400000 */
[----:B------:R-:W0:Y:S02]  /*148b0*/  MUFU.EX2 R216, R7 ;  /* 0x0000000700d87308 */ /* 0x000e240000000800 */
[----:B0-----:R0:W-:Y:S01]  /*148c0*/  STL [R1+0x20c], R216 ;  /* 0x00020cd801007387 */ /* 0x0011e20000100800 */
[----:B--2---:R-:W-:-:S04]  /*148d0*/  FFMA R6, R218, UR5, -R15 ;  /* 0x00000005da067c23 */ /* 0x004fc8000800080f */
[----:B------:R-:W-:Y:S01]  /*148e0*/  FMUL R7, R6, 1.4426950216293334961 ;  /* 0x3fb8aa3b06077820 */ /* 0x000fe20000400000 */
[----:B------:R-:W-:-:S03]  /*148f0*/  FFMA R6, R214, UR5, -R15 ;  /* 0x00000005d6067c23 */ /* 0x000fc6000800080f */
[----:B------:R1:W2:Y:S02]  /*14900*/  MUFU.EX2 R214, R7 ;  /* 0x0000000700d67308 */ /* 0x0002a40000000800 */
[----:B-1----:R-:W-:Y:S01]  /*14910*/  FMUL R7, R6, 1.4426950216293334961 ;  /* 0x3fb8aa3b06077820 */ /* 0x002fe20000400000 */
[----:B---3--:R-:W-:-:S05]  /*14920*/  FFMA R6, R219, UR5, -R15 ;  /* 0x00000005db067c23 */ /* 0x008fca000800080f */
[----:B------:R1:W3:Y:S02]  /*14930*/  MUFU.EX2 R218, R7 ;  /* 0x0000000700da7308 */ /* 0x0002e40000000800 */
[----:B-1----:R-:W-:Y:S01]  /*14940*/  FMUL R7, R6, 1.4426950216293334961 ;  /* 0x3fb8aa3b06077820 */ /* 0x002fe20000400000 */
[----:B------:R-:W-:-:S05]  /*14950*/  FFMA R6, R215, UR5, -R14 ;  /* 0x00000005d7067c23 */ /* 0x000fca000800080e */
[----:B------:R1:W3:Y:S02]  /*14960*/  MUFU.EX2 R215, R7 ;  /* 0x0000000700d77308 */ /* 0x0002e40000000800 */
[----:B-1----:R-:W-:Y:S01]  /*14970*/  FMUL R7, R6, 1.4426950216293334961 ;  /* 0x3fb8aa3b06077820 */ /* 0x002fe20000400000 */
[----:B------:R-:W-:-:S05]  /*14980*/  FFMA R6, R247, UR5, -R14 ;  /* 0x00000005f7067c23 */ /* 0x000fca000800080e */
[----:B------:R1:W-:Y:S02]  /*14990*/  MUFU.EX2 R247, R7 ;  /* 0x0000000700f77308 */ /* 0x0003e40000000800 */
[----:B-1----:R-:W-:Y:S01]  /*149a0*/  FMUL R7, R6, 1.4426950216293334961 ;  /* 0x3fb8aa3b06077820 */ /* 0x002fe20000400000 */
[----:B------:R-:W-:-:S05]  /*149b0*/  FFMA R6, R246, UR5, -R14 ;  /* 0x00000005f6067c23 */ /* 0x000fca000800080e */
[----:B------:R1:W3:Y:S02]  /*149c0*/  MUFU.EX2 R246, R7 ;  /* 0x0000000700f67308 */ /* 0x0002e40000000800 */
[----:B-1----:R-:W-:Y:S01]  /*149d0*/  FMUL R7, R6, 1.4426950216293334961 ;  /* 0x3fb8aa3b06077820 */ /* 0x002fe20000400000 */
[----:B----4-:R-:W-:-:S04]  /*149e0*/  FFMA R6, R251, UR5, -R14 ;  /* 0x00000005fb067c23 */ /* 0x010fc8000800080e */
[----:B------:R-:W-:Y:S01]  /*149f0*/  FMUL R6, R6, 1.4426950216293334961 ;  /* 0x3fb8aa3b06067820 */ /* 0x000fe20000400000 */
[----:B------:R1:W-:Y:S08]  /*14a00*/  MUFU.EX2 R251, R7 ;  /* 0x0000000700fb7308 */ /* 0x0003f00000000800 */
[----:B------:R-:W4:Y:S01]  /*14a10*/  MUFU.EX2 R219, R6 ;  /* 0x0000000600db7308 */ /* 0x000f220000000800 */
[----:B--2---:R2:W-:Y:S01]  /*14a20*/  STL [R1+0x208], R214 ;  /* 0x000208d601007387 */ /* 0x0045e20000100800 */
[----:B0-----:R-:W-:-:S03]  /*14a30*/  F2FP.BF16.F32.PACK_AB R216, R214, R216 ;  /* 0x000000d8d6d8723e */ /* 0x001fc600000010ff */
[----:B---3--:R0:W-:Y:S01]  /*14a40*/  STL [R1+0x210], R218 ;  /* 0x000210da01007387 */ /* 0x0081e20000100800 */
[----:B-1----:R-:W-:-:S03]  /*14a50*/  MOV R7, R217 ;  /* 0x000000d900077202 */ /* 0x002fc60000000f00 */
[----:B------:R-:W-:Y:S01]  /*14a60*/  STL [R1+0x248], R215 ;  /* 0x000248d701007387 */ /* 0x000fe20000100800 */
[----:B------:R-:W-:-:S03]  /*14a70*/  F2FP.BF16.F32.PACK_AB R217, R246, R247 ;  /* 0x000000f7f6d9723e */ /* 0x000fc600000010ff */
[----:B--2---:R-:W2:Y:S01]  /*14a80*/  LDL.LU R214, [R1+0xb44] ;  /* 0x000b440001d67983 */ /* 0x004ea20000300800 */
[----:B0-----:R-:W-:-:S03]  /*14a90*/  F2FP.BF16.F32.PACK_AB R218, R215, R218 ;  /* 0x000000dad7da723e */ /* 0x001fc600000010ff */
[----:B----4-:R0:W-:Y:S02]  /*14aa0*/  STL [R1+0x218], R219 ;  /* 0x000218db01007387 */ /* 0x0101e40000100800 */
[----:B0-----:R-:W-:-:S04]  /*14ab0*/  F2FP.BF16.F32.PACK_AB R219, R219, R251 ;  /* 0x000000fbdbdb723e */ /* 0x001fc800000010ff */
[----:B------:R-:W-:-:S06]  /*14ac0*/  WARPGROUP.ARRIVE ;  /* 0x00000000000079c5 */ /* 0x000fcc0000000000 */
[----:B------:R-:W-:Y:S01]  /*14ad0*/  HGMMA.64x256x16.F32.BF16 R24, R216, gdesc[UR44], R24, gsb0 ;  /* 0x03e0002cd8187df0 */ /* 0x000fe20008001818 */
[----:B------:R-:W-:-:S04]  /*14ae0*/  FFMA R6, R7, UR5, -R15 ;  /* 0x0000000507067c23 */ /* 0x000fc8000800080f */
[----:B------:R-:W-:Y:S01]  /*14af0*/  FMUL R7, R6, 1.4426950216293334961 ;  /* 0x3fb8aa3b06077820 */ /* 0x000fe20000400000 */
[----:B------:R-:W-:-:S03]  /*14b00*/  FFMA R6, R21, UR5, -R15 ;  /* 0x0000000515067c23 */ /* 0x000fc6000800080f */
[----:B------:R0:W-:Y:S01]  /*14b10*/  MUFU.EX2 R21, R7 ;  /* 0x0000000700157308 */ /* 0x0001e20000000800 */
[----:B------:R1:W-:Y:S04]  /*14b20*/  STL [R1+0x930], R247 ;  /* 0x000930f701007387 */ /* 0x0003e80000100800 */
[----:B------:R3:W-:Y:S01]  /*14b30*/  STL [R1+0x92c], R246 ;  /* 0x00092cf601007387 */ /* 0x0007e20000100800 */
[----:B0-----:R-:W-:Y:S01]  /*14b40*/  FMUL R7, R6, 1.4426950216293334961 ;  /* 0x3fb8aa3b06077820 */ /* 0x001fe20000400000 */
[--C-:B------:R-:W-:Y:S01]  /*14b50*/  FFMA R6, R8, UR5, -R15.reuse ;  /* 0x0000000508067c23 */ /* 0x100fe2000800080f */
[----:B-1----:R-:W-:Y:S01]  /*14b60*/  MOV R247, R249 ;  /* 0x000000f900f77202 */ /* 0x002fe20000000f00 */
[----:B------:R-:W4:Y:S01]  /*14b70*/  LDL.LU R215, [R1+0xb40] ;  /* 0x000b400001d77983 */ /* 0x000f220000300800 */
[----:B---3--:R0:W1:Y:S02]  /*14b80*/  MUFU.EX2 R246, R7 ;  /* 0x0000000700f67308 */ /* 0x0080640000000800 */
[----:B0-----:R-:W-:Y:S01]  /*14b90*/  FMUL R7, R6, 1.4426950216293334961 ;  /* 0x3fb8aa3b06077820 */ /* 0x001fe20000400000 */
[----:B------:R-:W-:-:S05]  /*14ba0*/  FFMA R6, R9, UR5, -R15 ;  /* 0x0000000509067c23 */ /* 0x000fca000800080f */
[----:B------:R0:W-:Y:S02]  /*14bb0*/  MUFU.EX2 R9, R7 ;  /* 0x0000000700097308 */ /* 0x0001e40000000800 */
        /* <DEDUP_REMOVED lines=8> */
[----:B------:R0:W3:Y:S02]  /*14c40*/  MUFU.EX2 R8, R7 ;  /* 0x0000000700087308 */ /* 0x0000e40000000800 */
[----:B0-----:R-:W-:Y:S01]  /*14c50*/  FMUL R7, R6, 1.4426950216293334961 ;  /* 0x3fb8aa3b06077820 */ /* 0x001fe20000400000 */
[----:B------:R-:W-:-:S04]  /*14c60*/  FFMA R6, R13, UR5, -R14 ;  /* 0x000000050d067c23 */ /* 0x000fc8000800080e */
[----:B------:R-:W-:Y:S01]  /*14c70*/  FMUL R6, R6, 1.4426950216293334961 ;  /* 0x3fb8aa3b06067820 */ /* 0x000fe20000400000 */
[----:B------:R-:W-:Y:S08]  /*14c80*/  MUFU.EX2 R10, R7 ;  /* 0x00000007000a7308 */ /* 0x000ff00000000800 */
[----:B------:R0:W3:Y:S02]  /*14c90*/  MUFU.EX2 R13, R6 ;  /* 0x00000006000d7308 */ /* 0x0000e40000000800 */
[----:B0-----:R-:W-:-:S04]  /*14ca0*/  FFMA R6, R11, UR5, -R15 ;  /* 0x000000050b067c23 */ /* 0x001fc8000800080f */
[----:B------:R-:W-:Y:S01]  /*14cb0*/  FMUL R7, R6, 1.4426950216293334961 ;  /* 0x3fb8aa3b06077820 */ /* 0x000fe20000400000 */
[----:B------:R-:W-:-:S03]  /*14cc0*/  FFMA R6, R4, UR5, -R15 ;  /* 0x0000000504067c23 */ /* 0x000fc6000800080f */
[----:B------:R0:W-:Y:S02]  /*14cd0*/  MUFU.EX2 R4, R7 ;  /* 0x0000000700047308 */ /* 0x0001e40000000800 */
[----:B0-----:R-:W-:Y:S01]  /*14ce0*/  FMUL R7, R6, 1.4426950216293334961 ;  /* 0x3fb8aa3b06077820 */ /* 0x001fe20000400000 */
[----:B------:R-:W-:-:S05]  /*14cf0*/  FFMA R6, R2, UR5, -R15 ;  /* 0x0000000502067c23 */ /* 0x000fca000800080f */
[----:B------:R0:W2:Y:S02]  /*14d00*/  MUFU.EX2 R2, R7 ;  /* 0x0000000700027308 */ /* 0x0000a40000000800 */
[----:B0-----:R-:W-:Y:S01]  /*14d10*/  FMUL R7, R6, 1.4426950216293334961 ;  /* 0x3fb8aa3b06077820 */ /* 0x001fe20000400000 */
[----:B------:R-:W-:Y:S01]  /*14d20*/  FFMA R6, R3, UR5, -R15 ;  /* 0x0000000503067c23 */ /* 0x000fe2000800080f */
[----:B------:R-:W-:Y:S02]  /*14d30*/  WARPGROUP.DEPBAR.LE gsb0, 0x0 ;  /* 0x00008000000079c5 */ /* 0x000fe40000010000 */
[----:B-1----:R-:W-:Y:S02]  /*14d40*/  F2FP.BF16.F32.PACK_AB R216, R246, R21 ;  /* 0x00000015f6d8723e */ /* 0x002fe400000010ff */
[----:B---3--:R-:W-:Y:S02]  /*14d50*/  F2FP.BF16.F32.PACK_AB R217, R8, R17 ;  /* 0x0000001108d9723e */ /* 0x008fe400000010ff */
[----:B------:R-:W-:-:S02]  /*14d60*/  F2FP.BF16.F32.PACK_AB R218, R0, R9 ;  /* 0x0000000900da723e */ /* 0x000fc400000010ff */
[----:B------:R-:W-:-:S04]  /*14d70*/  F2FP.BF16.F32.PACK_AB R219, R13, R10 ;  /* 0x0000000a0ddb723e */ /* 0x000fc800000010ff */
[----:B------:R-:W-:-:S06]  /*14d80*/  WARPGROUP.ARRIVE ;  /* 0x00000000000079c5 */ /* 0x000fcc0000000000 */
[----:B------:R-:W-:Y:S01]  /*14d90*/  HGMMA.64x256x16.F32.BF16 R24, R216, gdesc[UR12], R24, gsb0 ;  /* 0x03e0000cd8187df0 */ /* 0x000fe20008001818 */
        /* <DEDUP_REMOVED lines=9> */
[----:B------:R0:W1:Y:S02]  /*14e30*/  MUFU.EX2 R249, R7 ;  /* 0x0000000700f97308 */ /* 0x0000640000000800 */
        /* <DEDUP_REMOVED lines=8> */
[----:B------:R0:W-:Y:S01]  /*14ec0*/  MUFU.EX2 R242, R7 ;  /* 0x0000000700f27308 */ /* 0x0001e20000000800 */
[----:B------:R-:W-:Y:S01]  /*14ed0*/  STL [R1+0x934], R251 ;  /* 0x000934fb01007387 */ /* 0x000fe20000100800 */
[----:B0-----:R-:W-:Y:S01]  /*14ee0*/  FMUL R7, R6, 1.4426950216293334961 ;  /* 0x3fb8aa3b06077820 */ /* 0x001fe20000400000 */
[--C-:B------:R-:W-:Y:S02]  /*14ef0*/  FFMA R6, R243, UR5, -R15.reuse ;  /* 0x00000005f3067c23 */ /* 0x100fe4000800080f */
[----:B------:R-:W-:Y:S03]  /*14f00*/  STL [R1+0x214], R21 ;  /* 0x0002141501007387 */ /* 0x000fe60000100800 */
[----:B------:R0:W4:Y:S01]  /*14f10*/  MUFU.EX2 R243, R7 ;  /* 0x0000000700f37308 */ /* 0x0001220000000800 */
[----:B------:R1:W-:Y:S01]  /*14f20*/  STL [R1+0x21c], R246 ;  /* 0x00021cf601007387 */ /* 0x0003e20000100800 */
[----:B0-----:R-:W-:Y:S01]  /*14f30*/  FMUL R7, R6, 1.4426950216293334961 ;  /* 0x3fb8aa3b06077820 */ /* 0x001fe20000400000 */
[----:B------:R-:W-:Y:S01]  /*14f40*/  FFMA R6, R237, UR5, -R15 ;  /* 0x00000005ed067c23 */ /* 0x000fe2000800080f */
[----:B-1----:R-:W-:-:S04]  /*14f50*/  MOV R246, R244 ;  /* 0x000000f400f67202 */ /* 0x002fc80000000f00 */
[----:B------:R0:W-:Y:S02]  /*14f60*/  MUFU.EX2 R244, R7 ;  /* 0x0000000700f47308 */ /* 0x0001e40000000800 */
[----:B0-----:R-:W-:Y:S01]  /*14f70*/  FMUL R7, R6, 1.4426950216293334961 ;  /* 0x3fb8aa3b06077820 */ /* 0x001fe20000400000 */
[----:B------:R-:W-:-:S05]  /*14f80*/  FFMA R6, R248, UR5, -R14 ;  /* 0x00000005f8067c23 */ /* 0x000fca000800080e */
[----:B------:R0:W-:Y:S02]  /*14f90*/  MUFU.EX2 R248, R7 ;  /* 0x0000000700f87308 */ /* 0x0001e40000000800 */
[----:B0-----:R-:W-:Y:S01]  /*14fa0*/  FMUL R7, R6, 1.4426950216293334961 ;  /* 0x3fb8aa3b06077820 */ /* 0x001fe20000400000 */
[----:B------:R-:W-:Y:S01]  /*14fb0*/  FFMA R6, R241, UR5, -R14 ;  /* 0x00000005f1067c23 */ /* 0x000fe2000800080e */
[----:B------:R-:W-:Y:S02]  /*14fc0*/  WARPGROUP.DEPBAR.LE gsb0, 0x0 ;  /* 0x00008000000079c5 */ /* 0x000fe40000010000 */
[----:B--2---:R-:W-:Y:S02]  /*14fd0*/  F2FP.BF16.F32.PACK_AB R216, R2, R4 ;  /* 0x0000000402d8723e */ /* 0x004fe400000010ff */
[----:B------:R-:W-:Y:S02]  /*14fe0*/  F2FP.BF16.F32.PACK_AB R217, R249, R245 ;  /* 0x000000f5f9d9723e */ /* 0x000fe400000010ff */
[----:B------:R-:W-:-:S02]  /*14ff0*/  F2FP.BF16.F32.PACK_AB R218, R5, R3 ;  /* 0x0000000305da723e */ /* 0x000fc400000010ff */
[----:B---3--:R-:W-:-:S04]  /*15000*/  F2FP.BF16.F32.PACK_AB R219, R252, R250 ;  /* 0x000000fafcdb723e */ /* 0x008fc800000010ff */
[----:B------:R-:W-:-:S06]  /*15010*/  WARPGROUP.ARRIVE ;  /* 0x00000000000079c5 */ /* 0x000fcc0000000000 */
[----:B------:R-:W-:Y:S01]  /*15020*/  HGMMA.64x256x16.F32.BF16 R24, R216, gdesc[UR16], R24, gsb0 ;  /* 0x03e00010d8187df0 */ /* 0x000fe20008001818 */
        /* <DEDUP_REMOVED lines=8> */
[----:B------:R0:W2:Y:S02]  /*150b0*/  MUFU.EX2 R241, R6 ;  /* 0x0000000600f17308 */ /* 0x0000a40000000800 */
[----:B0-----:R-:W-:-:S04]  /*150c0*/  FFMA R6, R12, UR5, -R15 ;  /* 0x000000050c067c23 */ /* 0x001fc8000800080f */
[----:B------:R-:W-:Y:S01]  /*150d0*/  FMUL R7, R6, 1.4426950216293334961 ;  /* 0x3fb8aa3b06077820 */ /* 0x000fe20000400000 */
[----:B------:R-:W-:-:S03]  /*150e0*/  FFMA R6, R234, UR5, -R15 ;  /* 0x00000005ea067c23 */ /* 0x000fc6000800080f */
[----:B------:R0:W-:Y:S01]  /*150f0*/  MUFU.EX2 R234, R7 ;  /* 0x0000000700ea7308 */ /* 0x0001e20000000800 */
[----:B------:R-:W-:Y:S01]  /*15100*/  MOV R251, R236 ;  /* 0x000000ec00fb7202 */ /* 0x000fe20000000f00 */
[----:B0-----:R-:W-:Y:S01]  /*15110*/  FMUL R7, R6, 1.4426950216293334961 ;  /* 0x3fb8aa3b06077820 */ /* 0x001fe20000400000 */
[----:B------:R-:W-:-:S05]  /*15120*/  FFMA R6, R235, UR5, -R15 ;  /* 0x00000005eb067c23 */ /* 0x000fca000800080f */
[----:B------:R0:W3:Y:S02]  /*15130*/  MUFU.EX2 R235, R7 ;  /* 0x0000000700eb7308 */ /* 0x0000e40000000800 */
        /* <DEDUP_REMOVED lines=11> */
[----:B------:R0:W3:Y:S01]  /*151f0*/  MUFU.EX2 R231, R7 ;  /* 0x0000000700e77308 */ /* 0x0000e20000000800 */
[----:B------:R-:W-:Y:S02]  /*15200*/  WARPGROUP.DEPBAR.LE gsb0, 0x0 ;  /* 0x00008000000079c5 */ /* 0x000fe40000010000 */
[----:B----4-:R-:W-:Y:S02]  /*15210*/  F2FP.BF16.F32.PACK_AB R216, R243, R242 ;  /* 0x000000f2f3d8723e */ /* 0x010fe400000010ff */
[----:B-1----:R-:W-:Y:S02]  /*15220*/  F2FP.BF16.F32.PACK_AB R217, R239, R237 ;  /* 0x000000edefd9723e */ /* 0x002fe400000010ff */
[----:B------:R-:W-:Y:S02]  /*15230*/  F2FP.BF16.F32.PACK_AB R218, R248, R244 ;  /* 0x000000f4f8da723e */ /* 0x000fe400000010ff */
[----:B--2---:R-:W-:-:S04]  /*15240*/  F2FP.BF16.F32.PACK_AB R219, R241, R240 ;  /* 0x000000f0f1db723e */ /* 0x004fc800000010ff */
[----:B------:R-:W-:-:S06]  /*15250*/  WARPGROUP.ARRIVE ;  /* 0x00000000000079c5 */ /* 0x000fcc0000000000 */
[----:B------:R-:W-:Y:S01]  /*15260*/  HGMMA.64x256x16.F32.BF16 R24, R216, gdesc[UR20], R24, gsb0 ;  /* 0x03e00014d8187df0 */ /* 0x000fe20008001818 */
[----:B0-----:R-:W-:Y:S01]  /*15270*/  FMUL R7, R6, 1.4426950216293334961 ;  /* 0x3fb8aa3b06077820 */ /* 0x001fe20000400000 */
[----:B------:R-:W-:Y:S01]  /*15280*/  FFMA R6, R233, UR5, -R14 ;  /* 0x00000005e9067c23 */ /* 0x000fe2000800080e */
[----:B------:R-:W-:Y:S01]  /*15290*/  STL [R1+0x200], R17 ;  /* 0x0002001101007387 */ /* 0x000fe20000100800 */
[----:B------:R-:W-:Y:S02]  /*152a0*/  IMAD.MOV.U32 R21, RZ, RZ, R20 ;  /* 0x000000ffff157224 */ /* 0x000fe400078e0014 */
[----:B------:R-:W-:Y:S01]  /*152b0*/  FMUL R6, R6, 1.4426950216293334961 ;  /* 0x3fb8aa3b06067820 */ /* 0x000fe20000400000 */
[----:B------:R-:W2:Y:S04]  /*152c0*/  LDL.LU R20, [R1+0x2c8] ;  /* 0x0002c80001147983 */ /* 0x000ea80000300800 */
[----:B------:R0:W-:Y:S01]  /*152d0*/  STL [R1+0x938], R8 ;  /* 0x0009380801007387 */ /* 0x0001e20000100800 */
[----:B------:R1:W-:Y:S01]  /*152e0*/  MUFU.EX2 R233, R6 ;  /* 0x0000000600e97308 */ /* 0x0003e20000000800 */
[----:B0-----:R-:W-:-:S07]  /*152f0*/  MOV R8, R232 ;  /* 0x000000e800087202 */ /* 0x001fce0000000f00 */
[----:B------:R0:W4:Y:S01]  /*15300*/  MUFU.EX2 R232, R7 ;  /* 0x0000000700e87308 */ /* 0x0001220000000800 */
[----:B-1----:R-:W-:Y:S01]  /*15310*/  FMUL R6, R153, UR5 ;  /* 0x0000000599067c20 */ /* 0x002fe20008400000 */
[----:B------:R-:W-:Y:S01]  /*15320*/  FMUL R12, R154, UR5 ;  /* 0x000000059a0c7c20 */ /* 0x000fe20008400000 */
[----:B------:R-:W-:Y:S01]  /*15330*/  FMUL R11, R155, UR5 ;  /* 0x000000059b0b7c20 */ /* 0x000fe20008400000 */
[----:B------:R-:W-:Y:S01]  /*15340*/  FMUL R17, R156, UR5 ;  /* 0x000000059c117c20 */ /* 0x000fe20008400000 */
[----:B0-----:R-:W-:-:S03]  /*15350*/  FMUL R7, R152, UR5 ;  /* 0x0000000598077c20 */ /* 0x001fc60008400000 */
[----:B------:R-:W-:Y:S01]  /*15360*/  FMNMX R11, R12, R11, !PT ;  /* 0x0000000b0c0b7209 */ /* 0x000fe20007800000 */
[----:B------:R-:W-:Y:S01]  /*15370*/  FMUL R12, R158, UR5 ;  /* 0x000000059e0c7c20 */ /* 0x000fe20008400000 */
[----:B------:R-:W-:Y:S01]  /*15380*/  FMNMX R6, R7, R6, !PT ;  /* 0x0000000607067209 */ /* 0x000fe20007800000 */
[----:B------:R-:W-:-:S03]  /*15390*/  FMUL R16, R157, UR5 ;  /* 0x000000059d107c20 */ /* 0x000fc60008400000 */
[----:B------:R-:W-:Y:S01]  /*153a0*/  FMNMX R7, R17, R6, !PT ;  /* 0x0000000611077209 */ /* 0x000fe20007800000 */
[----:B------:R-:W-:Y:S01]  /*153b0*/  FMUL R17, R159, UR5 ;  /* 0x000000059f117c20 */ /* 0x000fe20008400000 */
        /* <DEDUP_REMOVED lines=9> */
[----:B------:R0:W-:Y:S01]  /*15450*/  STL [R1+0x93c], R0 ;  /* 0x00093c0001007387 */ /* 0x0001e20000100800 */
[----:B------:R-:W-:Y:S01]  /*15460*/  FMUL R12, R164, UR5 ;  /* 0x00000005a40c7c20 */ /* 0x000fe20008400000 */
[----:B------:R-:W-:Y:S01]  /*15470*/  FMUL R18, R166, UR5 ;  /* 0x00000005a6127c20 */ /* 0x000fe20008400000 */
[----:B------:R-:W-:-:S02]  /*15480*/  FMNMX R7, R16, R7, !PT ;  /* 0x0000000710077209 */ /* 0x000fc40007800000 */
[----:B------:R-:W-:Y:S01]  /*15490*/  FMNMX R6, R11, R6, !PT ;  /* 0x000000060b067209 */ /* 0x000fe20007800000 */
[----:B0-----:R-:W2:Y:S01]  /*154a0*/  LDL.LU R0, [R1+0x2cc] ;  /* 0x0002cc0001007983 */ /* 0x001ea20000300800 */
[----:B------:R-:W-:Y:S01]  /*154b0*/  FMUL R16, R165, UR5 ;  /* 0x00000005a5107c20 */ /* 0x000fe20008400000 */
[----:B------:R-:W-:Y:S01]  /*154c0*/  FMNMX R7, R12, R7, !PT ;  /* 0x000000070c077209 */ /* 0x000fe20007800000 */
[----:B------:R-:W-:Y:S01]  /*154d0*/  FMUL R17, R167, UR5 ;  /* 0x00000005a7117c20 */ /* 0x000fe20008400000 */
[----:B------:R-:W-:Y:S01]  /*154e0*/  FMNMX R11, R18, R6, !PT ;  /* 0x00000006120b7209 */ /* 0x000fe20007800000 */
[--C-:B------:R-:W-:Y:S01]  /*154f0*/  FFMA R6, R8, UR5, -R15.reuse ;  /* 0x0000000508067c23 */ /* 0x100fe2000800080f */
[----:B------:R-:W-:Y:S01]  /*15500*/  FMUL R12, R168, UR5 ;  /* 0x00000005a80c7c20 */ /* 0x000fe20008400000 */
[----:B------:R-:W-:Y:S02]  /*15510*/  FMNMX R7, R16, R7, !PT ;  /* 0x0000000710077209 */ /* 0x000fe40007800000 */
[----:B------:R-:W-:Y:S01]  /*15520*/  FMUL R16, R6, 1.4426950216293334961 ;  /* 0x3fb8aa3b06107820 */ /* 0x000fe20000400000 */
[----:B------:R-:W-:Y:S01]  /*15530*/  FMNMX R17, R17, R11, !PT ;  /* 0x0000000b11117209 */ /* 0x000fe20007800000 */
[----:B------:R-:W-:Y:S01]  /*15540*/  FMUL R11, R169, UR5 ;  /* 0x00000005a90b7c20 */ /* 0x000fe20008400000 */
[----:B------:R-:W-:Y:S01]  /*15550*/  FMNMX R7, R12, R7, !PT ;  /* 0x000000070c077209 */ /* 0x000fe20007800000 */
[----:B------:R-:W-:-:S02]  /*15560*/  FFMA R6, R229, UR5, -R15 ;  /* 0x00000005e5067c23 */ /* 0x000fc4000800080f */
[----:B------:R0:W-:Y:S01]  /*15570*/  MUFU.EX2 R229, R16 ;  /* 0x0000001000e57308 */ /* 0x0001e20000000800 */
[----:B------:R-:W-:Y:S01]  /*15580*/  FMUL R12, R172, UR5 ;  /* 0x00000005ac0c7c20 */ /* 0x000fe20008400000 */
[----:B------:R-:W-:Y:S01]  /*15590*/  FMNMX R7, R11, R7, !PT ;  /* 0x000000070b077209 */ /* 0x000fe20007800000 */
[----:B------:R-:W-:Y:S01]  /*155a0*/  FMUL R18, R6, 1.4426950216293334961 ;  /* 0x3fb8aa3b06127820 */ /* 0x000fe20000400000 */
[--C-:B------:R-:W-:Y:S01]  /*155b0*/  FFMA R6, R228, UR5, -R15.reuse ;  /* 0x00000005e4067c23 */ /* 0x100fe2000800080f */
[----:B0-----:R-:W-:Y:S01]  /*155c0*/  FMUL R16, R170, UR5 ;  /* 0x00000005aa107c20 */ /* 0x001fe20008400000 */
[----:B------:R-:W-:Y:S02]  /*155d0*/  FMNMX R7, R12, R7, !PT ;  /* 0x000000070c077209 */ /* 0x000fe40007800000 */
[----:B------:R-:W-:Y:S02]  /*155e0*/  FMUL R12, R6, 1.4426950216293334961 ;  /* 0x3fb8aa3b060c7820 */ /* 0x000fe40000400000 */
[----:B------:R-:W-:Y:S01]  /*155f0*/  FMNMX R17, R16, R17, !PT ;  /* 0x0000001110117209 */ /* 0x000fe20007800000 */
[----:B------:R-:W-:Y:S01]  /*15600*/  FMUL R16, R171, UR5 ;  /* 0x00000005ab107c20 */ /* 0x000fe20008400000 */
[----:B------:R-:W-:-:S04]  /*15610*/  FFMA R6, R227, UR5, -R15 ;  /* 0x00000005e3067c23 */ /* 0x000fc8000800080f */
[----:B------:R-:W-:Y:S01]  /*15620*/  FMNMX R17, R16, R17, !PT ;  /* 0x0000001110117209 */ /* 0x000fe20007800000 */
[----:B------:R-:W-:Y:S01]  /*15630*/  FMUL R16, R6, 1.4426950216293334961 ;  /* 0x3fb8aa3b06107820 */ /* 0x000fe20000400000 */
[--C-:B------:R-:W-:Y:S01]  /*15640*/  FFMA R6, R226, UR5, -R14.reuse ;  /* 0x00000005e2067c23 */ /* 0x100fe2000800080e */
[----:B------:R0:W1:Y:S03]  /*15650*/  MUFU.EX2 R228, R18 ;  /* 0x0000001200e47308 */ /* 0x0000660000000800 */
[----:B0-----:R-:W-:Y:S01]  /*15660*/  FMUL R18, R6, 1.4426950216293334961 ;  /* 0x3fb8aa3b06127820 */ /* 0x001fe20000400000 */
[----:B------:R-:W-:-:S04]  /*15670*/  FFMA R6, R225, UR5, -R14 ;  /* 0x00000005e1067c23 */ /* 0x000fc8000800080e */
[----:B------:R0:W-:Y:S02]  /*15680*/  MUFU.EX2 R225, R18 ;  /* 0x0000001200e17308 */ /* 0x0001e40000000800 */
[----:B0-----:R-:W-:Y:S01]  /*15690*/  FMUL R18, R6, 1.4426950216293334961 ;  /* 0x3fb8aa3b06127820 */ /* 0x001fe20000400000 */
[----:B------:R-:W-:Y:S01]  /*156a0*/  FFMA R6, R224, UR5, -R14 ;  /* 0x00000005e0067c23 */ /* 0x000fe2000800080e */
[----:B------:R-:W-:Y:S02]  /*156b0*/  WARPGROUP.DEPBAR.LE gsb0, 0x0 ;  /* 0x00008000000079c5 */ /* 0x000fe40000010000 */
[----:B---3--:R-:W-:Y:S02]  /*156c0*/  F2FP.BF16.F32.PACK_AB R216, R235, R234 ;  /* 0x000000eaebd8723e */ /* 0x008fe400000010ff */
[----:B------:R-:W-:Y:S02]  /*156d0*/  F2FP.BF16.F32.PACK_AB R217, R231, R230 ;  /* 0x000000e6e7d9723e */ /* 0x000fe400000010ff */
[----:B------:R-:W-:-:S02]  /*156e0*/  F2FP.BF16.F32.PACK_AB R218, R238, R236 ;  /* 0x000000eceeda723e */ /* 0x000fc400000010ff */
[----:B----4-:R-:W-:-:S04]  /*156f0*/  F2FP.BF16.F32.PACK_AB R219, R233, R232 ;  /* 0x000000e8e9db723e */ /* 0x010fc800000010ff */
[----:B------:R-:W-:-:S06]  /*15700*/  WARPGROUP.ARRIVE ;  /* 0x00000000000079c5 */ /* 0x000fcc0000000000 */
[----:B------:R-:W-:Y:S01]  /*15710*/  HGMMA.64x256x16.F32.BF16 R24, R216, gdesc[UR24], R24, gsb0 ;  /* 0x03e00018d8187df0 */ /* 0x000fe20008001818 */
[----:B------:R0:W3:Y:S01]  /*15720*/  MUFU.EX2 R224, R18 ;  /* 0x0000001200e07308 */ /* 0x0000e20000000800 */
[----:B------:R-:W-:Y:S01]  /*15730*/  MOV R8, R222 ;  /* 0x000000de00087202 */ /* 0x000fe20000000f00 */
[----:B0-----:R-:W-:Y:S01]  /*15740*/  FMUL R18, R6, 1.4426950216293334961 ;  /* 0x3fb8aa3b06127820 */ /* 0x001fe20000400000 */
[----:B------:R-:W-:-:S05]  /*15750*/  FFMA R6, R223, UR5, -R14 ;  /* 0x00000005df067c23 */ /* 0x000fca000800080e */
[----:B------:R0:W-:Y:S02]  /*15760*/  MUFU.EX2 R223, R18 ;  /* 0x0000001200df7308 */ /* 0x0001e40000000800 */
[----:B0-----:R-:W-:-:S06]  /*15770*/  FMUL R18, R6, 1.4426950216293334961 ;  /* 0x3fb8aa3b06127820 */ /* 0x001fcc0000400000 */
[----:B------:R0:W-:Y:S08]  /*15780*/  MUFU.EX2 R227, R12 ;  /* 0x0000000c00e37308 */ /* 0x0001f00000000800 */
[----:B------:R4:W3:Y:S08]  /*15790*/  MUFU.EX2 R226, R16 ;  /* 0x0000001000e27308 */ /* 0x0008f00000000800 */
[----:B------:R-:W3:Y:S01]  /*157a0*/  MUFU.EX2 R222, R18 ;  /* 0x0000001200de7308 */ /* 0x000ee20000000800 */
[----:B------:R-:W-:-:S05]  /*157b0*/  FMUL R11, R173, UR5 ;  /* 0x00000005ad0b7c20 */ /* 0x000fca0008400000 */
[----:B------:R-:W-:Y:S01]  /*157c0*/  FMNMX R11, R11, R7, !PT ;  /* 0x000000070b0b7209 */ /* 0x000fe20007800000 */
[----:B------:R-:W-:Y:S01]  /*157d0*/  FMUL R7, R176, UR5 ;  /* 0x00000005b0077c20 */ /* 0x000fe20008400000 */
[----:B0-----:R-:W-:-:S04]  /*157e0*/  FMUL R12, R177, UR5 ;  /* 0x00000005b10c7c20 */ /* 0x001fc80008400000 */
[----:B------:R-:W-:Y:S01]  /*157f0*/  FMNMX R7, R7, R11, !PT ;  /* 0x0000000b07077209 */ /* 0x000fe20007800000 */
[----:B------:R-:W-:-:S03]  /*15800*/  FMUL R11, R180, UR5 ;  /* 0x00000005b40b7c20 */ /* 0x000fc60008400000 */
[----:B------:R-:W-:Y:S01]  /*15810*/  FMNMX R7, R12, R7, !PT ;  /* 0x000000070c077209 */ /* 0x000fe20007800000 */
[----:B------:R-:W-:-:S03]  /*15820*/  FMUL R12, R181, UR5 ;  /* 0x00000005b50c7c20 */ /* 0x000fc60008400000 */
[----:B------:R-:W-:Y:S01]  /*15830*/  FMNMX R7, R11, R7, !PT ;  /* 0x000000070b077209 */ /* 0x000fe20007800000 */
[----:B------:R-:W-:Y:S01]  /*15840*/  FMUL R11, R184, UR5 ;  /* 0x00000005b80b7c20 */ /* 0x000fe20008400000 */
[----:B----4-:R-:W-:Y:S02]  /*15850*/  FMUL R16, R174, UR5 ;  /* 0x00000005ae107c20 */ /* 0x010fe40008400000 */
[----:B------:R-:W-:-:S03]  /*15860*/  FMNMX R7, R12, R7, !PT ;  /* 0x000000070c077209 */ /* 0x000fc60007800000 */
[----:B------:R-:W-:Y:S02]  /*15870*/  FMNMX R12, R16, R17, !PT ;  /* 0x00000011100c7209 */ /* 0x000fe40007800000 */
[----:B------:R-:W-:Y:S01]  /*15880*/  FMNMX R7, R11, R7, !PT ;  /* 0x000000070b077209 */ /* 0x000fe20007800000 */
[----:B------:R-:W-:Y:S01]  /*15890*/  FMUL R11, R185, UR5 ;  /* 0x00000005b90b7c20 */ /* 0x000fe20008400000 */
[----:B------:R-:W-:Y:S01]  /*158a0*/  FMUL R16, R175, UR5 ;  /* 0x00000005af107c20 */ /* 0x000fe20008400000 */
[----:B------:R-:W-:-:S03]  /*158b0*/  FMUL R17, R188, UR5 ;  /* 0x00000005bc117c20 */ /* 0x000fc60008400000 */
[----:B------:R-:W-:Y:S02]  /*158c0*/  FMNMX R7, R11, R7, !PT ;  /* 0x000000070b077209 */ /* 0x000fe40007800000 */
[----:B------:R-:W-:Y:S01]  /*158d0*/  FMNMX R16, R16, R12, !PT ;  /* 0x0000000c10107209 */ /* 0x000fe20007800000 */
[----:B------:R-:W-:Y:S01]  /*158e0*/  FMUL R12, R178, UR5 ;  /* 0x00000005b20c7c20 */ /* 0x000fe20008400000 */
[----:B------:R-:W-:Y:S01]  /*158f0*/  FMUL R11, R189, UR5 ;  /* 0x00000005bd0b7c20 */ /* 0x000fe20008400000 */
[----:B------:R-:W-:Y:S01]  /*15900*/  FMNMX R7, R17, R7, !PT ;  /* 0x0000000711077209 */ /* 0x000fe20007800000 */
[----:B------:R-:W-:Y:S02]  /*15910*/  FMUL R17, R179, UR5 ;  /* 0x00000005b3117c20 */ /* 0x000fe40008400000 */
[----:B------:R-:W-:Y:S02]  /*15920*/  FMNMX R16, R12, R16, !PT ;  /* 0x000000100c107209 */ /* 0x000fe40007800000 */
[----:B------:R-:W-:Y:S01]  /*15930*/  FMNMX R12, R11, R7, !PT ;  /* 0x000000070b0c7209 */ /* 0x000fe20007800000 */
[----:B------:R-:W-:Y:S01]  /*15940*/  FMUL R7, R192, UR5 ;  /* 0x00000005c0077c20 */ /* 0x000fe20008400000 */
[----:B------:R-:W-:Y:S01]  /*15950*/  FMUL R11, R182, UR5 ;  /* 0x00000005b60b7c20 */ /* 0x000fe20008400000 */
[----:B------:R-:W-:Y:S01]  /*15960*/  FMNMX R6, R17, R16, !PT ;  /* 0x0000001011067209 */ /* 0x000fe20007800000 */
[----:B------:R-:W-:-:S02]  /*15970*/  FMUL R17, R193, UR5 ;  /* 0x00000005c1117c20 */ /* 0x000fc40008400000 */
[----:B------:R-:W-:Y:S02]  /*15980*/  FMNMX R16, R7, R12, !PT ;  /* 0x0000000c07107209 */ /* 0x000fe40007800000 */
        /* <DEDUP_REMOVED lines=8> */
[----:B------:R-:W-:Y:S02]  /*15a10*/  FMUL R7, R187, UR5 ;  /* 0x00000005bb077c20 */ /* 0x000fe40008400000 */
        /* <DEDUP_REMOVED lines=29> */
[----:B------:R-:W-:-:S02]  /*15bf0*/  WARPGROUP.DEPBAR.LE gsb0, 0x0 ;  /* 0x00008000000079c5 */ /* 0x000fc40000010000 */
[----:B-1----:R-:W-:Y:S02]  /*15c00*/  F2FP.BF16.F32.PACK_AB R216, R228, R229 ;  /* 0x000000e5e4d8723e */ /* 0x002fe400000010ff */
[----:B---3--:R-:W-:Y:S02]  /*15c10*/  F2FP.BF16.F32.PACK_AB R217, R224, R225 ;  /* 0x000000e1e0d9723e */ /* 0x008fe400000010ff */
[----:B------:R-:W-:Y:S02]  /*15c20*/  F2FP.BF16.F32.PACK_AB R218, R226, R227 ;  /* 0x000000e3e2da723e */ /* 0x000fe400000010ff */
[----:B------:R-:W-:-:S04]  /*15c30*/  F2FP.BF16.F32.PACK_AB R219, R222, R223 ;  /* 0x000000dfdedb723e */ /* 0x000fc800000010ff */
[----:B------:R-:W-:-:S06]  /*15c40*/  WARPGROUP.ARRIVE ;  /* 0x00000000000079c5 */ /* 0x000fcc0000000000 */
[----:B------:R-:W-:Y:S01]  /*15c50*/  HGMMA.64x256x16.F32.BF16 R24, R216, gdesc[UR28], R24, gsb0 ;  /* 0x03e0001cd8187df0 */ /* 0x000fe20008001818 */
[----:B------:R-:W-:Y:S01]  /*15c60*/  FMUL R11, R213, UR5 ;  /* 0x00000005d50b7c20 */ /* 0x000fe20008400000 */
[----:B------:R-:W-:Y:S01]  /*15c70*/  FMNMX R7, R12, R7, !PT ;  /* 0x000000070c077209 */ /* 0x000fe20007800000 */
[----:B------:R-:W-:Y:S01]  /*15c80*/  FMUL R12, R203, UR5 ;  /* 0x00000005cb0c7c20 */ /* 0x000fe20008400000 */
[----:B------:R-:W-:Y:S02]  /*15c90*/  FMNMX R6, R16, R6, !PT ;  /* 0x0000000610067209 */ /* 0x000fe40007800000 */
[----:B------:R-:W-:Y:S01]  /*15ca0*/  FMNMX R7, R11, R7, !PT ;  /* 0x000000070b077209 */ /* 0x000fe20007800000 */
[----:B------:R-:W-:Y:S01]  /*15cb0*/  FMUL R11, R206, UR5 ;  /* 0x00000005ce0b7c20 */ /* 0x000fe20008400000 */
[----:B------:R-:W-:Y:S01]  /*15cc0*/  FMNMX R6, R12, R6, !PT ;  /* 0x000000060c067209 */ /* 0x000fe20007800000 */
[----:B------:R-:W-:-:S03]  /*15cd0*/  FMUL R12, R207, UR5 ;  /* 0x00000005cf0c7c20 */ /* 0x000fc60008400000 */
[----:B------:R-:W-:Y:S01]  /*15ce0*/  FMNMX R6, R11, R6, !PT ;  /* 0x000000060b067209 */ /* 0x000fe20007800000 */
[----:B------:R-:W0:Y:S01]  /*15cf0*/  SHFL.BFLY PT, R17, R7, 0x2, 0x1f ;  /* 0x0c401f0007117f89 */ /* 0x000e2200000e0000 */
[----:B------:R-:W-:Y:S02]  /*15d00*/  FMUL R11, R210, UR5 ;  /* 0x00000005d20b7c20 */ /* 0x000fe40008400000 */
[----:B------:R-:W-:Y:S01]  /*15d10*/  FMNMX R6, R12, R6, !PT ;  /* 0x000000060c067209 */ /* 0x000fe20007800000 */
[----:B------:R-:W-:-:S03]  /*15d20*/  FMUL R12, R211, UR5 ;  /* 0x00000005d30c7c20 */ /* 0x000fc60008400000 */
[----:B------:R-:W-:Y:S01]  /*15d30*/  FMNMX R11, R11, R6, !PT ;  /* 0x000000060b0b7209 */ /* 0x000fe20007800000 */
[----:B------:R-:W-:Y:S01]  /*15d40*/  FMUL R16, R214, UR5 ;  /* 0x00000005d6107c20 */ /* 0x000fe20008400000 */
[--C-:B------:R-:W-:Y:S02]  /*15d50*/  FFMA R6, R8, UR5, -R15.reuse ;  /* 0x0000000508067c23 */ /* 0x100fe4000800080f */
[----:B------:R-:W-:Y:S01]  /*15d60*/  FMNMX R11, R12, R11, !PT ;  /* 0x0000000b0c0b7209 */ /* 0x000fe20007800000 */
[----:B------:R-:W-:Y:S01]  /*15d70*/  FMUL R12, R215, UR5 ;  /* 0x00000005d70c7c20 */ /* 0x000fe20008400000 */
[----:B------:R-:W-:Y:S02]  /*15d80*/  FMUL R18, R6, 1.4426950216293334961 ;  /* 0x3fb8aa3b06127820 */ /* 0x000fe40000400000 */
[----:B------:R-:W-:Y:S01]  /*15d90*/  FMNMX R6, R16, R11, !PT ;  /* 0x0000000b10067209 */ /* 0x000fe20007800000 */
[----:B------:R-:W-:-:S03]  /*15da0*/  FFMA R11, R221, UR5, -R15 ;  /* 0x00000005dd0b7c23 */ /* 0x000fc6000800080f */
[----:B------:R-:W-:Y:S01]  /*15db0*/  FMNMX R6, R12, R6, !PT ;  /* 0x000000060c067209 */ /* 0x000fe20007800000 */
[----:B------:R-:W-:Y:S01]  /*15dc0*/  FMUL R12, R11, 1.4426950216293334961 ;  /* 0x3fb8aa3b0b0c7820 */ /* 0x000fe20000400000 */
[----:B0-----:R-:W-:-:S05]  /*15dd0*/  FMNMX R7, R7, R17, !PT ;  /* 0x0000001107077209 */ /* 0x001fca0007800000 */
[----:B------:R-:W-:Y:S01]  /*15de0*/  SHFL.BFLY PT, R16, R7, 0x1, 0x1f ;  /* 0x0c201f0007107f89 */ /* 0x000fe200000e0000 */
[----:B------:R-:W-:-:S04]  /*15df0*/  FFMA R11, R251, UR5, -R15 ;  /* 0x00000005fb0b7c23 */ /* 0x000fc8000800080f */
[----:B------:R-:W-:Y:S01]  /*15e00*/  FMUL R17, R11, 1.4426950216293334961 ;  /* 0x3fb8aa3b0b117820 */ /* 0x000fe20000400000 */
[----:B------:R-:W-:Y:S01]  /*15e10*/  FFMA R11, R246, UR5, -R15 ;  /* 0x00000005f60b7c23 */ /* 0x000fe2000800080f */
[----:B------:R-:W-:Y:S01]  /*15e20*/  MUFU.EX2 R221, R18 ;  /* 0x0000001200dd7308 */ /* 0x000fe20000000800 */
[----:B------:R-:W-:Y:S01]  /*15e30*/  MOV R246, R19 ;  /* 0x0000001300f67202 */ /* 0x000fe20000000f00 */
[----:B------:R-:W-:-:S06]  /*15e40*/  WARPGROUP.DEPBAR.LE gsb0, 0x0 ;  /* 0x00008000000079c5 */ /* 0x000fcc0000010000 */
[----:B------:R0:W1:Y:S02]  /*15e50*/  MUFU.EX2 R218, R12 ;  /* 0x0000000c00da7308 */ /* 0x0000640000000800 */
[----:B0-----:R-:W0:Y:S06]  /*15e60*/  SHFL.BFLY PT, R12, R6, 0x2, 0x1f ;  /* 0x0c401f00060c7f89 */ /* 0x001e2c00000e0000 */
[----:B------:R3:W-:Y:S02]  /*15e70*/  MUFU.EX2 R219, R17 ;  /* 0x0000001100db7308 */ /* 0x0007e40000000800 */
[----:B---3--:R-:W-:Y:S01]  /*15e80*/  FMUL R17, R11, 1.4426950216293334961 ;  /* 0x3fb8aa3b0b117820 */ /* 0x008fe20000400000 */
[----:B------:R-:W-:-:S05]  /*15e90*/  FFMA R11, R220, UR5, -R14 ;  /* 0x00000005dc0b7c23 */ /* 0x000fca000800080e */
[----:B------:R3:W-:Y:S01]  /*15ea0*/  MUFU.EX2 R220, R17 ;  /* 0x0000001100dc7308 */ /* 0x0007e20000000800 */
[----:B0-----:R-:W-:Y:S02]  /*15eb0*/  FMNMX R6, R6, R12, !PT ;  /* 0x0000000c06067209 */ /* 0x001fe40007800000 */
[----:B------:R-:W-:-:S03]  /*15ec0*/  FMNMX R12, R7, R16, !PT ;  /* 0x00000010070c7209 */ /* 0x000fc60007800000 */
[----:B------:R-:W0:Y:S01]  /*15ed0*/  SHFL.BFLY PT, R7, R6, 0x1, 0x1f ;  /* 0x0c201f0006077f89 */ /* 0x000e2200000e0000 */
[----:B---3--:R-:W-:Y:S01]  /*15ee0*/  FMUL R17, R11, 1.4426950216293334961 ;  /* 0x3fb8aa3b0b117820 */ /* 0x008fe20000400000 */
[----:B------:R-:W-:-:S03]  /*15ef0*/  FFMA R11, R247, UR5, -R14 ;  /* 0x00000005f70b7c23 */ /* 0x000fc6000800080e */
[----:B------:R3:W-:Y:S02]  /*15f00*/  MUFU.EX2 R216, R17 ;  /* 0x0000001100d87308 */ /* 0x0007e40000000800 */
[----:B---3--:R-:W-:Y:S01]  /*15f10*/  FMUL R17, R11, 1.4426950216293334961 ;  /* 0x3fb8aa3b0b117820 */ /* 0x008fe20000400000 */
[----:B------:R-:W-:-:S05]  /*15f20*/  FFMA R11, R21, UR5, -R14 ;  /* 0x00000005150b7c23 */ /* 0x000fca000800080e */
[----:B------:R3:W4:Y:S02]  /*15f30*/  MUFU.EX2 R217, R17 ;  /* 0x0000001100d97308 */ /* 0x0007240000000800 */
[----:B---3--:R-:W-:Y:S01]  /*15f40*/  FMUL R17, R11, 1.4426950216293334961 ;  /* 0x3fb8aa3b0b117820 */ /* 0x008fe20000400000 */
[----:B------:R-:W-:-:S04]  /*15f50*/  FFMA R11, R23, UR5, -R14 ;  /* 0x00000005170b7c23 */ /* 0x000fc8000800080e */
[----:B------:R-:W-:Y:S01]  /*15f60*/  FMUL R11, R11, 1.4426950216293334961 ;  /* 0x3fb8aa3b0b0b7820 */ /* 0x000fe20000400000 */
[----:B------:R-:W-:-:S03]  /*15f70*/  MOV R247, R22 ;  /* 0x0000001600f77202 */ /* 0x000fc60000000f00 */
[----:B------:R0:W-:Y:S01]  /*15f80*/  MUFU.EX2 R23, R11 ;  /* 0x0000000b00177308 */ /* 0x0001e20000000800 */
[----:B--2---:R-:W-:-:S07]  /*15f90*/  FMNMX R12, R12, R20, !PT ;  /* 0x000000140c0c7209 */ /* 0x004fce0007800000 */
[----:B------:R-:W2:Y:S01]  /*15fa0*/  MUFU.EX2 R22, R17 ;  /* 0x0000001100167308 */ /* 0x000ea20000000800 */
[----:B0-----:R-:W-:-:S04]  /*15fb0*/  FMNMX R11, R6, R7, !PT ;  /* 0x00000007060b7209 */ /* 0x001fc80007800000 */
[----:B------:R-:W-:Y:S01]  /*15fc0*/  FMNMX R11, R11, R0, !PT ;  /* 0x000000000b0b7209 */ /* 0x000fe20007800000 */
[--C-:B------:R-:W-:Y:S01]  /*15fd0*/  FFMA R152, R152, UR5, -R12.reuse ;  /* 0x0000000598987c23 */ /* 0x100fe2000800080c */
[----:B------:R-:W-:-:S03]  /*15fe0*/  FFMA R153, R153, UR5, -R12 ;  /* 0x0000000599997c23 */ /* 0x000fc6000800080c */
[--C-:B------:R-:W-:Y:S01]  /*15ff0*/  FFMA R154, R154, UR5, -R11.reuse ;  /* 0x000000059a9a7c23 */ /* 0x100fe2000800080b */
[----:B------:R-:W-:Y:S01]  /*16000*/  FFMA R155, R155, UR5, -R11 ;  /* 0x000000059b9b7c23 */ /* 0x000fe2000800080b */
[----:B------:R-:W-:Y:S01]  /*16010*/  FMUL R152, R152, 1.4426950216293334961 ;  /* 0x3fb8aa3b98987820 */ /* 0x000fe20000400000 */
[----:B------:R-:W-:Y:S01]  /*16020*/  FMUL R153, R153, 1.4426950216293334961 ;  /* 0x3fb8aa3b99997820 */ /* 0x000fe20000400000 */
[----:B------:R-:W-:Y:S01]  /*16030*/  FMUL R154, R154, 1.4426950216293334961 ;  /* 0x3fb8aa3b9a9a7820 */ /* 0x000fe20000400000 */
[----:B------:R-:W-:Y:S01]  /*16040*/  FMUL R155, R155, 1.4426950216293334961 ;  /* 0x3fb8aa3b9b9b7820 */ /* 0x000fe20000400000 */
[----:B------:R-:W-:Y:S01]  /*16050*/  FADD R7, -R12, R20 ;  /* 0x000000140c077221 */ /* 0x000fe20000000100 */
[----:B------:R1:W-:Y:S08]  /*16060*/  MUFU.EX2 R19, R152 ;  /* 0x0000009800137308 */ /* 0x0003f00000000800 */
[----:B------:R4:W0:Y:S01]  /*16070*/  MUFU.EX2 R18, R153 ;  /* 0x0000009900127308 */ /* 0x0008220000000800 */
[----:B-1----:R-:W-:-:S07]  /*16080*/  F2FP.BF16.F32.PACK_AB R152, R218, R221 ;  /* 0x000000ddda98723e */ /* 0x002fce00000010ff */
[----:B------:R1:W-:Y:S01]  /*16090*/  MUFU.EX2 R21, R154 ;  /* 0x0000009a00157308 */ /* 0x0003e20000000800 */
[----:B----4-:R-:W-:-:S07]  /*160a0*/  F2FP.BF16.F32.PACK_AB R153, R217, R216 ;  /* 0x000000d8d999723e */ /* 0x010fce00000010ff */
[----:B------:R2:W3:Y:S01]  /*160b0*/  MUFU.EX2 R20, R155 ;  /* 0x0000009b00147308 */ /* 0x0004e20000000800 */
[----:B-1----:R-:W-:Y:S02]  /*160c0*/  F2FP.BF16.F32.PACK_AB R154, R220, R219 ;  /* 0x000000dbdc9a723e */ /* 0x002fe400000010ff */
[----:B--2---:R-:W-:-:S04]  /*160d0*/  F2FP.BF16.F32.PACK_AB R155, R23, R22 ;  /* 0x00000016179b723e */ /* 0x004fc800000010ff */
[----:B------:R-:W-:-:S06]  /*160e0*/  WARPGROUP.ARRIVE ;  /* 0x00000000000079c5 */ /* 0x000fcc0000000000 */
[----:B------:R-:W-:Y:S03]  /*160f0*/  HGMMA.64x256x16.F32.BF16 R24, R152, gdesc[UR32], R24, gsb0 ;  /* 0x03e0002098187df0 */ /* 0x000fe60008001818 */
[----:B------:R-:W-:Y:S02]  /*16100*/  WARPGROUP.DEPBAR.LE gsb0, 0x0 ;  /* 0x00008000000079c5 */ /* 0x000fe40000010000 */
[----:B------:R-:W-:Y:S04]  /*16110*/  STL.64 [R1], R24 ;  /* 0x0000001801007387 */ /* 0x000fe80000100a00 */
        /* <DEDUP_REMOVED lines=63> */
[----:B-1----:R-:W2:Y:S04]  /*16510*/  LDL.LU.64 R150, [R1+0xb38] ;  /* 0x000b380001967983 */ /* 0x002ea80000300a00 */
[----:B------:R-:W4:Y:S04]  /*16520*/  LDL.LU.64 R148, [R1+0xb30] ;  /* 0x000b300001947983 */ /* 0x000f280000300a00 */
[----:B------:R-:W2:Y:S04]  /*16530*/  LDL.LU.64 R146, [R1+0xb28] ;  /* 0x000b280001927983 */ /* 0x000ea80000300a00 */
        /* <DEDUP_REMOVED lines=60> */
[----:B------:R-:W2:Y:S01]  /*16900*/  LDL.LU.64 R24, [R1+0x940] ;  /* 0x0009400001187983 */ /* 0x000ea20000300a00 */
[----:B------:R-:W-:Y:S01]  /*16910*/  FADD R6, -R11, R0 ;  /* 0x000000000b067221 */ /* 0x000fe20000000100 */
[--C-:B------:R-:W-:Y:S01]  /*16920*/  FFMA R156, R156, UR5, -R12.reuse ;  /* 0x000000059c9c7c23 */ /* 0x100fe2000800080c */
[--C-:B------:R-:W-:Y:S01]  /*16930*/  FFMA R157, R157, UR5, -R12.reuse ;  /* 0x000000059d9d7c23 */ /* 0x100fe2000800080c */
[--C-:B------:R-:W-:Y:S01]  /*16940*/  FFMA R158, R158, UR5, -R11.reuse ;  /* 0x000000059e9e7c23 */ /* 0x100fe2000800080b */
[--C-:B------:R-:W-:Y:S01]  /*16950*/  FFMA R159, R159, UR5, -R11.reuse ;  /* 0x000000059f9f7c23 */ /* 0x100fe2000800080b */
[----:B------:R-:W-:Y:S01]  /*16960*/  FMUL R7, R7, 1.4426950216293334961 ;  /* 0x3fb8aa3b07077820 */ /* 0x000fe20000400000 */
[----:B------:R-:W-:Y:S01]  /*16970*/  FMUL R6, R6, 1.4426950216293334961 ;  /* 0x3fb8aa3b06067820 */ /* 0x000fe20000400000 */
[----:B------:R-:W-:Y:S01]  /*16980*/  FMUL R156, R156, 1.4426950216293334961 ;  /* 0x3fb8aa3b9c9c7820 */ /* 0x000fe20000400000 */
[----:B------:R-:W-:Y:S01]  /*16990*/  FMUL R157, R157, 1.4426950216293334961 ;  /* 0x3fb8aa3b9d9d7820 */ /* 0x000fe20000400000 */
[----:B------:R-:W-:Y:S01]  /*169a0*/  FMUL R158, R158, 1.4426950216293334961 ;  /* 0x3fb8aa3b9e9e7820 */ /* 0x000fe20000400000 */
[----:B------:R-:W-:Y:S01]  /*169b0*/  FMUL R159, R159, 1.4426950216293334961 ;  /* 0x3fb8aa3b9f9f7820 */ /* 0x000fe20000400000 */
[----:B------:R-:W4:Y:S01]  /*169c0*/  MUFU.EX2 R7, R7 ;  /* 0x0000000700077308 */ /* 0x000f220000000800 */
[----:B0-----:R-:W-:Y:S01]  /*169d0*/  F2FP.BF16.F32.PACK_AB R152, R18, R19 ;  /* 0x000000131298723e */ /* 0x001fe200000010ff */
[--C-:B------:R-:W-:Y:S01]  /*169e0*/  FFMA R160, R160, UR5, -R12.reuse ;  /* 0x00000005a0a07c23 */ /* 0x100fe2000800080c */
[----:B---3--:R-:W-:Y:S01]  /*169f0*/  F2FP.BF16.F32.PACK_AB R153, R20, R21 ;  /* 0x000000151499723e */ /* 0x008fe200000010ff */
[--C-:B------:R-:W-:Y:S01]  /*16a00*/  FFMA R161, R161, UR5, -R12.reuse ;  /* 0x00000005a1a17c23 */ /* 0x100fe2000800080c */
[--C-:B------:R-:W-:Y:S01]  /*16a10*/  FFMA R164, R164, UR5, -R12.reuse ;  /* 0x00000005a4a47c23 */ /* 0x100fe2000800080c */
[--C-:B------:R-:W-:Y:S01]  /*16a20*/  FFMA R165, R165, UR5, -R12.reuse ;  /* 0x00000005a5a57c23 */ /* 0x100fe2000800080c */
[--C-:B------:R-:W-:Y:S01]  /*16a30*/  FFMA R162, R162, UR5, -R11.reuse ;  /* 0x00000005a2a27c23 */ /* 0x100fe2000800080b */
[----:B------:R-:W2:Y:S01]  /*16a40*/  MUFU.EX2 R6, R6 ;  /* 0x0000000600067308 */ /* 0x000ea20000000800 */
[--C-:B------:R-:W-:Y:S01]  /*16a50*/  FFMA R163, R163, UR5, -R11.reuse ;  /* 0x00000005a3a37c23 */ /* 0x100fe2000800080b */
[--C-:B------:R-:W-:Y:S01]  /*16a60*/  FFMA R166, R166, UR5, -R11.reuse ;  /* 0x00000005a6a67c23 */ /* 0x100fe2000800080b */
[--C-:B------:R-:W-:Y:S01]  /*16a70*/  FFMA R167, R167, UR5, -R11.reuse ;  /* 0x00000005a7a77c23 */ /* 0x100fe2000800080b */
[--C-:B------:R-:W-:Y:S01]  /*16a80*/  FFMA R168, R168, UR5, -R12.reuse ;  /* 0x00000005a8a87c23 */ /* 0x100fe2000800080c */
[--C-:B------:R-:W-:Y:S01]  /*16a90*/  FFMA R169, R169, UR5, -R12.reuse ;  /* 0x00000005a9a97c23 */ /* 0x100fe2000800080c */
[--C-:B------:R-:W-:Y:S01]  /*16aa0*/  FFMA R172, R172, UR5, -R12.reuse ;  /* 0x00000005acac7c23 */ /* 0x100fe2000800080c */
[--C-:B------:R-:W-:Y:S01]  /*16ab0*/  FFMA R173, R173, UR5, -R12.reuse ;  /* 0x00000005adad7c23 */ /* 0x100fe2000800080c */
[----:B------:R-:W-:Y:S01]  /*16ac0*/  MUFU.EX2 R156, R156 ;  /* 0x0000009c009c7308 */ /* 0x000fe20000000800 */
[--C-:B------:R-:W-:Y:S01]  /*16ad0*/  FFMA R170, R170, UR5, -R11.reuse ;  /* 0x00000005aaaa7c23 */ /* 0x100fe2000800080b */
[--C-:B------:R-:W-:Y:S01]  /*16ae0*/  FFMA R171, R171, UR5, -R11.reuse ;  /* 0x00000005abab7c23 */ /* 0x100fe2000800080b */
[--C-:B------:R-:W-:Y:S01]  /*16af0*/  FFMA R174, R174, UR5, -R11.reuse ;  /* 0x00000005aeae7c23 */ /* 0x100fe2000800080b */
[--C-:B------:R-:W-:Y:S01]  /*16b00*/  FFMA R175, R175, UR5, -R11.reuse ;  /* 0x00000005afaf7c23 */ /* 0x100fe2000800080b */
[--C-:B------:R-:W-:Y:S01]  /*16b10*/  FFMA R176, R176, UR5, -R12.reuse ;  /* 0x00000005b0b07c23 */ /* 0x100fe2000800080c */
[--C-:B------:R-:W-:Y:S01]  /*16b20*/  FFMA R177, R177, UR5, -R12.reuse ;  /* 0x00000005b1b17c23 */ /* 0x100fe2000800080c */
[--C-:B------:R-:W-:Y:S01]  /*16b30*/  FFMA R180, R180, UR5, -R12.reuse ;  /* 0x00000005b4b47c23 */ /* 0x100fe2000800080c */
[----:B------:R-:W0:Y:S01]  /*16b40*/  MUFU.EX2 R157, R157 ;  /* 0x0000009d009d7308 */ /* 0x000e220000000800 */
        /* <DEDUP_REMOVED lines=15> */
[----:B------:R-:W1:Y:S01]  /*16c40*/  MUFU.EX2 R159, R159 ;  /* 0x0000009f009f7308 */ /* 0x000e620000000800 */
[-C--:B----4-:R-:W-:Y:S01]  /*16c50*/  FMUL R148, R148, R7.reuse ;  /* 0x0000000794947220 */ /* 0x090fe20000400000 */
[-C--:B------:R-:W-:Y:S01]  /*16c60*/  FMUL R149, R149, R7.reuse ;  /* 0x0000000795957220 */ /* 0x080fe20000400000 */
[-C--:B--2---:R-:W-:Y:S01]  /*16c70*/  FMUL R150, R150, R6.reuse ;  /* 0x0000000696967220 */ /* 0x084fe20000400000 */
[-C--:B------:R-:W-:Y:S01]  /*16c80*/  FMUL R146, R146, R6.reuse ;  /* 0x0000000692927220 */ /* 0x080fe20000400000 */
[-C--:B------:R-:W-:Y:S01]  /*16c90*/  FMUL R147, R147, R6.reuse ;  /* 0x0000000693937220 */ /* 0x080fe20000400000 */
[----:B------:R-:W-:Y:S01]  /*16ca0*/  FMUL R151, R151, R6 ;  /* 0x0000000697977220 */ /* 0x000fe20000400000 */
[--C-:B------:R-:W-:Y:S01]  /*16cb0*/  FFMA R193, R193, UR5, -R12.reuse ;  /* 0x00000005c1c17c23 */ /* 0x100fe2000800080c */
[-C--:B------:R-:W-:Y:S01]  /*16cc0*/  FMUL R144, R144, R7.reuse ;  /* 0x0000000790907220 */ /* 0x080fe20000400000 */
[-C--:B------:R-:W-:Y:S01]  /*16cd0*/  FMUL R145, R145, R7.reuse ;  /* 0x0000000791917220 */ /* 0x080fe20000400000 */
[----:B0-----:R-:W-:Y:S01]  /*16ce0*/  F2FP.BF16.F32.PACK_AB R154, R157, R156 ;  /* 0x0000009c9d9a723e */ /* 0x001fe200000010ff */
[--C-:B------:R-:W-:Y:S01]  /*16cf0*/  FFMA R196, R196, UR5, -R12.reuse ;  /* 0x00000005c4c47c23 */ /* 0x100fe2000800080c */
[-C--:B------:R-:W-:Y:S01]  /*16d00*/  FMUL R142, R142, R6.reuse ;  /* 0x000000068e8e7220 */ /* 0x080fe20000400000 */
[----:B------:R-:W-:Y:S01]  /*16d10*/  FMUL R143, R143, R6 ;  /* 0x000000068f8f7220 */ /* 0x000fe20000400000 */
[--C-:B------:R-:W-:Y:S01]  /*16d20*/  FFMA R197, R197, UR5, -R12.reuse ;  /* 0x00000005c5c57c23 */ /* 0x100fe2000800080c */
[--C-:B------:R-:W-:Y:S01]  /*16d30*/  FFMA R194, R194, UR5, -R11.reuse ;  /* 0x00000005c2c27c23 */ /* 0x100fe2000800080b */
[-C--:B------:R-:W-:Y:S01]  /*16d40*/  FMUL R140, R140, R7.reuse ;  /* 0x000000078c8c7220 */ /* 0x080fe20000400000 */
[-C--:B------:R-:W-:Y:S01]  /*16d50*/  FMUL R141, R141, R7.reuse ;  /* 0x000000078d8d7220 */ /* 0x080fe20000400000 */
[----:B-1----:R-:W-:Y:S01]  /*16d60*/  F2FP.BF16.F32.PACK_AB R155, R159, R158 ;  /* 0x0000009e9f9b723e */ /* 0x002fe200000010ff */
[--C-:B------:R-:W-:Y:S01]  /*16d70*/  FFMA R195, R195, UR5, -R11.reuse ;  /* 0x00000005c3c37c23 */ /* 0x100fe2000800080b */
[-C--:B------:R-:W-:Y:S01]  /*16d80*/  FMUL R138, R138, R6.reuse ;  /* 0x000000068a8a7220 */ /* 0x080fe20000400000 */
[-C--:B------:R-:W-:Y:S01]  /*16d90*/  FMUL R139, R139, R6.reuse ;  /* 0x000000068b8b7220 */ /* 0x080fe20000400000 */
[--C-:B------:R-:W-:Y:S01]  /*16da0*/  FFMA R198, R198, UR5, -R11.reuse ;  /* 0x00000005c6c67c23 */ /* 0x100fe2000800080b */
        /* <DEDUP_REMOVED lines=8> */
[----:B------:R-:W-:Y:S01]  /*16e30*/  FFMA R205, R205, UR5, -R12 ;  /* 0x00000005cdcd7c23 */ /* 0x000fe2000800080c */
        /* <DEDUP_REMOVED lines=10> */
[----:B------:R-:W2:Y:S01]  /*16ee0*/  LDL.LU R8, [R1+0x254] ;  /* 0x0002540001087983 */ /* 0x000ea20000300800 */
        /* <DEDUP_REMOVED lines=102> */
[-C--:B------:R-:W-:Y:S01]  /*17550*/  FMUL R24, R24, R7.reuse ;  /* 0x0000000718187220 */ /* 0x080fe20000400000 */
[----:B------:R-:W-:Y:S01]  /*17560*/  FMUL R25, R25, R7 ;  /* 0x0000000719197220 */ /* 0x000fe20000400000 */
[----:B------:R-:W-:Y:S01]  /*17570*/  FMUL R160, R160, 1.4426950216293334961 ;  /* 0x3fb8aa3ba0a07820 */ /* 0x000fe20000400000 */
[----:B------:R-:W-:Y:S01]  /*17580*/  FMUL R161, R161, 1.4426950216293334961 ;  /* 0x3fb8aa3ba1a17820 */ /* 0x000fe20000400000 */
[----:B------:R-:W-:Y:S01]  /*17590*/  FMUL R164, R164, 1.4426950216293334961 ;  /* 0x3fb8aa3ba4a47820 */ /* 0x000fe20000400000 */
[----:B------:R-:W-:Y:S01]  /*175a0*/  FMUL R165, R165, 1.4426950216293334961 ;  /* 0x3fb8aa3ba5a57820 */ /* 0x000fe20000400000 */
[----:B------:R-:W-:Y:S01]  /*175b0*/  FMUL R162, R162, 1.4426950216293334961 ;  /* 0x3fb8aa3ba2a27820 */ /* 0x000fe20000400000 */
[----:B------:R-:W-:Y:S01]  /*175c0*/  WARPGROUP.ARRIVE ;  /* 0x00000000000079c5 */ /* 0x000fe20000000000 */
[----:B------:R-:W-:Y:S01]  /*175d0*/  FMUL R163, R163, 1.4426950216293334961 ;  /* 0x3fb8aa3ba3a37820 */ /* 0x000fe20000400000 */
[----:B------:R-:W-:Y:S01]  /*175e0*/  FMUL R166, R166, 1.4426950216293334961 ;  /* 0x3fb8aa3ba6a67820 */ /* 0x000fe20000400000 */
[----:B------:R-:W-:Y:S01]  /*175f0*/  FMUL R167, R167, 1.4426950216293334961 ;  /* 0x3fb8aa3ba7a77820 */ /* 0x000fe20000400000 */
[----:B------:R-:W-:Y:S01]  /*17600*/  FMUL R168, R168, 1.4426950216293334961 ;  /* 0x3fb8aa3ba8a87820 */ /* 0x000fe20000400000 */
[----:B------:R-:W-:Y:S01]  /*17610*/  FMUL R169, R169, 1.4426950216293334961 ;  /* 0x3fb8aa3ba9a97820 */ /* 0x000fe20000400000 */
[----:B------:R-:W-:Y:S01]  /*17620*/  HGMMA.64x256x16.F32.BF16 R24, R152, gdesc[UR8], R24, gsb0 ;  /* 0x03e0000898187df0 */ /* 0x000fe20008001818 */
[----:B------:R-:W-:Y:S01]  /*17630*/  MUFU.EX2 R160, R160 ;  /* 0x000000a000a07308 */ /* 0x000fe20000000800 */
[----:B------:R-:W-:Y:S01]  /*17640*/  FMUL R172, R172, 1.4426950216293334961 ;  /* 0x3fb8aa3bacac7820 */ /* 0x000fe20000400000 */
[----:B------:R-:W-:Y:S01]  /*17650*/  FMUL R173, R173, 1.4426950216293334961 ;  /* 0x3fb8aa3badad7820 */ /* 0x000fe20000400000 */
[----:B------:R-:W-:Y:S01]  /*17660*/  FMUL R170, R170, 1.4426950216293334961 ;  /* 0x3fb8aa3baaaa7820 */ /* 0x000fe20000400000 */
[----:B------:R-:W-:Y:S01]  /*17670*/  FMUL R171, R171, 1.4426950216293334961 ;  /* 0x3fb8aa3babab7820 */ /* 0x000fe20000400000 */
[----:B------:R-:W-:Y:S01]  /*17680*/  FMUL R174, R174, 1.4426950216293334961 ;  /* 0x3fb8aa3baeae7820 */ /* 0x000fe20000400000 */
[----:B------:R-:W-:Y:S01]  /*17690*/  FMUL R175, R175, 1.4426950216293334961 ;  /* 0x3fb8aa3bafaf7820 */ /* 0x000fe20000400000 */
[----:B------:R-:W-:Y:S01]  /*176a0*/  FMUL R176, R176, 1.4426950216293334961 ;  /* 0x3fb8aa3bb0b07820 */ /* 0x000fe20000400000 */
[----:B------:R-:W0:Y:S01]  /*176b0*/  MUFU.EX2 R161, R161 ;  /* 0x000000a100a17308 */ /* 0x000e220000000800 */
[----:B------:R-:W-:Y:S01]  /*176c0*/  FMUL R177, R177, 1.4426950216293334961 ;  /* 0x3fb8aa3bb1b17820 */ /* 0x000fe20000400000 */
[----:B------:R-:W-:Y:S01]  /*176d0*/  FMUL R180, R180, 1.4426950216293334961 ;  /* 0x3fb8aa3bb4b47820 */ /* 0x000fe20000400000 */
[----:B------:R-:W-:Y:S01]  /*176e0*/  FMUL R181, R181, 1.4426950216293334961 ;  /* 0x3fb8aa3bb5b57820 */ /* 0x000fe20000400000 */
[----:B------:R-:W-:Y:S01]  /*176f0*/  FMUL R178, R178, 1.4426950216293334961 ;  /* 0x3fb8aa3bb2b27820 */ /* 0x000fe20000400000 */
[----:B------:R-:W-:Y:S01]  /*17700*/  FMUL R179, R179, 1.4426950216293334961 ;  /* 0x3fb8aa3bb3b37820 */ /* 0x000fe20000400000 */
[----:B------:R-:W-:Y:S01]  /*17710*/  FMUL R182, R182, 1.4426950216293334961 ;  /* 0x3fb8aa3bb6b67820 */ /* 0x000fe20000400000 */
[----:B------:R-:W-:Y:S01]  /*17720*/  FMUL R183, R183, 1.4426950216293334961 ;  /* 0x3fb8aa3bb7b77820 */ /* 0x000fe20000400000 */
        /* <DEDUP_REMOVED lines=24> */
[----:B------:R-:W1:Y:S01]  /*178b0*/  MUFU.EX2 R163, R163 ;  /* 0x000000a300a37308 */ /* 0x000e620000000800 */
[----:B------:R-:W-:Y:S01]  /*178c0*/  FMUL R203, R203, 1.4426950216293334961 ;  /* 0x3fb8aa3bcbcb7820 */ /* 0x000fe20000400000 */
[----:B------:R-:W-:Y:S01]  /*178d0*/  FMUL R206, R206, 1.4426950216293334961 ;  /* 0x3fb8aa3bcece7820 */ /* 0x000fe20000400000 */
[----:B------:R-:W-:Y:S01]  /*178e0*/  FMUL R207, R207, 1.4426950216293334961 ;  /* 0x3fb8aa3bcfcf7820 */ /* 0x000fe20000400000 */
[----:B------:R-:W2:Y:S04]  /*178f0*/  LDL.LU R16, [R1+0x258] ;  /* 0x0002580001107983 */ /* 0x000ea80000300800 */
[----:B------:R-:W-:Y:S01]  /*17900*/  MUFU.EX2 R166, R166 ;  /* 0x000000a600a67308 */ /* 0x000fe20000000800 */
[----:B------:R-:W-:Y:S01]  /*17910*/  MOV R0, R247 ;  /* 0x000000f700007202 */ /* 0x000fe20000000f00 */
[----:B------:R-:W3:Y:S01]  /*17920*/  LDL.LU R251, [R1+0x264] ;  /* 0x0002640001fb7983 */ /* 0x000ee20000300800 */
[----:B------:R-:W-:-:S03]  /*17930*/  MOV R17, R246 ;  /* 0x000000f600117202 */ /* 0x000fc60000000f00 */
[----:B------:R-:W4:Y:S02]  /*17940*/  LDL.LU R247, [R1+0x260] ;  /* 0x0002600001f77983 */ /* 0x000f240000300800 */
[----:B------:R-:W1:Y:S02]  /*17950*/  MUFU.EX2 R167, R167 ;  /* 0x000000a700a77308 */ /* 0x000e640000000800 */
[----:B------:R-:W4:Y:S06]  /*17960*/  LDL.LU R246, [R1+0x24c] ;  /* 0x00024c0001f67983 */ /* 0x000f2c0000300800 */
[----:B------:R-:W-:Y:S08]  /*17970*/  MUFU.EX2 R168, R168 ;  /* 0x000000a800a87308 */ /* 0x000ff00000000800 */
[----:B------:R-:W1:Y:S08]  /*17980*/  MUFU.EX2 R169, R169 ;  /* 0x000000a900a97308 */ /* 0x000e700000000800 */
[----:B------:R-:W-:Y:S08]  /*17990*/  MUFU.EX2 R172, R172 ;  /* 0x000000ac00ac7308 */ /* 0x000ff00000000800 */
[----:B------:R-:W-:Y:S08]  /*179a0*/  MUFU.EX2 R173, R173 ;  /* 0x000000ad00ad7308 */ /* 0x000ff00000000800 */
[----:B------:R-:W-:Y:S08]  /*179b0*/  MUFU.EX2 R170, R170 ;  /* 0x000000aa00aa7308 */ /* 0x000ff00000000800 */
[----:B------:R-:W1:Y:S08]  /*179c0*/  MUFU.EX2 R171, R171 ;  /* 0x000000ab00ab7308 */ /* 0x000e700000000800 */
[----:B------:R-:W-:Y:S01]  /*179d0*/  MUFU.EX2 R174, R174 ;  /* 0x000000ae00ae7308 */ /* 0x000fe20000000800 */
[----:B------:R-:W-:-:S02]  /*179e0*/  WARPGROUP.DEPBAR.LE gsb0, 0x0 ;  /* 0x00008000000079c5 */ /* 0x000fc40000010000 */
[----:B0-----:R-:W-:Y:S02]  /*179f0*/  F2FP.BF16.F32.PACK_AB R152, R161, R160 ;  /* 0x000000a0a198723e */ /* 0x001fe400000010ff */
[----:B-1----:R-:W-:Y:S02]  /*17a00*/  F2FP.BF16.F32.PACK_AB R153, R163, R162 ;  /* 0x000000a2a399723e */ /* 0x002fe400000010ff */
[----:B------:R-:W-:Y:S02]  /*17a10*/  F2FP.BF16.F32.PACK_AB R154, R165, R164 ;  /* 0x000000a4a59a723e */ /* 0x000fe400000010ff */
[----:B------:R-:W-:-:S04]  /*17a20*/  F2FP.BF16.F32.PACK_AB R155, R167, R166 ;  /* 0x000000a6a79b723e */ /* 0x000fc800000010ff */
[----:B------:R-:W-:-:S06]  /*17a30*/  WARPGROUP.ARRIVE ;  /* 0x00000000000079c5 */ /* 0x000fcc0000000000 */
[----:B------:R-:W-:Y:S01]  /*17a40*/  HGMMA.64x256x16.F32.BF16 R24, R152, gdesc[UR44], R24, gsb0 ;  /* 0x03e0002c98187df0 */ /* 0x000fe20008001818 */
[----:B------:R-:W0:Y:S08]  /*17a50*/  MUFU.EX2 R175, R175 ;  /* 0x000000af00af7308 */ /* 0x000e300000000800 */
[----:B------:R-:W-:Y:S08]  /*17a60*/  MUFU.EX2 R176, R176 ;  /* 0x000000b000b07308 */ /* 0x000ff00000000800 */
[----:B------:R-:W1:Y:S08]  /*17a70*/  MUFU.EX2 R177, R177 ;  /* 0x000000b100b17308 */ /* 0x000e700000000800 */
[----:B------:R-:W-:Y:S08]  /*17a80*/  MUFU.EX2 R180, R180 ;  /* 0x000000b400b47308 */ /* 0x000ff00000000800 */
[----:B------:R-:W-:Y:S08]  /*17a90*/  MUFU.EX2 R181, R181 ;  /* 0x000000b500b57308 */ /* 0x000ff00000000800 */
[----:B------:R-:W-:Y:S08]  /*17aa0*/  MUFU.EX2 R178, R178 ;  /* 0x000000b200b27308 */ /* 0x000ff00000000800 */
[----:B------:R-:W1:Y:S08]  /*17ab0*/  MUFU.EX2 R179, R179 ;  /* 0x000000b300b37308 */ /* 0x000e700000000800 */
[----:B------:R-:W-:Y:S08]  /*17ac0*/  MUFU.EX2 R182, R182 ;  /* 0x000000b600b67308 */ /* 0x000ff00000000800 */
[----:B------:R-:W1:Y:S01]  /*17ad0*/  MUFU.EX2 R183, R183 ;  /* 0x000000b700b77308 */ /* 0x000e620000000800 */
[----:B------:R-:W-:-:S02]  /*17ae0*/  WARPGROUP.DEPBAR.LE gsb0, 0x0 ;  /* 0x00008000000079c5 */ /* 0x000fc40000010000 */
[----:B------:R-:W-:Y:S02]  /*17af0*/  F2FP.BF16.F32.PACK_AB R152, R169, R168 ;  /* 0x000000a8a998723e */ /* 0x000fe400000010ff */
[----:B------:R-:W-:Y:S02]  /*17b00*/  F2FP.BF16.F32.PACK_AB R153, R171, R170 ;  /* 0x000000aaab99723e */ /* 0x000fe400000010ff */
[----:B------:R-:W-:Y:S02]  /*17b10*/  F2FP.BF16.F32.PACK_AB R154, R173, R172 ;  /* 0x000000acad9a723e */ /* 0x000fe400000010ff */
[----:B0-----:R-:W-:-:S04]  /*17b20*/  F2FP.BF16.F32.PACK_AB R155, R175, R174 ;  /* 0x000000aeaf9b723e */ /* 0x001fc800000010ff */
[----:B------:R-:W-:-:S06]  /*17b30*/  WARPGROUP.ARRIVE ;  /* 0x00000000000079c5 */ /* 0x000fcc0000000000 */
[----:B------:R-:W-:Y:S01]  /*17b40*/  HGMMA.64x256x16.F32.BF16 R24, R152, gdesc[UR12], R24, gsb0 ;  /* 0x03e0000c98187df0 */ /* 0x000fe20008001818 */
[----:B------:R-:W-:Y:S08]  /*17b50*/  MUFU.EX2 R184, R184 ;  /* 0x000000b800b87308 */ /* 0x000ff00000000800 */
[----:B------:R-:W0:Y:S08]  /*17b60*/  MUFU.EX2 R185, R185 ;  /* 0x000000b900b97308 */ /* 0x000e300000000800 */
[----:B------:R-:W-:Y:S08]  /*17b70*/  MUFU.EX2 R188, R188 ;  /* 0x000000bc00bc7308 */ /* 0x000ff00000000800 */
[----:B------:R-:W-:Y:S08]  /*17b80*/  MUFU.EX2 R189, R189 ;  /* 0x000000bd00bd7308 */ /* 0x000ff00000000800 */
[----:B------:R-:W-:Y:S08]  /*17b90*/  MUFU.EX2 R186, R186 ;  /* 0x000000ba00ba7308 */ /* 0x000ff00000000800 */
[----:B------:R-:W0:Y:S08]  /*17ba0*/  MUFU.EX2 R187, R187 ;  /* 0x000000bb00bb7308 */ /* 0x000e300000000800 */
[----:B------:R-:W-:Y:S08]  /*17bb0*/  MUFU.EX2 R190, R190 ;  /* 0x000000be00be7308 */ /* 0x000ff00000000800 */
[----:B------:R-:W0:Y:S01]  /*17bc0*/  MUFU.EX2 R191, R191 ;  /* 0x000000bf00bf7308 */ /* 0x000e220000000800 */
[----:B------:R-:W-:-:S02]  /*17bd0*/  WARPGROUP.DEPBAR.LE gsb0, 0x0 ;  /* 0x00008000000079c5 */ /* 0x000fc40000010000 */
[----:B-1----:R-:W-:Y:S02]  /*17be0*/  F2FP.BF16.F32.PACK_AB R152, R177, R176 ;  /* 0x000000b0b198723e */ /* 0x002fe400000010ff */
[----:B------:R-:W-:Y:S02]  /*17bf0*/  F2FP.BF16.F32.PACK_AB R153, R179, R178 ;  /* 0x000000b2b399723e */ /* 0x000fe400000010ff */
[----:B------:R-:W-:Y:S02]  /*17c00*/  F2FP.BF16.F32.PACK_AB R154, R181, R180 ;  /* 0x000000b4b59a723e */ /* 0x000fe400000010ff */
[----:B------:R-:W-:-:S04]  /*17c10*/  F2FP.BF16.F32.PACK_AB R155, R183, R182 ;  /* 0x000000b6b79b723e */ /* 0x000fc800000010ff */
[----:B------:R-:W-:-:S06]  /*17c20*/  WARPGROUP.ARRIVE ;  /* 0x00000000000079c5 */ /* 0x000fcc0000000000 */
[----:B------:R-:W-:Y:S01]  /*17c30*/  HGMMA.64x256x16.F32.BF16 R24, R152, gdesc[UR16], R24, gsb0 ;  /* 0x03e0001098187df0 */ /* 0x000fe20008001818 */
[----:B------:R-:W-:Y:S08]  /*17c40*/  MUFU.EX2 R192, R192 ;  /* 0x000000c000c07308 */ /* 0x000ff00000000800 */
[----:B------:R-:W1:Y:S08]  /*17c50*/  MUFU.EX2 R193, R193 ;  /* 0x000000c100c17308 */ /* 0x000e700000000800 */
[----:B------:R-:W-:Y:S08]  /*17c60*/  MUFU.EX2 R196, R196 ;  /* 0x000000c400c47308 */ /* 0x000ff00000000800 */
[----:B------:R-:W-:Y:S08]  /*17c70*/  MUFU.EX2 R197, R197 ;  /* 0x000000c500c57308 */ /* 0x000ff00000000800 */
[----:B------:R-:W-:Y:S08]  /*17c80*/  MUFU.EX2 R194, R194 ;  /* 0x000000c200c27308 */ /* 0x000ff00000000800 */
[----:B------:R-:W1:Y:S08]  /*17c90*/  MUFU.EX2 R195, R195 ;  /* 0x000000c300c37308 */ /* 0x000e700000000800 */
[----:B------:R-:W-:Y:S08]  /*17ca0*/  MUFU.EX2 R198, R198 ;  /* 0x000000c600c67308 */ /* 0x000ff00000000800 */
[----:B------:R-:W2:Y:S01]  /*17cb0*/  MUFU.EX2 R199, R199 ;  /* 0x000000c700c77308 */ /* 0x000ea20000000800 */
[----:B------:R-:W-:-:S02]  /*17cc0*/  WARPGROUP.DEPBAR.LE gsb0, 0x0 ;  /* 0x00008000000079c5 */ /* 0x000fc40000010000 */
[----:B0-----:R-:W-:Y:S02]  /*17cd0*/  F2FP.BF16.F32.PACK_AB R152, R185, R184 ;  /* 0x000000b8b998723e */ /* 0x001fe400000010ff */
[----:B------:R-:W-:Y:S02]  /*17ce0*/  F2FP.BF16.F32.PACK_AB R153, R187, R186 ;  /* 0x000000babb99723e */ /* 0x000fe400000010ff */
[----:B------:R-:W-:Y:S02]  /*17cf0*/  F2FP.BF16.F32.PACK_AB R154, R189, R188 ;  /* 0x000000bcbd9a723e */ /* 0x000fe400000010ff */
[----:B------:R-:W-:-:S04]  /*17d00*/  F2FP.BF16.F32.PACK_AB R155, R191, R190 ;  /* 0x000000bebf9b723e */ /* 0x000fc800000010ff */
[----:B------:R-:W-:-:S06]  /*17d10*/  WARPGROUP.ARRIVE ;  /* 0x00000000000079c5 */ /* 0x000fcc0000000000 */
[----:B------:R-:W-:Y:S01]  /*17d20*/  HGMMA.64x256x16.F32.BF16 R24, R152, gdesc[UR20], R24, gsb0 ;  /* 0x03e0001498187df0 */ /* 0x000fe20008001818 */
[----:B------:R-:W-:Y:S08]  /*17d30*/  MUFU.EX2 R200, R200 ;  /* 0x000000c800c87308 */ /* 0x000ff00000000800 */
[----:B------:R-:W0:Y:S08]  /*17d40*/  MUFU.EX2 R201, R201 ;  /* 0x000000c900c97308 */ /* 0x000e300000000800 */
[----:B------:R-:W-:Y:S08]  /*17d50*/  MUFU.EX2 R204, R204 ;  /* 0x000000cc00cc7308 */ /* 0x000ff00000000800 */
[----:B------:R-:W-:Y:S08]  /*17d60*/  MUFU.EX2 R205, R205 ;  /* 0x000000cd00cd7308 */ /* 0x000ff00000000800 */
[----:B------:R-:W-:Y:S08]  /*17d70*/  MUFU.EX2 R202, R202 ;  /* 0x000000ca00ca7308 */ /* 0x000ff00000000800 */
[----:B------:R-:W3:Y:S08]  /*17d80*/  MUFU.EX2 R203, R203 ;  /* 0x000000cb00cb7308 */ /* 0x000ef00000000800 */
[----:B------:R-:W-:Y:S08]  /*17d90*/  MUFU.EX2 R206, R206 ;  /* 0x000000ce00ce7308 */ /* 0x000ff00000000800 */
[----:B------:R-:W4:Y:S01]  /*17da0*/  MUFU.EX2 R207, R207 ;  /* 0x000000cf00cf7308 */ /* 0x000f220000000800 */
[----:B------:R-:W-:-:S02]  /*17db0*/  WARPGROUP.DEPBAR.LE gsb0, 0x0 ;  /* 0x00008000000079c5 */ /* 0x000fc40000010000 */
[----:B-1----:R-:W-:Y:S02]  /*17dc0*/  F2FP.BF16.F32.PACK_AB R152, R193, R192 ;  /* 0x000000c0c198723e */ /* 0x002fe400000010ff */
[----:B------:R-:W-:Y:S02]  /*17dd0*/  F2FP.BF16.F32.PACK_AB R153, R195, R194 ;  /* 0x000000c2c399723e */ /* 0x000fe400000010ff */
[----:B------:R-:W-:Y:S02]  /*17de0*/  F2FP.BF16.F32.PACK_AB R154, R197, R196 ;  /* 0x000000c4c59a723e */ /* 0x000fe400000010ff */
[----:B--2---:R-:W-:-:S04]  /*17df0*/  F2FP.BF16.F32.PACK_AB R155, R199, R198 ;  /* 0x000000c6c79b723e */ /* 0x004fc800000010ff */
[----:B------:R-:W-:-:S06]  /*17e00*/  WARPGROUP.ARRIVE ;  /* 0x00000000000079c5 */ /* 0x000fcc0000000000 */
[----:B------:R-:W-:Y:S03]  /*17e10*/  HGMMA.64x256x16.F32.BF16 R24, R152, gdesc[UR24], R24, gsb0 ;  /* 0x03e0001898187df0 */ /* 0x000fe60008001818 */
[----:B------:R-:W-:Y:S02]  /*17e20*/  WARPGROUP.DEPBAR.LE gsb0, 0x0 ;  /* 0x00008000000079c5 */ /* 0x000fe40000010000 */
[----:B0-----:R-:W-:Y:S02]  /*17e30*/  F2FP.BF16.F32.PACK_AB R152, R201, R200 ;  /* 0x000000c8c998723e */ /* 0x001fe400000010ff */
[----:B---3--:R-:W-:Y:S02]  /*17e40*/  F2FP.BF16.F32.PACK_AB R153, R203, R202 ;  /* 0x000000cacb99723e */ /* 0x008fe400000010ff */
[----:B------:R-:W-:Y:S02]  /*17e50*/  F2FP.BF16.F32.PACK_AB R154, R205, R204 ;  /* 0x000000cccd9a723e */ /* 0x000fe400000010ff */
[----:B----4-:R-:W-:-:S04]  /*17e60*/  F2FP.BF16.F32.PACK_AB R155, R207, R206 ;  /* 0x000000cecf9b723e */ /* 0x010fc800000010ff */
[----:B------:R-:W-:-:S13]  /*17e70*/  WARPGROUP.ARRIVE ;  /* 0x00000000000079c5 */ /* 0x000fda0000000000 */
[----:B------:R-:W-:Y:S03]  /*17e80*/  HGMMA.64x256x16.F32.BF16 R24, R152, gdesc[UR28], R24, gsb0 ;  /* 0x03e0001c98187df0 */ /* 0x000fe60008001818 */
[----:B------:R-:W-:Y:S02]  /*17e90*/  WARPGROUP.DEPBAR.LE gsb0, 0x0 ;  /* 0x00008000000079c5 */ /* 0x000fe40000010000 */
[----:B------:R-:W2:Y:S01]  /*17ea0*/  LDL.LU R152, [R1+0x250] ;  /* 0x0002500001987983 */ /* 0x000ea20000300800 */
[----:B------:R-:W-:Y:S01]  /*17eb0*/  FADD R17, R17, R0 ;  /* 0x0000000011117221 */ /* 0x000fe20000000000 */
[----:B------:R-:W-:Y:S02]  /*17ec0*/  FADD R16, R16, R8 ;  /* 0x0000000810107221 */ /* 0x000fe40000000000 */
[----:B------:R-:W3:Y:S01]  /*17ed0*/  LDL.LU R153, [R1+0x20c] ;  /* 0x00020c0001997983 */ /* 0x000ee20000300800 */
[----:B------:R-:W-:-:S03]  /*17ee0*/  FADD R17, R251, R17 ;  /* 0x00000011fb117221 */ /* 0x000fc60000000000 */
[----:B------:R-:W4:Y:S04]  /*17ef0*/  LDL.LU R154, [R1+0x208] ;  /* 0x00020800019a7983 */ /* 0x000f280000300800 */
[----:B------:R-:W4:Y:S01]  /*17f00*/  LDL.LU R155, [R1+0x210] ;  /* 0x00021000019b7983 */ /* 0x000f220000300800 */
[----:B------:R-:W-:-:S03]  /*17f10*/  FADD R17, R247, R17 ;  /* 0x00000011f7117221 */ /* 0x000fc60000000000 */
[----:B------:R-:W4:Y:S04]  /*17f20*/  LDL.LU R0, [R1+0x93c] ;  /* 0x00093c0001007983 */ /* 0x000f280000300800 */
[----:B------:R-:W4:Y:S04]  /*17f30*/  LDL.LU R8, [R1+0x938] ;  /* 0x0009380001087983 */ /* 0x000f280000300800 */
[----:B------:R-:W4:Y:S01]  /*17f40*/  LDL.LU R251, [R1+0x934] ;  /* 0x0009340001fb7983 */ /* 0x000f220000300800 */
[----:B--2---:R-:W-:-:S03]  /*17f50*/  FADD R16, R152, R16 ;  /* 0x0000001098107221 */ /* 0x004fc60000000000 */
[----:B------:R-:W2:Y:S04]  /*17f60*/  LDL.LU R152, [R1+0x218] ;  /* 0x0002180001987983 */ /* 0x000ea80000300800 */
[----:B------:R-:W2:Y:S01]  /*17f70*/  LDL.LU R247, [R1+0x930] ;  /* 0x0009300001f77983 */ /* 0x000ea20000300800 */
[----:B------:R-:W-:Y:S01]  /*17f80*/  FADD R16, R246, R16 ;  /* 0x00000010f6107221 */ /* 0x000fe20000000000 */
[----:B---3--:R-:W-:Y:S02]  /*17f90*/  FADD R17, R153, R17 ;  /* 0x0000001199117221 */ /* 0x008fe40000000000 */
[----:B------:R-:W3:Y:S04]  /*17fa0*/  LDL.LU R246, [R1+0x92c] ;  /* 0x00092c0001f67983 */ /* 0x000ee80000300800 */
[----:B------:R-:W3:Y:S01]  /*17fb0*/  LDL.LU R153, [R1+0x214] ;  /* 0x0002140001997983 */ /* 0x000ee20000300800 */
[----:B----4-:R-:W-:-:S04]  /*17fc0*/  FADD R17, R154, R17 ;  /* 0x000000119a117221 */ /* 0x010fc80000000000 */
[----:B------:R-:W-:Y:S01]  /*17fd0*/  FADD R17, R155, R17 ;  /* 0x000000119b117221 */ /* 0x000fe20000000000 */
[--C-:B------:R-:W-:Y:S01]  /*17fe0*/  FFMA R208, R208, UR5, -R12.reuse ;  /* 0x00000005d0d07c23 */ /* 0x100fe2000800080c */
[--C-:B------:R-:W-:Y:S01]  /*17ff0*/  FFMA R209, R209, UR5, -R12.reuse ;  /* 0x00000005d1d17c23 */ /* 0x100fe2000800080c */
[--C-:B------:R-:W-:Y:S01]  /*18000*/  FFMA R212, R212, UR5, -R12.reuse ;  /* 0x00000005d4d47c23 */ /* 0x100fe2000800080c */
[----:B------:R-:W-:Y:S01]  /*18010*/  FFMA R213, R213, UR5, -R12 ;  /* 0x00000005d5d57c23 */ /* 0x000fe2000800080c */
[----:B--2---:R-:W-:Y:S02]  /*18020*/  FADD R16, R247, R16 ;  /* 0x00000010f7107221 */ /* 0x004fe40000000000 */
[----:B------:R-:W2:Y:S04]  /*18030*/  LDL.LU R247, [R1+0x248] ;  /* 0x0002480001f77983 */ /* 0x000ea80000300800 */
[----:B------:R-:W4:Y:S04]  /*18040*/  LDL.LU R154, [R1+0x200] ;  /* 0x00020000019a7983 */ /* 0x000f280000300800 */
[----:B------:R-:W4:Y:S01]  /*18050*/  LDL.LU R155, [R1+0x21c] ;  /* 0x00021c00019b7983 */ /* 0x000f220000300800 */
[--C-:B------:R-:W-:Y:S01]  /*18060*/  FFMA R210, R210, UR5, -R11.reuse ;  /* 0x00000005d2d27c23 */ /* 0x100fe2000800080b */
[--C-:B------:R-:W-:Y:S01]  /*18070*/  FFMA R211, R211, UR5, -R11.reuse ;  /* 0x00000005d3d37c23 */ /* 0x100fe2000800080b */
[--C-:B------:R-:W-:Y:S01]  /*18080*/  FFMA R214, R214, UR5, -R11.reuse ;  /* 0x00000005d6d67c23 */ /* 0x100fe2000800080b */
[----:B------:R-:W-:Y:S01]  /*18090*/  FFMA R215, R215, UR5, -R11 ;  /* 0x00000005d7d77c23 */ /* 0x000fe2000800080b */
[----:B------:R-:W-:Y:S01]  /*180a0*/  FMUL R208, R208, 1.4426950216293334961 ;  /* 0x3fb8aa3bd0d07820 */ /* 0x000fe20000400000 */
        /* <DEDUP_REMOVED lines=8> */
[----:B---3--:R-:W-:-:S07]  /*18130*/  FADD R16, R246, R16 ;  /* 0x00000010f6107221 */ /* 0x008fce0000000000 */
[----:B------:R-:W0:Y:S01]  /*18140*/  MUFU.EX2 R209, R209 ;  /* 0x000000d100d17308 */ /* 0x000e220000000800 */
[----:B------:R-:W-:-:S07]  /*18150*/  FADD R18, R19, R18 ;  /* 0x0000001213127221 */ /* 0x000fce0000000000 */
[----:B------:R-:W-:Y:S08]  /*18160*/  MUFU.EX2 R212, R212 ;  /* 0x000000d400d47308 */ /* 0x000ff00000000800 */
[----:B------:R-:W-:Y:S08]  /*18170*/  MUFU.EX2 R213, R213 ;  /* 0x000000d500d57308 */ /* 0x000ff00000000800 */
[----:B------:R-:W-:Y:S08]  /*18180*/  MUFU.EX2 R210, R210 ;  /* 0x000000d200d27308 */ /* 0x000ff00000000800 */
[----:B------:R-:W1:Y:S08]  /*18190*/  MUFU.EX2 R211, R211 ;  /* 0x000000d300d37308 */ /* 0x000e700000000800 */
[----:B------:R-:W-:Y:S08]  /*181a0*/  MUFU.EX2 R214, R214 ;  /* 0x000000d600d67308 */ /* 0x000ff00000000800 */
[----:B------:R-:W3:Y:S01]  /*181b0*/  MUFU.EX2 R215, R215 ;  /* 0x000000d700d77308 */ /* 0x000ee20000000800 */
[----:B------:R-:W-:Y:S01]  /*181c0*/  FADD R19, R251, R16 ;  /* 0x00000010fb137221 */ /* 0x000fe20000000000 */
[----:B------:R-:W-:-:S03]  /*181d0*/  FADD R16, R21, R20 ;  /* 0x0000001415107221 */ /* 0x000fc60000000000 */
[----:B------:R-:W-:Y:S01]  /*181e0*/  FADD R19, R152, R19 ;  /* 0x0000001398137221 */ /* 0x000fe20000000000 */
[----:B0-----:R-:W-:Y:S01]  /*181f0*/  F2FP.BF16.F32.PACK_AB R152, R209, R208 ;  /* 0x000000d0d198723e */ /* 0x001fe200000010ff */
[----:B------:R-:W-:Y:S01]  /*18200*/  FADD R18, R156, R18 ;  /* 0x000000129c127221 */ /* 0x000fe20000000000 */
[----:B------:R-:W-:-:S03]  /*18210*/  FADD R16, R158, R16 ;  /* 0x000000109e107221 */ /* 0x000fc60000000000 */
        /* <DEDUP_REMOVED lines=13> */
[----:B--2---:R-:W-:-:S04]  /*182f0*/  FADD R17, R247, R17 ;  /* 0x00000011f7117221 */ /* 0x004fc80000000000 */
[----:B------:R-:W-:Y:S01]  /*18300*/  FADD R20, R153, R17 ;  /* 0x0000001199147221 */ /* 0x000fe20000000000 */
[----:B----4-:R-:W-:Y:S01]  /*18310*/  FADD R19, R154, R19 ;  /* 0x000000139a137221 */ /* 0x010fe20000000000 */
[----:B-1----:R-:W-:Y:S02]  /*18320*/  F2FP.BF16.F32.PACK_AB R153, R211, R210 ;  /* 0x000000d2d399723e */ /* 0x002fe400000010ff */
[----:B------:R-:W-:Y:S01]  /*18330*/  FADD R20, R155, R20 ;  /* 0x000000149b147221 */ /* 0x000fe20000000000 */
[----:B------:R-:W-:Y:S02]  /*18340*/  F2FP.BF16.F32.PACK_AB R154, R213, R212 ;  /* 0x000000d4d59a723e */ /* 0x000fe400000010ff */
[----:B---3--:R-:W-:-:S04]  /*18350*/  F2FP.BF16.F32.PACK_AB R155, R215, R214 ;  /* 0x000000d6d79b723e */ /* 0x008fc800000010ff */
[----:B------:R-:W-:-:S06]  /*18360*/  WARPGROUP.ARRIVE ;  /* 0x00000000000079c5 */ /* 0x000fcc0000000000 */
[----:B------:R-:W-:Y:S01]  /*18370*/  HGMMA.64x256x16.F32.BF16 R24, R152, gdesc[UR32], R24, gsb0 ;  /* 0x03e0002098187df0 */ /* 0x000fe20008001818 */
[----:B------:R-:W-:Y:S01]  /*18380*/  FADD R20, R9, R20 ;  /* 0x0000001409147221 */ /* 0x000fe20000000000 */
[----:B------:R-:W-:Y:S01]  /*18390*/  FADD R17, R171, R16 ;  /* 0x00000010ab117221 */ /* 0x000fe20000000000 */
[----:B------:R-:W-:Y:S02]  /*183a0*/  FADD R16, R172, R18 ;  /* 0x00000012ac107221 */ /* 0x000fe40000000000 */
[----:B------:R-:W-:Y:S01]  /*183b0*/  FADD R20, R0, R20 ;  /* 0x0000001400147221 */ /* 0x000fe20000000000 */
[----:B------:R-:W-:Y:S01]  /*183c0*/  FADD R18, R174, R17 ;  /* 0x00000011ae127221 */ /* 0x000fe20000000000 */
[----:B------:R-:W-:Y:S02]  /*183d0*/  FADD R19, R8, R19 ;  /* 0x0000001308137221 */ /* 0x000fe40000000000 */
[----:B------:R-:W-:Y:S01]  /*183e0*/  FADD R17, R4, R20 ;  /* 0x0000001404117221 */ /* 0x000fe20000000000 */
[----:B------:R-:W2:Y:S01]  /*183f0*/  LDL.LU R8, [R1+0x928] ;  /* 0x0009280001087983 */ /* 0x000ea20000300800 */
[----:B------:R-:W-:-:S02]  /*18400*/  FADD R19, R10, R19 ;  /* 0x000000130a137221 */ /* 0x000fc40000000000 */
[----:B------:R-:W-:Y:S01]  /*18410*/  FADD R20, R2, R17 ;  /* 0x0000001102147221 */ /* 0x000fe20000000000 */
[----:B------:R-:W3:Y:S01]  /*18420*/  LDL.LU R9, [R1+0x924] ;  /* 0x0009240001097983 */ /* 0x000ee20000300800 */
[----:B------:R-:W-:Y:S02]  /*18430*/  FADD R21, R13, R19 ;  /* 0x000000130d157221 */ /* 0x000fe40000000000 */
[----:B------:R-:W-:Y:S01]  /*18440*/  FADD R20, R3, R20 ;  /* 0x0000001403147221 */ /* 0x000fe20000000000 */
[----:B------:R1:W5:Y:S04]  /*18450*/  LDL.LU R10, [R1+0x920] ;  /* 0x00092000010a7983 */ /* 0x0003680000300800 */
[----:B------:R-:W4:Y:S01]  /*18460*/  LDL.LU R0, [R1+0x91c] ;  /* 0x00091c0001007983 */ /* 0x000f220000300800 */
[----:B------:R-:W-:-:S03]  /*18470*/  FADD R20, R5, R20 ;  /* 0x0000001405147221 */ /* 0x000fc60000000000 */
[----:B------:R1:W5:Y:S04]  /*18480*/  LDL.LU R13, [R1+0x918] ;  /* 0x00091800010d7983 */ /* 0x0003680000300800 */
[----:B------:R-:W2:Y:S04]  /*18490*/  LDL.LU R4, [R1+0x914] ;  /* 0x0009140001047983 */ /* 0x000ea80000300800 */
[----:B------:R1:W5:Y:S04]  /*184a0*/  LDL.LU R2, [R1+0x910] ;  /* 0x0009100001027983 */ /* 0x0003680000300800 */
[----:B------:R1:W5:Y:S04]  /*184b0*/  LDL.LU R3, [R1+0x90c] ;  /* 0x00090c0001037983 */ /* 0x0003680000300800 */
[----:B------:R-:W2:Y:S01]  /*184c0*/  LDL.LU R5, [R1+0x908] ;  /* 0x0009080001057983 */ /* 0x000ea20000300800 */
[----:B------:R-:W-:Y:S01]  /*184d0*/  FADD R19, R173, R16 ;  /* 0x00000010ad137221 */ /* 0x000fe20000000000 */
[----:B------:R-:W-:Y:S01]  /*184e0*/  FADD R16, R175, R18 ;  /* 0x00000012af107221 */ /* 0x000fe20000000000 */
[----:B------:R-:W-:-:S02]  /*184f0*/  FADD R18, R245, R21 ;  /* 0x00000015f5127221 */ /* 0x000fc40000000000 */
[----:B------:R-:W-:Y:S01]  /*18500*/  FADD R19, R176, R19 ;  /* 0x00000013b0137221 */ /* 0x000fe20000000000 */
[----:B------:R-:W-:Y:S01]  /*18510*/  FADD R16, R178, R16 ;  /* 0x00000010b2107221 */ /* 0x000fe20000000000 */
[----:B------:R-:W-:Y:S02]  /*18520*/  FADD R18, R249, R18 ;  /* 0x00000012f9127221 */ /* 0x000fe40000000000 */
[----:B------:R-:W-:Y:S01]  /*18530*/  FADD R17, R177, R19 ;  /* 0x00000013b1117221 */ /* 0x000fe20000000000 */
[----:B------:R-:W-:Y:S01]  /*18540*/  FADD R16, R179, R16 ;  /* 0x00000010b3107221 */ /* 0x000fe20000000000 */
[----:B------:R-:W-:Y:S02]  /*18550*/  FADD R18, R250, R18 ;  /* 0x00000012fa127221 */ /* 0x000fe40000000000 */
[----:B------:R-:W-:Y:S01]  /*18560*/  FADD R17, R180, R17 ;  /* 0x00000011b4117221 */ /* 0x000fe20000000000 */
        /* <DEDUP_REMOVED lines=20> */
[----:B------:R-:W-:-:S02]  /*186b0*/  WARPGROUP.DEPBAR.LE gsb0, 0x0 ;  /* 0x00008000000079c5 */ /* 0x000fc40000010000 */
[----:B------:R-:W3:Y:S04]  /*186c0*/  LDL.LU R153, [R1+0x4c8] ;  /* 0x0004c80001997983 */ /* 0x000ee80000300800 */
[----:B------:R-:W4:Y:S04]  /*186d0*/  LDL.LU R156, [R1+0x4d0] ;  /* 0x0004d000019c7983 */ /* 0x000f280000300800 */
[----:B------:R-:W4:Y:S04]  /*186e0*/  LDL.LU R155, [R1+0x4d4] ;  /* 0x0004d400019b7983 */ /* 0x000f280000300800 */
[----:B------:R-:W4:Y:S04]  /*186f0*/  LDL.LU R154, [R1+0x4cc] ;  /* 0x0004cc00019a7983 */ /* 0x000f280000300800 */
[----:B------:R-:W4:Y:S01]  /*18700*/  LDL R152, [R1+0x8dc] ;  /* 0x0008dc0001987983 */ /* 0x000f220000100800 */
        /* <DEDUP_REMOVED lines=45> */
[----:B------:R-:W-:-:S03]  /*189e0*/  FADD R16, R23, R18 ;  /* 0x0000001217107221 */ /* 0x000fc60000000000 */
[----:B------:R-:W-:Y:S01]  /*189f0*/  FADD R21, R215, R21 ;  /* 0x00000015d7157221 */ /* 0x000fe20000000000 */
[----:B------:R-:W0:Y:S04]  /*18a00*/  SHFL.BFLY PT, R20, R17, 0x2, 0x1f ;  /* 0x0c401f0011147f89 */ /* 0x000e2800000e0000 */
[----:B------:R-:W1:Y:S04]  /*18a10*/  SHFL.BFLY PT, R18, R16, 0x2, 0x1f ;  /* 0x0c401f0010127f89 */ /* 0x000e6800000e0000 */
[----:B------:R-:W1:Y:S01]  /*18a20*/  SHFL.BFLY PT, R23, R21, 0x2, 0x1f ;  /* 0x0c401f0015177f89 */ /* 0x000e6200000e0000 */
[----:B------:R-:W-:-:S05]  /*18a30*/  FADD R19, R213, R19 ;  /* 0x00000013d5137221 */ /* 0x000fca0000000000 */
[----:B------:R-:W1:Y:S01]  /*18a40*/  SHFL.BFLY PT, R22, R19, 0x2, 0x1f ;  /* 0x0c401f0013167f89 */ /* 0x000e6200000e0000 */
[----:B0-----:R-:W-:Y:S01]  /*18a50*/  FADD R20, R17, R20 ;  /* 0x0000001411147221 */ /* 0x001fe20000000000 */
[----:B-1----:R-:W-:Y:S01]  /*18a60*/  FADD R18, R16, R18 ;  /* 0x0000001210127221 */ /* 0x002fe20000000000 */
[----:B------:R-:W-:-:S03]  /*18a70*/  FADD R16, R21, R23 ;  /* 0x0000001715107221 */ /* 0x000fc60000000000 */
[----:B------:R-:W0:Y:S01]  /*18a80*/  SHFL.BFLY PT, R21, R20, 0x1, 0x1f ;  /* 0x0c201f0014157f89 */ /* 0x000e2200000e0000 */
[----:B------:R-:W-:-:S03]  /*18a90*/  FADD R17, R19, R22 ;  /* 0x0000001613117221 */ /* 0x000fc60000000000 */
[----:B------:R-:W1:Y:S04]  /*18aa0*/  SHFL.BFLY PT, R19, R18, 0x1, 0x1f ;  /* 0x0c201f0012137f89 */ /* 0x000e6800000e0000 */
[----:B------:R-:W1:Y:S04]  /*18ab0*/  SHFL.BFLY PT, R22, R17, 0x1, 0x1f ;  /* 0x0c201f0011167f89 */ /* 0x000e6800000e0000 */
[----:B------:R-:W1:Y:S01]  /*18ac0*/  SHFL.BFLY PT, R23, R16, 0x1, 0x1f ;  /* 0x0c201f0010177f89 */ /* 0x000e6200000e0000 */
[----:B0-----:R-:W-:Y:S01]  /*18ad0*/  FADD R21, R20, R21 ;  /* 0x0000001514157221 */ /* 0x001fe20000000000 */
[----:B-1----:R-:W-:Y:S01]  /*18ae0*/  FADD R18, R18, R19 ;  /* 0x0000001312127221 */ /* 0x002fe20000000000 */
[----:B------:R-:W-:Y:S01]  /*18af0*/  FADD R17, R17, R22 ;  /* 0x0000001611117221 */ /* 0x000fe20000000000 */
[----:B------:R-:W-:Y:S01]  /*18b00*/  FADD R16, R16, R23 ;  /* 0x0000001710107221 */ /* 0x000fe20000000000 */
[----:B------:R-:W-:Y:S01]  /*18b10*/  UIADD3 UR60, UR60, 0x80, URZ ;  /* 0x000000803c3c7890 */ /* 0x000fe2000fffe03f */
[----:B--2---:R-:W-:Y:S01]  /*18b20*/  LEA R4, R5, R4, 0x7 ;  /* 0x0000000405047211 */ /* 0x004fe200078e38ff */
[----:B---3--:R-:W-:-:S05]  /*18b30*/  FFMA R153, R9, R153, R21 ;  /* 0x0000009909997223 */ /* 0x008fca0000000015 */
[----:B------:R0:W-:Y:S01]  /*18b40*/  STL [R1+0x4c8], R153 ;  /* 0x0004c89901007387 */ /* 0x0001e20000100800 */
[----:B----4-:R-:W-:Y:S01]  /*18b50*/  FFMA R156, R8, R156, R18 ;  /* 0x0000009c089c7223 */ /* 0x010fe20000000012 */
[----:B0-----:R-:W0:Y:S01]  /*18b60*/  LDC R153, c[0x0][0x280] ;  /* 0x0000a000ff997b82 */ /* 0x001e220000000800 */
[----:B------:R-:W-:Y:S01]  /*18b70*/  FFMA R155, R7, R155, R17 ;  /* 0x0000009b079b7223 */ /* 0x000fe20000000011 */
[----:B------:R-:W-:Y:S02]  /*18b80*/  FFMA R154, R6, R154, R16 ;  /* 0x0000009a069a7223 */ /* 0x000fe40000000010 */
[----:B------:R1:W-:Y:S04]  /*18b90*/  STL [R1+0x4d0], R156 ;  /* 0x0004d09c01007387 */ /* 0x0003e80000100800 */
[----:B------:R1:W-:Y:S04]  /*18ba0*/  STL [R1+0x4d4], R155 ;  /* 0x0004d49b01007387 */ /* 0x0003e80000100800 */
[----:B------:R1:W-:Y:S04]  /*18bb0*/  STL [R1+0x4cc], R154 ;  /* 0x0004cc9a01007387 */ /* 0x0003e80000100800 */
[----:B------:R1:W-:Y:S04]  /*18bc0*/  STL [R1+0x2c4], R14 ;  /* 0x0002c40e01007387 */ /* 0x0003e80000100800 */
[----:B------:R1:W-:Y:S04]  /*18bd0*/  STL [R1+0x2c0], R15 ;  /* 0x0002c00f01007387 */ /* 0x0003e80000100800 */
[----:B------:R1:W-:Y:S04]  /*18be0*/  STL [R1+0x2cc], R11 ;  /* 0x0002cc0b01007387 */ /* 0x0003e80000100800 */
[----:B------:R1:W-:Y:S01]  /*18bf0*/  STL [R1+0x2c8], R12 ;  /* 0x0002c80c01007387 */ /* 0x0003e20000100800 */
[----:B0-----:R-:W-:-:S02]  /*18c00*/  ISETP.LE.AND P0, PT, R153, UR60, PT ;  /* 0x0000003c99007c0c */ /* 0x001fc4000bf03270 */
[----:B------:R-:W-:Y:S02]  /*18c10*/  LEA R0, R152, R0, 0x7 ;  /* 0x0000000098007211 */ /* 0x000fe400078e38ff */
[----:B------:R-:W-:Y:S02]  /*18c20*/  MOV R8, R14 ;  /* 0x0000000e00087202 */ /* 0x000fe40000000f00 */
[----:B------:R-:W-:Y:S02]  /*18c30*/  MOV R9, R15 ;  /* 0x0000000f00097202 */ /* 0x000fe40000000f00 */
[----:B------:R-:W-:Y:S02]  /*18c40*/  MOV R6, R11 ;  /* 0x0000000b00067202 */ /* 0x000fe40000000f00 */
[----:B------:R-:W-:-:S03]  /*18c50*/  MOV R7, R12 ;  /* 0x0000000c00077202 */ /* 0x000fc60000000f00 */
[----:B-1----:R-:W-:Y:S05]  /*18c60*/  @!P0 BRA `(.L_x_1) ;  /* 0xffffff2c003c8947 */ /* 0x002fea000383ffff */
.L_x_0:
[----:B------:R-:W2:Y:S01]  /*18c70*/  LDL.LU R14, [R1+0x4cc] ;  /* 0x0004cc00010e7983 */ /* 0x000ea20000300800 */
[----:B-----5:R-:W-:Y:S01]  /*18c80*/  FMUL R3, R26, 0.25 ;  /* 0x3e8000001a037820 */ /* 0x020fe20000400000 */
[----:B------:R-:W-:Y:S02]  /*18c90*/  ULDC.64 UR8, c[0x0][0x270] ;  /* 0x00009c0000087ab9 */ /* 0x000fe40000000a00 */
[----:B------:R-:W3:Y:S04]  /*18ca0*/  LDL.LU R11, [R1+0x4d4] ;  /* 0x0004d400010b7983 */ /* 0x000ee80000300800 */
[----:B------:R-:W4:Y:S04]  /*18cb0*/  LDL.LU R12, [R1+0x4d0] ;  /* 0x0004d000010c7983 */ /* 0x000f280000300800 */
[----:B------:R-:W-:Y:S04]  /*18cc0*/  STL [R1+0x914], R9 ;  /* 0x0009140901007387 */ /* 0x000fe80000100800 */
[----:B------:R-:W-:Y:S04]  /*18cd0*/  STL [R1+0x910], R8 ;  /* 0x0009100801007387 */ /* 0x000fe80000100800 */
[----:B------:R0:W-:Y:S04]  /*18ce0*/  STL [R1+0x90c], R7 ;  /* 0x00090c0701007387 */ /* 0x0001e80000100800 */
[----:B------:R1:W-:Y:S04]  /*18cf0*/  STL [R1+0x908], R6 ;  /* 0x0009080601007387 */ /* 0x0003e80000100800 */
[----:B------:R-:W4:Y:S01]  /*18d00*/  LDL.LU R4, [R1+0x4c8] ;  /* 0x0004c80001047983 */ /* 0x000f220000300800 */
[----:B------:R-:W-:Y:S01]  /*18d10*/  BAR.SYNC.DEFER_BLOCKING 0x0 ;  /* 0x0000000000007b1d */ /* 0x000fe20000010000 */
[----:B--2---:R-:W-:-:S02]  /*18d20*/  MOV R5, R14 ;  /* 0x0000000e00057202 */ /* 0x004fc40000000f00 */
[----:B------:R-:W-:Y:S02]  /*18d30*/  MOV R14, 0x3dc6b27f ;  /* 0x3dc6b27f000e7802 */ /* 0x000fe40000000f00 */
[----:B------:R-:W-:Y:S02]  /*18d40*/  FSETP.GT.AND P3, PT, |R5|, 8.50705917302346158658e+37, PT ;  /* 0x7e8000000500780b */ /* 0x000fe40003f64200 */
[----:B---3--:R-:W-:Y:S02]  /*18d50*/  MOV R15, R11 ;  /* 0x0000000b000f7202 */ /* 0x008fe40000000f00 */
[----:B------:R-:W-:Y:S02]  /*18d60*/  FSEL R26, R3, R26, P3 ;  /* 0x0000001a031a7208 */ /* 0x000fe40001800000 */
[----:B------:R-:W-:Y:S01]  /*18d70*/  FSETP.GEU.AND P4, PT, R5, 1.175494350822287508e-38, PT ;  /* 0x008000000500780b */ /* 0x000fe20003f8e000 */
[C---:B----4-:R-:W-:Y:S01]  /*18d80*/  FMUL R2, R4.reuse, 8388608 ;  /* 0x4b00000004027820 */ /* 0x050fe20000400000 */
[----:B------:R-:W-:-:S04]  /*18d90*/  FSETP.GEU.AND P0, PT, R4, 1.175494350822287508e-38, PT ;  /* 0x008000000400780b */ /* 0x000fc80003f0e000 */
[----:B------:R-:W-:-:S04]  /*18da0*/  FSEL R2, R2, R4, !P0 ;  /* 0x0000000402027208 */ /* 0x000fc80004000000 */
[C---:B------:R-:W-:Y:S02]  /*18db0*/  IADD3 R0, R2.reuse, -0x3f3504f3, RZ ;  /* 0xc0cafb0d02007810 */ /* 0x040fe40007ffe0ff */
[----:B------:R-:W-:Y:S02]  /*18dc0*/  FSETP.NEU.AND P2, PT, R2, RZ, PT ;  /* 0x000000ff0200720b */ /* 0x000fe40003f4d000 */
[----:B------:R-:W-:-:S04]  /*18dd0*/  LOP3.LUT R0, R0, 0xff800000, RZ, 0xc0, !PT ;  /* 0xff80000000007812 */ /* 0x000fc800078ec0ff */
[-C--:B------:R-:W-:Y:S02]  /*18de0*/  IADD3 R3, R2, -R0.reuse, RZ ;  /* 0x8000000002037210 */ /* 0x080fe40007ffe0ff */
[----:B------:R-:W-:-:S03]  /*18df0*/  I2FP.F32.S32 R10, R0 ;  /* 0x00000000000a7245 */ /* 0x000fc60000201400 */
[----:B------:R-:W-:Y:S01]  /*18e00*/  FADD R0, R3, -1 ;  /* 0xbf80000003007421 */ /* 0x000fe20000000000 */
[----:B------:R-:W-:Y:S02]  /*18e10*/  FSEL R3, RZ, -23, P0 ;  /* 0xc1b80000ff037808 */ /* 0x000fe40000000000 */
[----:B------:R-:W-:-:S03]  /*18e20*/  ISETP.GE.U32.AND P0, PT, R2, 0x7f800000, PT ;  /* 0x7f8000000200780c */ /* 0x000fc60003f06070 */
[----:B------:R-:W-:Y:S01]  /*18e30*/  FFMA.FTZ R10, R10, 1.1920928955078125e-07, R3 ;  /* 0x340000000a0a7823 */ /* 0x000fe20000010003 */
[----:B------:R-:W-:-:S04]  /*18e40*/  FFMA.FTZ R3, R0, R14, -0.16845393180847167969 ;  /* 0xbe2c7f3000037423 */ /* 0x000fc8000001000e */
[----:B------:R-:W-:-:S04]  /*18e50*/  FFMA.FTZ R3, R0, R3, 0.1716887056827545166 ;  /* 0x3e2fcf2a00037423 */ /* 0x000fc80000010003 */
[----:B------:R-:W-:-:S04]  /*18e60*/  FFMA.FTZ R3, R0, R3, -0.17900948226451873779 ;  /* 0xbe374e4300037423 */ /* 0x000fc80000010003 */
[----:B------:R-:W-:-:S04]  /*18e70*/  FFMA.FTZ R3, R0, R3, 0.20512372255325317383 ;  /* 0x3e520bf400037423 */ /* 0x000fc80000010003 */
[----:B------:R-:W-:-:S04]  /*18e80*/  FFMA.FTZ R3, R0, R3, -0.24046532809734344482 ;  /* 0xbe763c8b00037423 */ /* 0x000fc80000010003 */
[----:B------:R-:W-:-:S04]  /*18e90*/  FFMA.FTZ R3, R0, R3, 0.28857114911079406738 ;  /* 0x3e93bf9900037423 */ /* 0x000fc80000010003 */
[----:B------:R-:W-:-:S04]  /*18ea0*/  FFMA.FTZ R3, R0, R3, -0.36067417263984680176 ;  /* 0xbeb8aa4900037423 */ /* 0x000fc80000010003 */
[----:B------:R-:W-:-:S04]  /*18eb0*/  FFMA.FTZ R3, R0, R3, 0.48089820146560668945 ;  /* 0x3ef6384a00037423 */ /* 0x000fc80000010003 */
[----:B------:R-:W-:-:S04]  /*18ec0*/  FFMA.FTZ R3, R0, R3, -0.72134751081466674805 ;  /* 0xbf38aa3b00037423 */ /* 0x000fc80000010003 */
[----:B------:R-:W-:-:S04]  /*18ed0*/  FMUL R3, R0, R3 ;  /* 0x0000000300037220 */ /* 0x000fc80000400000 */
[----:B------:R-:W-:-:S04]  /*18ee0*/  FMUL R3, R0, R3 ;  /* 0x0000000300037220 */ /* 0x000fc80000400000 */
[----:B------:R-:W-:Y:S01]  /*18ef0*/  FFMA.FTZ R0, R0, 1.4426950216293334961, R3 ;  /* 0x3fb8aa3b00007823 */ /* 0x000fe20000010003 */
[----:B------:R-:W-:-:S03]  /*18f00*/  MOV R3, R12 ;  /* 0x0000000c00037202 */ /* 0x000fc60000000f00 */
[----:B------:R-:W-:Y:S01]  /*18f10*/  FADD R220, R10, R0 ;  /* 0x000000000adc7221 */ /* 0x000fe20000000000 */
[C---:B------:R-:W-:Y:S01]  /*18f20*/  FSETP.GEU.AND P1, PT, R3.reuse, 1.175494350822287508e-38, PT ;  /* 0x008000000300780b */ /* 0x040fe20003f2e000 */
[----:B------:R-:W-:Y:S01]  /*18f30*/  FMUL R11, R3, 8388608 ;  /* 0x4b000000030b7820 */ /* 0x000fe20000400000 */
[----:B------:R-:W-:-:S04]  /*18f40*/  @P0 MOV R0, 0x7f800000 ;  /* 0x7f80000000000802 */ /* 0x000fc80000000f00 */
[----:B------:R-:W-:Y:S01]  /*18f50*/  FSEL R11, R11, R3, !P1 ;  /* 0x000000030b0b7208 */ /* 0x000fe20004800000 */
[----:B------:R-:W-:Y:S01]  /*18f60*/  @P0 FFMA.FTZ R220, R2, R0, +INF ;  /* 0x7f80000002dc0423 */ /* 0x000fe20000010000 */
[----:B------:R-:W-:Y:S02]  /*18f70*/  FSEL R2, RZ, -23, P1 ;  /* 0xc1b80000ff027808 */ /* 0x000fe40000800000 */
[C---:B------:R-:W-:Y:S02]  /*18f80*/  IADD3 R0, R11.reuse, -0x3f3504f3, RZ ;  /* 0xc0cafb0d0b007810 */ /* 0x040fe40007ffe0ff */
[C---:B------:R-:W-:Y:S01]  /*18f90*/  ISETP.GE.U32.AND P0, PT, R11.reuse, 0x7f800000, PT ;  /* 0x7f8000000b00780c */ /* 0x040fe20003f06070 */
[----:B------:R-:W-:Y:S01]  /*18fa0*/  STL [R1+0x918], R220 ;  /* 0x000918dc01007387 */ /* 0x000fe20000100800 */
[----:B------:R-:W-:Y:S02]  /*18fb0*/  LOP3.LUT R0, R0, 0xff800000, RZ, 0xc0, !PT ;  /* 0xff80000000007812 */ /* 0x000fe400078ec0ff */
[----:B------:R-:W-:-:S02]  /*18fc0*/  FSETP.NEU.AND P1, PT, R11, RZ, PT ;  /* 0x000000ff0b00720b */ /* 0x000fc40003f2d000 */
[-C--:B------:R-:W-:Y:S02]  /*18fd0*/  IADD3 R10, R11, -R0.reuse, RZ ;  /* 0x800000000b0a7210 */ /* 0x080fe40007ffe0ff */
[----:B------:R-:W-:-:S05]  /*18fe0*/  I2FP.F32.S32 R0, R0 ;  /* 0x0000000000007245 */ /* 0x000fca0000201400 */
[----:B------:R-:W-:Y:S01]  /*18ff0*/  FFMA.FTZ R12, R0, 1.1920928955078125e-07, R2 ;  /* 0x34000000000c7823 */ /* 0x000fe20000010002 */
[----:B------:R-:W-:-:S04]  /*19000*/  FADD R0, R10, -1 ;  /* 0xbf8000000a007421 */ /* 0x000fc80000000000 */
        /* <DEDUP_REMOVED lines=12> */
[----:B------:R-:W-:-:S03]  /*190d0*/  IMAD.MOV.U32 R2, RZ, RZ, R15 ;  /* 0x000000ffff027224 */ /* 0x000fc600078e000f */
[----:B------:R-:W-:Y:S01]  /*190e0*/  FADD R215, R12, R0 ;  /* 0x000000000cd77221 */ /* 0x000fe20000000000 */
[----:B------:R-:W-:Y:S01]  /*190f0*/  @P0 MOV R0, 0x7f800000 ;  /* 0x7f80000000000802 */ /* 0x000fe20000000f00 */
[----:B------:R-:W-:-:S04]  /*19100*/  FMUL R10, R2, 8388608 ;  /* 0x4b000000020a7820 */ /* 0x000fc80000400000 */
[----:B------:R-:W-:Y:S01]  /*19110*/  @P0 FFMA.FTZ R215, R11, R0, +INF ;  /* 0x7f8000000bd70423 */ /* 0x000fe20000010000 */
[----:B------:R-:W-:-:S04]  /*19120*/  FSETP.GEU.AND P0, PT, R2, 1.175494350822287508e-38, PT ;  /* 0x008000000200780b */ /* 0x000fc80003f0e000 */
[----:B------:R-:W-:Y:S01]  /*19130*/  FSEL R10, R10, R2, !P0 ;  /* 0x000000020a0a7208 */ /* 0x000fe20004000000 */
[----:B------:R-:W-:Y:S01]  /*19140*/  STL [R1+0x91c], R215 ;  /* 0x00091cd701007387 */ /* 0x000fe20000100800 */
[----:B------:R-:W-:Y:S02]  /*19150*/  FSEL R11, RZ, -23, P0 ;  /* 0xc1b80000ff0b7808 */ /* 0x000fe40000000000 */
[C---:B------:R-:W-:Y:S02]  /*19160*/  IADD3 R0, R10.reuse, -0x3f3504f3, RZ ;  /* 0xc0cafb0d0a007810 */ /* 0x040fe40007ffe0ff */
[----:B------:R-:W-:Y:S02]  /*19170*/  ISETP.GE.U32.AND P0, PT, R10, 0x7f800000, PT ;  /* 0x7f8000000a00780c */ /* 0x000fe40003f06070 */
[----:B------:R-:W-:-:S04]  /*19180*/  LOP3.LUT R0, R0, 0xff800000, RZ, 0xc0, !PT ;  /* 0xff80000000007812 */ /* 0x000fc800078ec0ff */
        /* <DEDUP_REMOVED lines=16> */
[----:B------:R-:W-:-:S03]  /*19290*/  FSEL R11, RZ, -23, P4 ;  /* 0xc1b80000ff0b7808 */ /* 0x000fc60002000000 */
[----:B------:R-:W-:Y:S01]  /*192a0*/  FADD R213, R13, R0 ;  /* 0x000000000dd57221 */ /* 0x000fe20000000000 */
[----:B------:R-:W-:-:S05]  /*192b0*/  @P0 MOV R0, 0x7f800000 ;  /* 0x7f80000000000802 */ /* 0x000fca0000000f00 */
[C---:B------:R-:W-:Y:S01]  /*192c0*/  @P0 FFMA.FTZ R213, R10.reuse, R0, +INF ;  /* 0x7f8000000ad50423 */ /* 0x040fe20000010000 */
[----:B------:R-:W-:Y:S01]  /*192d0*/  FMUL R0, R5, 8388608 ;  /* 0x4b00000005007820 */ /* 0x000fe20000400000 */
[----:B------:R-:W-:-:S03]  /*192e0*/  FSETP.NEU.AND P0, PT, R10, RZ, PT ;  /* 0x000000ff0a00720b */ /* 0x000fc60003f0d000 */
[----:B------:R-:W-:Y:S01]  /*192f0*/  STL [R1+0x920], R213 ;  /* 0x000920d501007387 */ /* 0x000fe20000100800 */
[----:B------:R-:W-:Y:S02]  /*19300*/  FSEL R0, R0, R5, !P4 ;  /* 0x0000000500007208 */ /* 0x000fe40006000000 */
[C---:B------:R-:W-:Y:S01]  /*19310*/  FSETP.GEU.AND P4, PT, |R5|.reuse, 1.175494350822287508e-38, PT ;  /* 0x008000000500780b */ /* 0x040fe20003f8e200 */
[----:B------:R-:W-:Y:S01]  /*19320*/  @P3 FMUL R5, R5, 0.25 ;  /* 0x3e80000005053820 */ /* 0x000fe20000400000 */
[----:B------:R-:W-:-:S04]  /*19330*/  IADD3 R10, R0, -0x3f3504f3, RZ ;  /* 0xc0cafb0d000a7810 */ /* 0x000fc80007ffe0ff */
[----:B------:R-:W-:-:S04]  /*19340*/  LOP3.LUT R10, R10, 0xff800000, RZ, 0xc0, !PT ;  /* 0xff8000000a0a7812 */ /* 0x000fc800078ec0ff */
[-C--:B------:R-:W-:Y:S02]  /*19350*/  IADD3 R12, R0, -R10.reuse, RZ ;  /* 0x8000000a000c7210 */ /* 0x080fe40007ffe0ff */
[----:B------:R-:W-:Y:S01]  /*19360*/  I2FP.F32.S32 R10, R10 ;  /* 0x0000000a000a7245 */ /* 0x000fe20000201400 */
[----:B------:R-:W-:Y:S01]  /*19370*/  @!P4 FMUL R5, R5, 16777216 ;  /* 0x4b8000000505c820 */ /* 0x000fe20000400000 */
[----:B------:R-:W-:Y:S01]  /*19380*/  FSETP.GT.AND P5, PT, |R3|, 8.50705917302346158658e+37, PT ;  /* 0x7e8000000300780b */ /* 0x000fe20003fa4200 */
[----:B------:R-:W-:Y:S02]  /*19390*/  @!P4 FMUL R26, R26, 16777216 ;  /* 0x4b8000001a1ac820 */ /* 0x000fe40000400000 */
[----:B------:R-:W-:Y:S01]  /*193a0*/  FFMA.FTZ R13, R10, 1.1920928955078125e-07, R11 ;  /* 0x340000000a0d7823 */ /* 0x000fe2000001000b */
[----:B------:R-:W-:Y:S01]  /*193b0*/  FADD R10, R12, -1 ;  /* 0xbf8000000c0a7421 */ /* 0x000fe20000000000 */
[----:B------:R-:W0:Y:S03]  /*193c0*/  MUFU.RCP R5, R5 ;  /* 0x0000000500057308 */ /* 0x000e260000001000 */
        /* <DEDUP_REMOVED lines=11> */
[----:B------:R-:W-:-:S04]  /*19480*/  FFMA.FTZ R10, R10, 1.4426950216293334961, R11 ;  /* 0x3fb8aa3b0a0a7823 */ /* 0x000fc8000001000b */
[----:B------:R-:W-:Y:S01]  /*19490*/  FADD R207, R13, R10 ;  /* 0x0000000a0dcf7221 */ /* 0x000fe20000000000 */
[----:B------:R-:W-:-:S05]  /*194a0*/  FMUL R10, R151, 0.25 ;  /* 0x3e800000970a7820 */ /* 0x000fca0000400000 */
[----:B------:R-:W-:Y:S01]  /*194b0*/  FSEL R151, R10, R151, P3 ;  /* 0x000000970a977208 */ /* 0x000fe20001800000 */
[----:B------:R-:W-:-:S04]  /*194c0*/  FMUL R10, R150, 0.25 ;  /* 0x3e800000960a7820 */ /* 0x000fc80000400000 */
[----:B------:R-:W-:Y:S01]  /*194d0*/  @!P4 FMUL R151, R151, 16777216 ;  /* 0x4b8000009797c820 */ /* 0x000fe20000400000 */
[----:B------:R-:W-:Y:S01]  /*194e0*/  FSEL R150, R10, R150, P3 ;  /* 0x000000960a967208 */ /* 0x000fe20001800000 */
[----:B------:R-:W-:Y:S02]  /*194f0*/  FMUL R10, R147, 0.25 ;  /* 0x3e800000930a7820 */ /* 0x000fe40000400000 */
[C---:B0-----:R-:W-:Y:S02]  /*19500*/  FMUL R7, R5.reuse, R151 ;  /* 0x0000009705077220 */ /* 0x041fe40000400000 */
[----:B------:R-:W-:Y:S01]  /*19510*/  @!P4 FMUL R150, R150, 16777216 ;  /* 0x4b8000009696c820 */ /* 0x000fe20000400000 */
[----:B------:R-:W-:Y:S01]  /*19520*/  FSEL R147, R10, R147, P3 ;  /* 0x000000930a937208 */ /* 0x000fe20001800000 */
[----:B------:R-:W-:Y:S01]  /*19530*/  FMUL R10, R146, 0.25 ;  /* 0x3e800000920a7820 */ /* 0x000fe20000400000 */
[----:B------:R-:W-:Y:S01]  /*19540*/  STL [R1+0x924], R7 ;  /* 0x0009240701007387 */ /* 0x000fe20000100800 */
[----:B-1----:R-:W-:Y:S01]  /*19550*/  FMUL R6, R5, R150 ;  /* 0x0000009605067220 */ /* 0x002fe20000400000 */
[----:B------:R-:W-:Y:S01]  /*19560*/  FMUL R12, R29, 0.25 ;  /* 0x3e8000001d0c7820 */ /* 0x000fe20000400000 */
[----:B------:R-:W-:Y:S01]  /*19570*/  FMUL R13, R28, 0.25 ;  /* 0x3e8000001c0d7820 */ /* 0x000fe20000400000 */
[----:B------:R-:W-:Y:S01]  /*19580*/  FSEL R146, R10, R146, P3 ;  /* 0x000000920a927208 */ /* 0x000fe20001800000 */
[----:B------:R-:W-:Y:S01]  /*19590*/  FMUL R10, R143, 0.25 ;  /* 0x3e8000008f0a7820 */ /* 0x000fe20000400000 */
[----:B------:R0:W-:Y:S01]  /*195a0*/  STL [R1+0x928], R6 ;  /* 0x0009280601007387 */ /* 0x0001e20000100800 */
[----:B------:R-:W-:Y:S01]  /*195b0*/  FSETP.GEU.AND P6, PT, |R2|, 1.175494350822287508e-38, PT ;  /* 0x008000000200780b */ /* 0x000fe20003fce200 */
[----:B------:R-:W-:Y:S01]  /*195c0*/  @!P4 FMUL R147, R147, 16777216 ;  /* 0x4b8000009393c820 */ /* 0x000fe20000400000 */
[----:B------:R-:W-:Y:S01]  /*195d0*/  @!P4 FMUL R146, R146, 16777216 ;  /* 0x4b8000009292c820 */ /* 0x000fe20000400000 */
[----:B------:R-:W-:Y:S01]  /*195e0*/  FSEL R143, R10, R143, P3 ;  /* 0x0000008f0a8f7208 */ /* 0x000fe20001800000 */
[----:B------:R-:W-:Y:S01]  /*195f0*/  FMUL R10, R142, 0.25 ;  /* 0x3e8000008e0a7820 */ /* 0x000fe20000400000 */
[----:B------:R-:W2:Y:S01]  /*19600*/  LDL.LU R11, [R1+0x1fc] ;  /* 0x0001fc00010b7983 */ /* 0x000ea20000300800 */
[C---:B------:R-:W-:Y:S01]  /*19610*/  FMUL R8, R5.reuse, R146 ;  /* 0x0000009205087220 */ /* 0x040fe20000400000 */
[----:B------:R-:W-:Y:S01]  /*19620*/  FMUL R9, R5, R147 ;  /* 0x0000009305097220 */ /* 0x000fe20000400000 */
[----:B------:R-:W-:Y:S01]  /*19630*/  @!P4 FMUL R143, R143, 16777216 ;  /* 0x4b8000008f8fc820 */ /* 0x000fe20000400000 */
[----:B------:R-:W-:Y:S01]  /*19640*/  FSEL R142, R10, R142, P3 ;  /* 0x0000008e0a8e7208 */ /* 0x000fe20001800000 */
[----:B------:R-:W-:-:S02]  /*19650*/  FMUL R10, R139, 0.25 ;  /* 0x3e8000008b0a7820 */ /* 0x000fc40000400000 */
[----:B0-----:R-:W-:Y:S02]  /*19660*/  FMUL R6, R5, R143 ;  /* 0x0000008f05067220 */ /* 0x001fe40000400000 */
[----:B------:R-:W3:Y:S01]  /*19670*/  LDL.LU R143, [R1+0x1d8] ;  /* 0x0001d800018f7983 */ /* 0x000ee20000300800 */
[----:B------:R-:W-:Y:S01]  /*19680*/  FSEL R139, R10, R139, P3 ;  /* 0x0000008b0a8b7208 */ /* 0x000fe20001800000 */
[----:B------:R-:W-:Y:S01]  /*19690*/  FMUL R10, R138, 0.25 ;  /* 0x3e8000008a0a7820 */ /* 0x000fe20000400000 */
[----:B------:R-:W-:Y:S01]  /*196a0*/  @!P4 FMUL R142, R142, 16777216 ;  /* 0x4b8000008e8ec820 */ /* 0x000fe20000400000 */
[----:B------:R0:W-:Y:S02]  /*196b0*/  STL [R1+0x204], R6 ;  /* 0x0002040601007387 */ /* 0x0001e40000100800 */
[----:B------:R-:W-:Y:S01]  /*196c0*/  @!P4 FMUL R139, R139, 16777216 ;  /* 0x4b8000008b8bc820 */ /* 0x000fe20000400000 */
[----:B------:R-:W-:Y:S01]  /*196d0*/  FSEL R138, R10, R138, P3 ;  /* 0x0000008a0a8a7208 */ /* 0x000fe20001800000 */
[----:B------:R-:W-:Y:S01]  /*196e0*/  FMUL R10, R135, 0.25 ;  /* 0x3e800000870a7820 */ /* 0x000fe20000400000 */
[----:B------:R-:W4:Y:S03]  /*196f0*/  LDL.LU R146, [R1+0x1cc] ;  /* 0x0001cc0001927983 */ /* 0x000f260000300800 */
[----:B------:R-:W-:Y:S01]  /*19700*/  @!P4 FMUL R138, R138, 16777216 ;  /* 0x4b8000008a8ac820 */ /* 0x000fe20000400000 */
[----:B------:R-:W-:Y:S01]  /*19710*/  FSEL R135, R10, R135, P3 ;  /* 0x000000870a877208 */ /* 0x000fe20001800000 */
[----:B------:R-:W-:Y:S01]  /*19720*/  FMUL R10, R134, 0.25 ;  /* 0x3e800000860a7820 */ /* 0x000fe20000400000 */
[----:B------:R-:W2:Y:S01]  /*19730*/  LDL.LU R150, [R1+0x1c8] ;  /* 0x0001c80001967983 */ /* 0x000ea20000300800 */
[----:B------:R-:W-:-:S02]  /*19740*/  FMUL R220, R5, R142 ;  /* 0x0000008e05dc7220 */ /* 0x000fc40000400000 */
[----:B------:R-:W-:Y:S01]  /*19750*/  @!P4 FMUL R135, R135, 16777216 ;  /* 0x4b8000008787c820 */ /* 0x000fe20000400000 */
[----:B------:R-:W-:Y:S01]  /*19760*/  FSEL R134, R10, R134, P3 ;  /* 0x000000860a867208 */ /* 0x000fe20001800000 */
[----:B------:R-:W-:Y:S01]  /*19770*/  FMUL R10, R131, 0.25 ;  /* 0x3e800000830a7820 */ /* 0x000fe20000400000 */
[----:B------:R-:W4:Y:S01]  /*19780*/  LDL.LU R151, [R1+0x1bc] ;  /* 0x0001bc0001977983 */ /* 0x000f220000300800 */
[C---:B------:R-:W-:Y:S02]  /*19790*/  FMUL R213, R5.reuse, R139 ;  /* 0x0000008b05d57220 */ /* 0x040fe40000400000 */
[----:B------:R-:W-:Y:S01]  /*197a0*/  @!P4 FMUL R134, R134, 16777216 ;  /* 0x4b8000008686c820 */ /* 0x000fe20000400000 */
[----:B------:R-:W-:Y:S01]  /*197b0*/  FSEL R131, R10, R131, P3 ;  /* 0x000000830a837208 */ /* 0x000fe20001800000 */
[----:B------:R-:W-:Y:S01]  /*197c0*/  FMUL R10, R130, 0.25 ;  /* 0x3e800000820a7820 */ /* 0x000fe20000400000 */
[----:B------:R-:W4:Y:S01]  /*197d0*/  LDL.LU R244, [R1+0x1b8] ;  /* 0x0001b80001f47983 */ /* 0x000f220000300800 */
[C---:B------:R-:W-:Y:S01]  /*197e0*/  FMUL R215, R5.reuse, R138 ;  /* 0x0000008a05d77220 */ /* 0x040fe20000400000 */
[C---:B0-----:R-:W-:Y:S01]  /*197f0*/  FMUL R6, R5.reuse, R135 ;  /* 0x0000008705067220 */ /* 0x041fe20000400000 */
[----:B------:R-:W-:Y:S01]  /*19800*/  FMUL R7, R5, R134 ;  /* 0x0000008605077220 */ /* 0x000fe20000400000 */
[----:B------:R-:W-:Y:S01]  /*19810*/  FSEL R130, R10, R130, P3 ;  /* 0x000000820a827208 */ /* 0x000fe20001800000 */
[----:B------:R-:W-:Y:S01]  /*19820*/  FMUL R10, R127, 0.25 ;  /* 0x3e8000007f0a7820 */ /* 0x000fe20000400000 */
[----:B------:R-:W4:Y:S01]  /*19830*/  LDL.LU R243, [R1+0x1ac] ;  /* 0x0001ac0001f37983 */ /* 0x000f220000300800 */
[----:B------:R-:W-:-:S02]  /*19840*/  @!P4 FMUL R131, R131, 16777216 ;  /* 0x4b8000008383c820 */ /* 0x000fc40000400000 */
[----:B------:R-:W-:Y:S01]  /*19850*/  @!P4 FMUL R130, R130, 16777216 ;  /* 0x4b8000008282c820 */ /* 0x000fe20000400000 */
[----:B------:R-:W-:Y:S01]  /*19860*/  FSEL R127, R10, R127, P3 ;  /* 0x0000007f0a7f7208 */ /* 0x000fe20001800000 */
[----:B------:R-:W-:Y:S01]  /*19870*/  FMUL R10, R126, 0.25 ;  /* 0x3e8000007e0a7820 */ /* 0x000fe20000400000 */
[----:B------:R-:W4:Y:S03]  /*19880*/  LDL.LU R228, [R1+0x1a8] ;  /* 0x0001a80001e47983 */ /* 0x000f260000300800 */
        /* <DEDUP_REMOVED lines=171> */
[----:B------:R-:W4:Y:S01]  /*1a340*/  LDL.LU R156, [R1+0x4c] ;  /* 0x00004c00019c7983 */ /* 0x000f220000300800 */
[----:B------:R-:W-:-:S02]  /*1a350*/  FMUL R190, R5, R43 ;  /* 0x0000002b05be7220 */ /* 0x000fc40000400000 */
        /* <DEDUP_REMOVED lines=12> */
[----:B------:R-:W4:Y:S01]  /*1a420*/  LDL.LU R20, [R1+0x38] ;  /* 0x0000380001147983 */ /* 0x000f220000300800 */
[----:B---3--:R-:W-:Y:S01]  /*1a430*/  FMUL R39, R143, 0.25 ;  /* 0x3e8000008f277820 */ /* 0x008fe20000400000 */
[----:B--2---:R-:W-:Y:S01]  /*1a440*/  FMUL R43, R150, 0.25 ;  /* 0x3e800000962b7820 */ /* 0x004fe20000400000 */
[----:B------:R-:W-:Y:S01]  /*1a450*/  FMUL R147, R5, R38 ;  /* 0x0000002605937220 */ /* 0x000fe20000400000 */
[----:B------:R-:W-:Y:S01]  /*1a460*/  FSEL R34, R10, R34, P3 ;  /* 0x000000220a227208 */ /* 0x000fe20001800000 */
[----:B------:R-:W-:Y:S01]  /*1a470*/  FMUL R10, R31, 0.25 ;  /* 0x3e8000001f0a7820 */ /* 0x000fe20000400000 */
[----:B------:R-:W2:Y:S01]  /*1a480*/  LDL.LU R21, [R1+0x2c] ;  /* 0x00002c0001157983 */ /* 0x000ea20000300800 */
[----:B------:R-:W-:Y:S01]  /*1a490*/  FSEL R39, R39, R143, P5 ;  /* 0x0000008f27277208 */ /* 0x000fe20002800000 */
[----:B------:R-:W-:Y:S01]  /*1a4a0*/  FMUL R252, R5, R131 ;  /* 0x0000008305fc7220 */ /* 0x000fe20000400000 */
[----:B------:R-:W-:Y:S01]  /*1a4b0*/  FSEL R43, R43, R150, P5 ;  /* 0x000000962b2b7208 */ /* 0x000fe20002800000 */
[----:B------:R-:W3:Y:S01]  /*1a4c0*/  LDL.LU R15, [R1+0x28] ;  /* 0x00002800010f7983 */ /* 0x000ee20000300800 */
[----:B------:R-:W-:Y:S01]  /*1a4d0*/  FSEL R31, R10, R31, P3 ;  /* 0x0000001f0a1f7208 */ /* 0x000fe20001800000 */
[----:B------:R-:W-:Y:S01]  /*1a4e0*/  FMUL R10, R30, 0.25 ;  /* 0x3e8000001e0a7820 */ /* 0x000fe20000400000 */
[C---:B------:R-:W-:Y:S01]  /*1a4f0*/  FMUL R251, R5.reuse, R130 ;  /* 0x0000008205fb7220 */ /* 0x040fe20000400000 */
[----:B------:R-:W3:Y:S01]  /*1a500*/  LDL.LU R16, [R1+0x1c] ;  /* 0x00001c0001107983 */ /* 0x000ee20000300800 */
[C---:B------:R-:W-:Y:S01]  /*1a510*/  FMUL R250, R5.reuse, R127 ;  /* 0x0000007f05fa7220 */ /* 0x040fe20000400000 */
[----:B------:R-:W-:Y:S01]  /*1a520*/  FMUL R249, R5, R126 ;  /* 0x0000007e05f97220 */ /* 0x000fe20000400000 */
[----:B------:R-:W-:Y:S01]  /*1a530*/  FSEL R30, R10, R30, P3 ;  /* 0x0000001e0a1e7208 */ /* 0x000fe20001800000 */
[----:B------:R-:W-:Y:S01]  /*1a540*/  FMUL R10, R27, 0.25 ;  /* 0x3e8000001b0a7820 */ /* 0x000fe20000400000 */
[----:B------:R-:W3:Y:S01]  /*1a550*/  LDL.LU R18, [R1+0x18] ;  /* 0x0000180001127983 */ /* 0x000ee20000300800 */
[C---:B------:R-:W-:Y:S01]  /*1a560*/  FMUL R248, R5.reuse, R123 ;  /* 0x0000007b05f87220 */ /* 0x040fe20000400000 */
[C---:B------:R-:W-:Y:S01]  /*1a570*/  FMUL R247, R5.reuse, R122 ;  /* 0x0000007a05f77220 */ /* 0x040fe20000400000 */
[C---:B------:R-:W-:Y:S01]  /*1a580*/  FMUL R246, R5.reuse, R119 ;  /* 0x0000007705f67220 */ /* 0x040fe20000400000 */
[----:B------:R-:W-:Y:S01]  /*1a590*/  FSEL R27, R10, R27, P3 ;  /* 0x0000001b0a1b7208 */ /* 0x000fe20001800000 */
[----:B------:R-:W-:Y:S01]  /*1a5a0*/  FMUL R10, R24, 0.25 ;  /* 0x3e800000180a7820 */ /* 0x000fe20000400000 */
[----:B------:R-:W-:Y:S01]  /*1a5b0*/  FSETP.GT.AND P3, PT, |R2|, 8.50705917302346158658e+37, PT ;  /* 0x7e8000000200780b */ /* 0x000fe20003f64200 */
[----:B------:R-:W3:Y:S01]  /*1a5c0*/  LDL.LU R19, [R1+0xc] ;  /* 0x00000c0001137983 */ /* 0x000ee20000300800 */
[C---:B------:R-:W-:Y:S01]  /*1a5d0*/  FMUL R245, R5.reuse, R118 ;  /* 0x0000007605f57220 */ /* 0x040fe20000400000 */
[----:B------:R-:W-:Y:S01]  /*1a5e0*/  FMUL R242, R5, R115 ;  /* 0x0000007305f27220 */ /* 0x000fe20000400000 */
[----:B------:R-:W-:Y:S01]  /*1a5f0*/  FSEL R24, R10, R24, P3 ;  /* 0x000000180a187208 */ /* 0x000fe20001800000 */
[----:B------:R-:W-:Y:S01]  /*1a600*/  FMUL R10, R149, 0.25 ;  /* 0x3e800000950a7820 */ /* 0x000fe20000400000 */
[----:B------:R-:W3:Y:S01]  /*1a610*/  LDL.LU R22, [R1] ;  /* 0x0000000001167983 */ /* 0x000ee20000300800 */
[C---:B------:R-:W-:Y:S01]  /*1a620*/  FMUL R241, R5.reuse, R114 ;  /* 0x0000007205f17220 */ /* 0x040fe20000400000 */
[C---:B------:R-:W-:Y:S01]  /*1a630*/  FMUL R240, R5.reuse, R111 ;  /* 0x0000006f05f07220 */ /* 0x040fe20000400000 */
[C---:B------:R-:W-:Y:S01]  /*1a640*/  FMUL R239, R5.reuse, R110 ;  /* 0x0000006e05ef7220 */ /* 0x040fe20000400000 */
[----:B------:R-:W-:Y:S01]  /*1a650*/  FSEL R149, R10, R149, P3 ;  /* 0x000000950a957208 */ /* 0x000fe20001800000 */
[----:B------:R-:W-:Y:S01]  /*1a660*/  FMUL R10, R148, 0.25 ;  /* 0x3e800000940a7820 */ /* 0x000fe20000400000 */
[----:B------:R-:W3:Y:S01]  /*1a670*/  LDL.LU R23, [R1+0x24] ;  /* 0x0000240001177983 */ /* 0x000ee20000300800 */
[C---:B------:R-:W-:Y:S01]  /*1a680*/  FMUL R238, R5.reuse, R107 ;  /* 0x0000006b05ee7220 */ /* 0x040fe20000400000 */
        /* <DEDUP_REMOVED lines=16> */
[----:B------:R-:W-:Y:S01]  /*1a790*/  FSEL R12, R12, R29, P3 ;  /* 0x0000001d0c0c7208 */ /* 0x000fe20001800000 */
[----:B------:R-:W-:Y:S01]  /*1a7a0*/  @P3 FMUL R2, R2, 0.25 ;  /* 0x3e80000002023820 */ /* 0x000fe20000400000 */
        /* <DEDUP_REMOVED lines=34> */
[C---:B------:R-:W-:Y:S01]  /*1a9d0*/  FMUL R203, R5.reuse, R59 ;  /* 0x0000003b05cb7220 */ /* 0x040fe20000400000 */
[C---:B------:R-:W-:Y:S01]  /*1a9e0*/  FMUL R202, R5.reuse, R58 ;  /* 0x0000003a05ca7220 */ /* 0x040fe20000400000 */
[C---:B------:R-:W-:Y:S01]  /*1a9f0*/  FMUL R201, R5.reuse, R55 ;  /* 0x0000003705c97220 */ /* 0x040fe20000400000 */
[C---:B------:R-:W-:Y:S01]  /*1aa00*/  FMUL R200, R5.reuse, R54 ;  /* 0x0000003605c87220 */ /* 0x040fe20000400000 */
[----:B------:R-:W-:Y:S01]  /*1aa10*/  FSEL R129, R10, R129, P3 ;  /* 0x000000810a817208 */ /* 0x000fe20001800000 */
[----:B------:R-:W-:Y:S01]  /*1aa20*/  FMUL R10, R128, 0.25 ;  /* 0x3e800000800a7820 */ /* 0x000fe20000400000 */
[C---:B------:R-:W-:Y:S01]  /*1aa30*/  FMUL R199, R5.reuse, R51 ;  /* 0x0000003305c77220 */ /* 0x040fe20000400000 */
[C---:B------:R-:W-:Y:S01]  /*1aa40*/  FMUL R198, R5.reuse, R50 ;  /* 0x0000003205c67220 */ /* 0x040fe20000400000 */
[C---:B------:R-:W-:Y:S01]  /*1aa50*/  FMUL R197, R5.reuse, R47 ;  /* 0x0000002f05c57220 */ /* 0x040fe20000400000 */
[----:B------:R-:W-:Y:S01]  /*1aa60*/  FMUL R196, R5, R46 ;  /* 0x0000002e05c47220 */ /* 0x000fe20000400000 */
[----:B------:R-:W-:Y:S01]  /*1aa70*/  FSEL R128, R10, R128, P3 ;  /* 0x000000800a807208 */ /* 0x000fe20001800000 */
[----:B------:R-:W-:Y:S01]  /*1aa80*/  FMUL R10, R125, 0.25 ;  /* 0x3e8000007d0a7820 */ /* 0x000fe20000400000 */
[----:B------:R-:W-:Y:S01]  /*1aa90*/  FMUL R188, R5, R42 ;  /* 0x0000002a05bc7220 */ /* 0x000fe20000400000 */
[----:B------:R-:W-:Y:S01]  /*1aaa0*/  @!P4 FMUL R35, R35, 16777216 ;  /* 0x4b8000002323c820 */ /* 0x000fe20000400000 */
[----:B------:R-:W-:Y:S01]  /*1aab0*/  @!P4 FMUL R34, R34, 16777216 ;  /* 0x4b8000002222c820 */ /* 0x000fe20000400000 */
[----:B------:R-:W-:Y:S01]  /*1aac0*/  @!P4 FMUL R31, R31, 16777216 ;  /* 0x4b8000001f1fc820 */ /* 0x000fe20000400000 */
[----:B------:R-:W-:Y:S01]  /*1aad0*/  FSEL R125, R10, R125, P3 ;  /* 0x0000007d0a7d7208 */ /* 0x000fe20001800000 */
[----:B------:R-:W-:Y:S01]  /*1aae0*/  FMUL R10, R124, 0.25 ;  /* 0x3e8000007c0a7820 */ /* 0x000fe20000400000 */
[----:B------:R-:W-:Y:S01]  /*1aaf0*/  @!P4 FMUL R30, R30, 16777216 ;  /* 0x4b8000001e1ec820 */ /* 0x000fe20000400000 */
[----:B------:R-:W-:-:S03]  /*1ab00*/  @!P4 FMUL R27, R27, 16777216 ;  /* 0x4b8000001b1bc820 */ /* 0x000fc60000400000 */
[----:B------:R-:W-:Y:S01]  /*1ab10*/  FSEL R124, R10, R124, P3 ;  /* 0x0000007c0a7c7208 */ /* 0x000fe20001800000 */
[----:B------:R-:W-:-:S05]  /*1ab20*/  FMUL R10, R121, 0.25 ;  /* 0x3e800000790a7820 */ /* 0x000fca0000400000 */
        /* <DEDUP_REMOVED lines=79> */
[----:B------:R-:W-:Y:S01]  /*1b020*/  FMUL R10, R41, 0.25 ;  /* 0x3e800000290a7820 */ /* 0x000fe20000400000 */
[----:B----4-:R-:W-:-:S04]  /*1b030*/  FMUL R143, R20, 0.25 ;  /* 0x3e800000148f7820 */ /* 0x010fc80000400000 */
[----:B------:R-:W-:Y:S01]  /*1b040*/  FSEL R41, R10, R41, P3 ;  /* 0x000000290a297208 */ /* 0x000fe20001800000 */
[----:B------:R-:W-:Y:S01]  /*1b050*/  FMUL R10, R40, 0.25 ;  /* 0x3e800000280a7820 */ /* 0x000fe20000400000 */
[----:B------:R-:W-:Y:S01]  /*1b060*/  FSEL R143, R143, R20, P5 ;  /* 0x000000148f8f7208 */ /* 0x000fe20002800000 */
[----:B--2---:R-:W-:-:S03]  /*1b070*/  FMUL R20, R21, 0.25 ;  /* 0x3e80000015147820 */ /* 0x004fc60000400000 */
[----:B------:R-:W-:Y:S01]  /*1b080*/  FSEL R40, R10, R40, P3 ;  /* 0x000000280a287208 */ /* 0x000fe20001800000 */
[----:B------:R-:W-:Y:S01]  /*1b090*/  FMUL R10, R37, 0.25 ;  /* 0x3e800000250a7820 */ /* 0x000fe20000400000 */
[----:B------:R-:W-:Y:S01]  /*1b0a0*/  FSEL R20, R20, R21, P5 ;  /* 0x0000001514147208 */ /* 0x000fe20002800000 */
[----:B---3--:R-:W-:-:S03]  /*1b0b0*/  FMUL R21, R15, 0.25 ;  /* 0x3e8000000f157820 */ /* 0x008fc60000400000 */
[----:B------:R-:W-:Y:S01]  /*1b0c0*/  FSEL R37, R10, R37, P3 ;  /* 0x000000250a257208 */ /* 0x000fe20001800000 */
[----:B------:R-:W-:Y:S01]  /*1b0d0*/  FMUL R10, R36, 0.25 ;  /* 0x3e800000240a7820 */ /* 0x000fe20000400000 */
[----:B------:R-:W-:Y:S01]  /*1b0e0*/  FSEL R21, R21, R15, P5 ;  /* 0x0000000f15157208 */ /* 0x000fe20002800000 */
[----:B------:R-:W-:-:S03]  /*1b0f0*/  FMUL R15, R16, 0.25 ;  /* 0x3e800000100f7820 */ /* 0x000fc60000400000 */
        /* <DEDUP_REMOVED lines=12> */
[----:B------:R-:W-:Y:S02]  /*1b1c0*/  FSEL R25, R10, R25, P3 ;  /* 0x000000190a197208 */ /* 0x000fe40001800000 */
[----:B------:R-:W-:-:S04]  /*1b1d0*/  FSETP.GT.AND P3, PT, |R4|, 8.50705917302346158658e+37, PT ;  /* 0x7e8000000400780b */ /* 0x000fc80003f64200 */
[----:B------:R-:W-:Y:S01]  /*1b1e0*/  FSEL R19, R19, R22, P3 ;  /* 0x0000001613137208 */ /* 0x000fe20001800000 */
[----:B------:R-:W-:-:S05]  /*1b1f0*/  FMUL R22, R23, 0.25 ;  /* 0x3e80000017167820 */ /* 0x000fca0000400000 */
[----:B------:R-:W-:Y:S01]  /*1b200*/  FSEL R22, R22, R23, P3 ;  /* 0x0000001716167208 */ /* 0x000fe20001800000 */
[----:B------:R-:W-:-:S05]  /*1b210*/  FMUL R23, R17, 0.25 ;  /* 0x3e80000011177820 */ /* 0x000fca0000400000 */
[----:B------:R-:W-:Y:S01]  /*1b220*/  FSEL R23, R23, R17, P3 ;  /* 0x0000001117177208 */ /* 0x000fe20001800000 */
[----:B------:R-:W-:-:S05]  /*1b230*/  FMUL R17, R152, 0.25 ;  /* 0x3e80000098117820 */ /* 0x000fca0000400000 */
[----:B------:R-:W-:Y:S02]  /*1b240*/  FSEL R17, R17, R152, P3 ;  /* 0x0000009811117208 */ /* 0x000fe40001800000 */
[----:B------:R-:W2:Y:S01]  /*1b250*/  LDL.LU R152, [R1+0x10] ;  /* 0x0000100001987983 */ /* 0x000ea20000300800 */
[----:B------:R-:W-:Y:S01]  /*1b260*/  FMUL R10, R11, 0.25 ;  /* 0x3e8000000b0a7820 */ /* 0x000fe20000400000 */
[----:B------:R-:W-:Y:S01]  /*1b270*/  FMUL R14, R134, 0.25 ;  /* 0x3e800000860e7820 */ /* 0x000fe20000400000 */
[----:B------:R-:W-:Y:S01]  /*1b280*/  FMUL R28, R138, 0.25 ;  /* 0x3e8000008a1c7820 */ /* 0x000fe20000400000 */
[----:B------:R-:W-:Y:S01]  /*1b290*/  FMUL R29, R139, 0.25 ;  /* 0x3e8000008b1d7820 */ /* 0x000fe20000400000 */
[----:B------:R-:W-:Y:S01]  /*1b2a0*/  FMUL R38, R142, 0.25 ;  /* 0x3e8000008e267820 */ /* 0x000fe20000400000 */
[----:B------:R-:W-:Y:S01]  /*1b2b0*/  FSEL R10, R10, R11, P5 ;  /* 0x0000000b0a0a7208 */ /* 0x000fe20002800000 */
        /* <DEDUP_REMOVED lines=56> */
[C---:B------:R-:W-:Y:S01]  /*1b640*/  FSETP.GEU.AND P4, PT, |R3|.reuse, 1.175494350822287508e-38, PT ;  /* 0x008000000300780b */ /* 0x040fe20003f8e200 */
[----:B------:R-:W-:Y:S01]  /*1b650*/  @P5 FMUL R3, R3, 0.25 ;  /* 0x3e80000003035820 */ /* 0x000fe20000400000 */
[----:B------:R-:W-:-:S02]  /*1b660*/  FSEL R42, R42, R146, P5 ;  /* 0x000000922a2a7208 */ /* 0x000fc40002800000 */
[----:B------:R-:W-:Y:S02]  /*1b670*/  FSEL R46, R46, R151, P5 ;  /* 0x000000972e2e7208 */ /* 0x000fe40002800000 */
[----:B------:R-:W-:Y:S02]  /*1b680*/  FSEL R47, R47, R244, P5 ;  /* 0x000000f42f2f7208 */ /* 0x000fe40002800000 */
[----:B------:R-:W-:Y:S02]  /*1b690*/  FSEL R50, R50, R243, P5 ;  /* 0x000000f332327208 */ /* 0x000fe40002800000 */
[----:B------:R-:W-:Y:S02]  /*1b6a0*/  FSEL R51, R51, R228, P5 ;  /* 0x000000e433337208 */ /* 0x000fe40002800000 */
[----:B------:R-:W-:Y:S02]  /*1b6b0*/  FSEL R54, R54, R225, P5 ;  /* 0x000000e136367208 */ /* 0x000fe40002800000 */
        /* <DEDUP_REMOVED lines=44> */
[C---:B------:R-:W-:Y:S01]  /*1b980*/  FSETP.GEU.AND P5, PT, |R4|.reuse, 1.175494350822287508e-38, PT ;  /* 0x008000000400780b */ /* 0x040fe20003fae200 */
[----:B------:R-:W-:Y:S01]  /*1b990*/  @P3 FMUL R4, R4, 0.25 ;  /* 0x3e80000004043820 */ /* 0x000fe20000400000 */
[----:B------:R-:W-:Y:S01]  /*1b9a0*/  @!P4 FMUL R3, R3, 16777216 ;  /* 0x4b8000000303c820 */ /* 0x000fe20000400000 */
[----:B------:R-:W-:Y:S01]  /*1b9b0*/  @!P6 FMUL R2, R2, 16777216 ;  /* 0x4b8000000202e820 */ /* 0x000fe20000400000 */
[----:B------:R-:W-:-:S09]  /*1b9c0*/  FMUL R151, R153, 0.25 ;  /* 0x3e80000099977820 */ /* 0x000fd20000400000 */
[----:B------:R-:W-:Y:S01]  /*1b9d0*/  @!P5 FMUL R4, R4, 16777216 ;  /* 0x4b8000000404d820 */ /* 0x000fe20000400000 */
[----:B------:R-:W-:Y:S08]  /*1b9e0*/  MUFU.RCP R146, R2 ;  /* 0x0000000200927308 */ /* 0x000ff00000001000 */
[----:B------:R-:W0:Y:S01]  /*1b9f0*/  MUFU.RCP R4, R4 ;  /* 0x0000000400047308 */ /* 0x000e220000001000 */
[C---:B------:R-:W-:Y:S01]  /*1ba00*/  FMUL R35, R5.reuse, R35 ;  /* 0x0000002305237220 */ /* 0x040fe20000400000 */
[C---:B------:R-:W-:Y:S01]  /*1ba10*/  FMUL R34, R5.reuse, R34 ;  /* 0x0000002205227220 */ /* 0x040fe20000400000 */
[----:B------:R-:W-:-:S05]  /*1ba20*/  FMUL R31, R5, R31 ;  /* 0x0000001f051f7220 */ /* 0x000fca0000400000 */
[----:B------:R-:W1:Y:S01]  /*1ba30*/  MUFU.RCP R3, R3 ;  /* 0x0000000300037308 */ /* 0x000e620000001000 */
[C---:B------:R-:W-:Y:S01]  /*1ba40*/  FMUL R30, R5.reuse, R30 ;  /* 0x0000001e051e7220 */ /* 0x040fe20000400000 */
[----:B------:R-:W-:Y:S01]  /*1ba50*/  FMUL R27, R5, R27 ;  /* 0x0000001b051b7220 */ /* 0x000fe20000400000 */
[----:B------:R-:W-:Y:S01]  /*1ba60*/  FSEL R151, R151, R153, P3 ;  /* 0x0000009997977208 */ /* 0x000fe20001800000 */
[----:B------:R-:W-:Y:S01]  /*1ba70*/  FMUL R5, R5, R26 ;  /* 0x0000001a05057220 */ /* 0x000fe20000400000 */
[----:B------:R-:W-:Y:S01]  /*1ba80*/  @!P5 FMUL R19, R19, 16777216 ;  /* 0x4b8000001313d820 */ /* 0x000fe20000400000 */
[----:B------:R-:W-:Y:S02]  /*1ba90*/  @!P6 FMUL R25, R25, 16777216 ;  /* 0x4b8000001919e820 */ /* 0x000fe40000400000 */
[----:B------:R-:W-:Y:S01]  /*1baa0*/  @!P5 FMUL R151, R151, 16777216 ;  /* 0x4b8000009797d820 */ /* 0x000fe20000400000 */
[----:B------:R-:W-:Y:S01]  /*1bab0*/  @!P4 FMUL R18, R18, 16777216 ;  /* 0x4b8000001212c820 */ /* 0x000fe20000400000 */
[----:B------:R-:W-:Y:S01]  /*1bac0*/  @!P6 FMUL R24, R24, 16777216 ;  /* 0x4b8000001818e820 */ /* 0x000fe20000400000 */
[C---:B0-----:R-:W-:Y:S01]  /*1bad0*/  FMUL R19, R4.reuse, R19 ;  /* 0x0000001304137220 */ /* 0x041fe20000400000 */
[----:B------:R-:W-:Y:S01]  /*1bae0*/  FMUL R151, R4, R151 ;  /* 0x0000009704977220 */ /* 0x000fe20000400000 */
[----:B------:R-:W-:Y:S01]  /*1baf0*/  @!P4 FMUL R14, R14, 16777216 ;  /* 0x4b8000000e0ec820 */ /* 0x000fe20000400000 */
[----:B------:R-:W-:-:S03]  /*1bb00*/  F2FP.BF16.F32.PACK_AB R27, R27, R5 ;  /* 0x000000051b1b723e */ /* 0x000fc600000010ff */
[----:B-1----:R-:W-:Y:S01]  /*1bb10*/  FMUL R14, R3, R14 ;  /* 0x0000000e030e7220 */ /* 0x002fe20000400000 */
[----:B------:R-:W-:Y:S01]  /*1bb20*/  @!P6 FMUL R12, R12, 16777216 ;  /* 0x4b8000000c0ce820 */ /* 0x000fe20000400000 */
[----:B------:R-:W-:Y:S01]  /*1bb30*/  @!P6 FMUL R13, R13, 16777216 ;  /* 0x4b8000000d0de820 */ /* 0x000fe20000400000 */
[----:B------:R-:W-:Y:S01]  /*1bb40*/  @!P4 FMUL R15, R15, 16777216 ;  /* 0x4b8000000f0fc820 */ /* 0x000fe20000400000 */
[----:B------:R-:W-:Y:S01]  /*1bb50*/  @!P4 FMUL R16, R16, 16777216 ;  /* 0x4b8000001010c820 */ /* 0x000fe20000400000 */
[----:B------:R-:W-:Y:S01]  /*1bb60*/  @!P5 FMUL R17, R17, 16777216 ;  /* 0x4b8000001111d820 */ /* 0x000fe20000400000 */
[----:B--2---:R-:W-:-:S05]  /*1bb70*/  FMUL R150, R152, 0.25 ;  /* 0x3e80000098967820 */ /* 0x004fca0000400000 */
[----:B------:R-:W-:Y:S02]  /*1bb80*/  FSEL R150, R150, R152, P3 ;  /* 0x0000009896967208 */ /* 0x000fe40001800000 */
[----:B------:R-:W0:Y:S02]  /*1bb90*/  S2R R152, SR_TID.X ;  /* 0x0000000000987919 */ /* 0x000e240000002100 */
[C---:B0-----:R-:W-:Y:S02]  /*1bba0*/  SHF.L.U32 R26, R152.reuse, 0x4, RZ ;  /* 0x00000004981a7819 */ /* 0x041fe400000006ff */
[----:B------:R-:W-:Y:S02]  /*1bbb0*/  SHF.L.U32 R2, R152, 0x7, RZ ;  /* 0x0000000798027819 */ /* 0x000fe400000006ff */
[----:B------:R-:W-:Y:S02]  /*1bbc0*/  LOP3.LUT R26, R26, 0xf0, RZ, 0xc0, !PT ;  /* 0x000000f01a1a7812 */ /* 0x000fe400078ec0ff */
[----:B------:R-:W-:-:S04]  /*1bbd0*/  LOP3.LUT R2, R2, 0x800, RZ, 0xc0, !PT ;  /* 0x0000080002027812 */ /* 0x000fc800078ec0ff */
[----:B------:R-:W-:Y:S01]  /*1bbe0*/  IADD3 R2, R2, UR4, R26 ;  /* 0x0000000402027c10 */ /* 0x000fe2000fffe01a */
[C---:B------:R-:W-:Y:S01]  /*1bbf0*/  FMUL R26, R146.reuse, R25 ;  /* 0x00000019921a7220 */ /* 0x040fe20000400000 */
[----:B------:R-:W-:Y:S01]  /*1bc00*/  FMUL R25, R3, R18 ;  /* 0x0000001203197220 */ /* 0x000fe20000400000 */
[----:B------:R-:W-:Y:S01]  /*1bc10*/  FMUL R18, R146, R24 ;  /* 0x0000001892127220 */ /* 0x000fe20000400000 */
[----:B------:R-:W-:Y:S02]  /*1bc20*/  F2FP.BF16.F32.PACK_AB R24, R151, R19 ;  /* 0x000000139718723e */ /* 0x000fe400000010ff */
[----:B------:R-:W-:-:S04]  /*1bc30*/  SHF.L.U32 R151, R152, 0x3, RZ ;  /* 0x0000000398977819 */ /* 0x000fc800000006ff */
[----:B------:R-:W-:Y:S02]  /*1bc40*/  LOP3.LUT R5, R151, 0x700, RZ, 0xc0, !PT ;  /* 0x0000070097057812 */ /* 0x000fe400078ec0ff */
[----:B------:R-:W-:Y:S02]  /*1bc50*/  F2FP.BF16.F32.PACK_AB R25, R25, R14 ;  /* 0x0000000e1919723e */ /* 0x000fe400000010ff */
[----:B------:R-:W-:Y:S02]  /*1bc60*/  F2FP.BF16.F32.PACK_AB R26, R26, R18 ;  /* 0x000000121a1a723e */ /* 0x000fe400000010ff */
[----:B------:R-:W-:-:S05]  /*1bc70*/  IADD3 R2, R5, R2, RZ ;  /* 0x0000000205027210 */ /* 0x000fca0007ffe0ff */
[----:B------:R-:W-:Y:S01]  /*1bc80*/  STSM.16.M88.4 [R2], R24 ;  /* 0x0000001802007844 */ /* 0x000fe20000000200 */
[C---:B------:R-:W-:Y:S01]  /*1bc90*/  FMUL R14, R146.reuse, R12 ;  /* 0x0000000c920e7220 */ /* 0x040fe20000400000 */
[----:B------:R-:W-:Y:S01]  /*1bca0*/  FMUL R5, R146, R13 ;  /* 0x0000000d92057220 */ /* 0x000fe20000400000 */
[----:B------:R-:W-:-:S04]  /*1bcb0*/  FMUL R15, R3, R15 ;  /* 0x0000000f030f7220 */ /* 0x000fc80000400000 */
[----:B------:R-:W-:Y:S02]  /*1bcc0*/  F2FP.BF16.F32.PACK_AB R14, R14, R5 ;  /* 0x000000050e0e723e */ /* 0x000fe400000010ff */
[----:B------:R-:W-:Y:S01]  /*1bcd0*/  LOP3.LUT R5, R152, 0xff, RZ, 0xc0, !PT ;  /* 0x000000ff98057812 */ /* 0x000fe200078ec0ff */
[----:B------:R-:W-:-:S03]  /*1bce0*/  FMUL R16, R3, R16 ;  /* 0x0000001003107220 */ /* 0x000fc60000400000 */
[----:B------:R-:W-:Y:S01]  /*1bcf0*/  LEA R5, R5, UR4, 0x4 ;  /* 0x0000000405057c11 */ /* 0x000fe2000f8e20ff */
[----:B------:R-:W-:Y:S01]  /*1bd00*/  FMUL R12, R4, R17 ;  /* 0x00000011040c7220 */ /* 0x000fe20000400000 */
[----:B------:R-:W-:Y:S01]  /*1bd10*/  F2FP.BF16.F32.PACK_AB R13, R15, R16 ;  /* 0x000000100f0d723e */ /* 0x000fe200000010ff */
[----:B------:R-:W-:Y:S01]  /*1bd20*/  BAR.SYNC.DEFER_BLOCKING 0x0 ;  /* 0x0000000000007b1d */ /* 0x000fe20000010000 */
[----:B------:R-:W-:-:S04]  /*1bd30*/  @!P5 FMUL R150, R150, 16777216 ;  /* 0x4b8000009696d820 */ /* 0x000fc80000400000 */
[----:B------:R-:W-:Y:S01]  /*1bd40*/  FMUL R150, R4, R150 ;  /* 0x0000009604967220 */ /* 0x000fe20000400000 */
[----:B------:R-:W-:Y:S04]  /*1bd50*/  LDS.128 R16, [R5] ;  /* 0x0000000005107984 */ /* 0x000fe80000000c00 */
[----:B------:R-:W-:Y:S02]  /*1bd60*/  F2FP.BF16.F32.PACK_AB R12, R12, R150 ;  /* 0x000000960c0c723e */ /* 0x000fe400000010ff */
[----:B------:R-:W-:Y:S01]  /*1bd70*/  F2FP.BF16.F32.PACK_AB R15, R31, R30 ;  /* 0x0000001e1f0f723e */ /* 0x000fe200000010ff */
[----:B------:R-:W-:Y:S01]  /*1bd80*/  BAR.SYNC.DEFER_BLOCKING 0x0 ;  /* 0x0000000000007b1d */ /* 0x000fe20000010000 */
[----:B------:R-:W-:Y:S01]  /*1bd90*/  @!P4 FMUL R20, R20, 16777216 ;  /* 0x4b8000001414c820 */ /* 0x000fe20000400000 */
[----:B------:R-:W-:Y:S01]  /*1bda0*/  @!P4 FMUL R21, R21, 16777216 ;  /* 0x4b8000001515c820 */ /* 0x000fe20000400000 */
[----:B------:R-:W-:Y:S01]  /*1bdb0*/  @!P5 FMUL R22, R22, 16777216 ;  /* 0x4b8000001616d820 */ /* 0x000fe20000400000 */
[----:B------:R-:W-:-:S02]  /*1bdc0*/  @!P5 FMUL R23, R23, 16777216 ;  /* 0x4b8000001717d820 */ /* 0x000fc40000400000 */
[----:B------:R-:W2:Y:S04]  /*1bdd0*/  LDL.LU R30, [R1+0x1e4] ;  /* 0x0001e400011e7983 */ /* 0x000ea80000300800 */
[----:B------:R0:W-:Y:S01]  /*1bde0*/  STSM.16.M88.4 [R2], R12 ;  /* 0x0000000c02007844 */ /* 0x0001e20000000200 */
[C---:B------:R-:W-:Y:S01]  /*1bdf0*/  FMUL R23, R4.reuse, R23 ;  /* 0x0000001704177220 */ /* 0x040fe20000400000 */
[C---:B------:R-:W-:Y:S02]  /*1be00*/  FMUL R21, R3.reuse, R21 ;  /* 0x0000001503157220 */ /* 0x040fe40000400000 */
[----:B------:R-:W3:Y:S04]  /*1be10*/  LDL.LU R31, [R1+0x1e0] ;  /* 0x0001e000011f7983 */ /* 0x000ee80000300800 */
[----:B------:R-:W4:Y:S04]  /*1be20*/  LDL.LU R150, [R1+0x180] ;  /* 0x0001800001967983 */ /* 0x000f280000300800 */
[----:B------:R-:W4:Y:S01]  /*1be30*/  LDL.LU R160, [R1+0x174] ;  /* 0x0001740001a07983 */ /* 0x000f220000300800 */
[----:B0-----:R-:W-:Y:S01]  /*1be40*/  FMUL R13, R3, R20 ;  /* 0x00000014030d7220 */ /* 0x001fe20000400000 */
[----:B------:R-:W-:-:S02]  /*1be50*/  FMUL R12, R4, R22 ;  /* 0x00000016040c7220 */ /* 0x000fc40000400000 */
[----:B------:R-:W4:Y:S02]  /*1be60*/  LDL.LU R159, [R1+0x170] ;  /* 0x00017000019f7983 */ /* 0x000f240000300800 */
[----:B------:R-:W-:Y:S02]  /*1be70*/  F2FP.BF16.F32.PACK_AB R13, R13, R21 ;  /* 0x000000150d0d723e */ /* 0x000fe400000010ff */
[----:B------:R-:W4:Y:S01]  /*1be80*/  LDL.LU R162, [R1+0x164] ;  /* 0x0001640001a27983 */ /* 0x000f220000300800 */
[----:B------:R-:W-:Y:S01]  /*1be90*/  F2FP.BF16.F32.PACK_AB R12, R12, R23 ;  /* 0x000000170c0c723e */ /* 0x000fe200000010ff */
[----:B------:R-:W-:Y:S01]  /*1bea0*/  BAR.SYNC.DEFER_BLOCKING 0x0 ;  /* 0x0000000000007b1d */ /* 0x000fe20000010000 */
[----:B------:R-:W-:Y:S01]  /*1beb0*/  @!P6 FMUL R33, R33, 16777216 ;  /* 0x4b8000002121e820 */ /* 0x000fe20000400000 */
[----:B------:R-:W-:-:S04]  /*1bec0*/  @!P6 FMUL R32, R32, 16777216 ;  /* 0x4b8000002020e820 */ /* 0x000fc80000400000 */
[----:B------:R-:W4:Y:S04]  /*1bed0*/  LDL.LU R161, [R1+0x160] ;  /* 0x0001600001a17983 */ /* 0x000f280000300800 */
[----:B------:R-:W4:Y:S04]  /*1bee0*/  LDL.LU R172, [R1+0x154] ;  /* 0x0001540001ac7983 */ /* 0x000f280000300800 */
[----:B------:R-:W4:Y:S04]  /*1bef0*/  LDL.LU R171, [R1+0x150] ;  /* 0x0001500001ab7983 */ /* 0x000f280000300800 */
[----:B------:R-:W4:Y:S04]  /*1bf00*/  LDL.LU R174, [R1+0x144] ;  /* 0x0001440001ae7983 */ /* 0x000f280000300800 */
[----:B------:R-:W0:Y:S04]  /*1bf10*/  LDS.128 R20, [R5] ;  /* 0x0000000005147984 */ /* 0x000e280000000c00 */
[----:B------:R-:W4:Y:S04]  /*1bf20*/  LDL.LU R173, [R1+0x140] ;  /* 0x0001400001ad7983 */ /* 0x000f280000300800 */
[----:B------:R-:W4:Y:S01]  /*1bf30*/  LDL.LU R180, [R1+0x134] ;  /* 0x0001340001b47983 */ /* 0x000f220000300800 */
[----:B------:R-:W-:-:S03]  /*1bf40*/  FMUL R14, R146, R33 ;  /* 0x00000021920e7220 */ /* 0x000fc60000400000 */
[----:B------:R-:W4:Y:S01]  /*1bf50*/  LDL.LU R179, [R1+0x130] ;  /* 0x0001300001b37983 */ /* 0x000f220000300800 */
[----:B------:R-:W-:-:S03]  /*1bf60*/  FMUL R32, R146, R32 ;  /* 0x0000002092207220 */ /* 0x000fc60000400000 */
[----:B------:R-:W4:Y:S04]  /*1bf70*/  LDL.LU R182, [R1+0x124] ;  /* 0x0001240001b67983 */ /* 0x000f280000300800 */
[----:B------:R-:W4:Y:S04]  /*1bf80*/  LDL.LU R181, [R1+0x120] ;  /* 0x0001200001b57983 */ /* 0x000f280000300800 */
[----:B------:R-:W2:Y:S01]  /*1bf90*/  LDL.LU R208, [R1+0xc0] ;  /* 0x0000c00001d07983 */ /* 0x000ea20000300800 */
[----:B------:R-:W-:-:S03]  /*1bfa0*/  F2FP.BF16.F32.PACK_AB R15, R35, R34 ;  /* 0x00000022230f723e */ /* 0x000fc600000010ff */
[----:B------:R-:W3:Y:S01]  /*1bfb0*/  LDL.LU R24, [R1+0xb4] ;  /* 0x0000b40001187983 */ /* 0x000ee20000300800 */
[----:B------:R-:W-:Y:S01]  /*1bfc0*/  F2FP.BF16.F32.PACK_AB R14, R14, R32 ;  /* 0x000000200e0e723e */ /* 0x000fe200000010ff */
[----:B------:R-:W-:Y:S01]  /*1bfd0*/  BAR.SYNC.DEFER_BLOCKING 0x0 ;  /* 0x0000000000007b1d */ /* 0x000fe20000010000 */
[----:B------:R-:W-:-:S05]  /*1bfe0*/  @!P6 FMUL R149, R149, 16777216 ;  /* 0x4b8000009595e820 */ /* 0x000fca0000400000 */
[----:B------:R-:W4:Y:S04]  /*1bff0*/  LDL.LU R25, [R1+0xb0] ;  /* 0x0000b00001197983 */ /* 0x000f280000300800 */
[----:B------:R-:W3:Y:S04]  /*1c000*/  LDL.LU R26, [R1+0xa4] ;  /* 0x0000a400011a7983 */ /* 0x000ee80000300800 */
[----:B------:R-:W3:Y:S04]  /*1c010*/  LDL.LU R27, [R1+0xa0] ;  /* 0x0000a000011b7983 */ /* 0x000ee80000300800 */
[----:B------:R-:W3:Y:S01]  /*1c020*/  LDL.LU R35, [R1+0x94] ;  /* 0x0000940001237983 */ /* 0x000ee20000300800 */
[----:B------:R-:W-:-:S03]  /*1c030*/  @!P6 FMUL R148, R148, 16777216 ;  /* 0x4b8000009494e820 */ /* 0x000fc60000400000 */
[----:B------:R-:W3:Y:S01]  /*1c040*/  LDL.LU R32, [R1+0x90] ;  /* 0x0000900001207983 */ /* 0x000ee20000300800 */
[----:B------:R-:W-:Y:S01]  /*1c050*/  @!P6 FMUL R145, R145, 16777216 ;  /* 0x4b8000009191e820 */ /* 0x000fe20000400000 */
[----:B------:R-:W-:Y:S02]  /*1c060*/  @!P6 FMUL R144, R144, 16777216 ;  /* 0x4b8000009090e820 */ /* 0x000fe40000400000 */
[----:B------:R-:W3:Y:S01]  /*1c070*/  LDL.LU R244, [R1+0x64] ;  /* 0x0000640001f47983 */ /* 0x000ee20000300800 */
[----:B------:R-:W-:Y:S01]  /*1c080*/  @!P6 FMUL R141, R141, 16777216 ;  /* 0x4b8000008d8de820 */ /* 0x000fe20000400000 */
[----:B------:R-:W-:Y:S01]  /*1c090*/  @!P6 FMUL R140, R140, 16777216 ;  /* 0x4b8000008c8ce820 */ /* 0x000fe20000400000 */
[----:B------:R-:W-:Y:S01]  /*1c0a0*/  @!P6 FMUL R137, R137, 16777216 ;  /* 0x4b8000008989e820 */ /* 0x000fe20000400000 */
[----:B------:R-:W3:Y:S01]  /*1c0b0*/  LDL.LU R243, [R1+0x60] ;  /* 0x0000600001f37983 */ /* 0x000ee20000300800 */
[----:B------:R-:W-:Y:S01]  /*1c0c0*/  @!P6 FMUL R136, R136, 16777216 ;  /* 0x4b8000008888e820 */ /* 0x000fe20000400000 */
        /* <DEDUP_REMOVED lines=50> */
[----:B------:R-:W3:Y:S01]  /*1c3f0*/  LDL.LU R228, [R1+0x54] ;  /* 0x0000540001e47983 */ /* 0x000ee20000300800 */
[----:B------:R-:W-:-:S02]  /*1c400*/  SHF.L.U32 R195, R152, 0x2, RZ ;  /* 0x0000000298c37819 */ /* 0x000fc400000006ff */
[----:B------:R-:W-:Y:S01]  /*1c410*/  ISETP.GE.U32.AND P6, PT, R0, 0x7f800000, PT ;  /* 0x7f8000000000780c */ /* 0x000fe20003fc6070 */
[----:B------:R-:W3:Y:S01]  /*1c420*/  LDL.LU R225, [R1+0x50] ;  /* 0x0000500001e17983 */ /* 0x000ee20000300800 */
[----:B------:R-:W-:-:S03]  /*1c430*/  LOP3.LUT R151, R151, 0x38, RZ, 0xc0, !PT ;  /* 0x0000003897977812 */ /* 0x000fc600078ec0ff */
[----:B------:R-:W3:Y:S01]  /*1c440*/  LDL.LU R212, [R1+0x44] ;  /* 0x0000440001d47983 */ /* 0x000ee20000300800 */
[----:B------:R-:W-:Y:S01]  /*1c450*/  LOP3.LUT R195, R195, 0x3c0, RZ, 0xc0, !PT ;  /* 0x000003c0c3c37812 */ /* 0x000fe200078ec0ff */
[C---:B------:R-:W-:Y:S02]  /*1c460*/  FMUL R194, R146.reuse, R149 ;  /* 0x0000009592c27220 */ /* 0x040fe40000400000 */
[----:B------:R-:W3:Y:S01]  /*1c470*/  LDL.LU R211, [R1+0x40] ;  /* 0x0000400001d37983 */ /* 0x000ee20000300800 */
[----:B------:R-:W-:-:S03]  /*1c480*/  FMUL R193, R146, R148 ;  /* 0x0000009492c17220 */ /* 0x000fc60000400000 */
[----:B------:R1:W-:Y:S01]  /*1c490*/  STSM.16.M88.4 [R2], R12 ;  /* 0x0000000c02007844 */ /* 0x0003e20000000200 */
[----:B------:R-:W-:-:S03]  /*1c4a0*/  FMUL R192, R146, R145 ;  /* 0x0000009192c07220 */ /* 0x000fc60000400000 */
[----:B------:R-:W3:Y:S01]  /*1c4b0*/  LDL.LU R210, [R1+0x34] ;  /* 0x0000340001d27983 */ /* 0x000ee20000300800 */
[----:B------:R-:W-:-:S03]  /*1c4c0*/  FMUL R191, R146, R144 ;  /* 0x0000009092bf7220 */ /* 0x000fc60000400000 */
[----:B------:R-:W3:Y:S01]  /*1c4d0*/  LDL.LU R209, [R1+0x30] ;  /* 0x0000300001d17983 */ /* 0x000ee20000300800 */
[----:B------:R-:W-:-:S03]  /*1c4e0*/  IADD3 R195, R195, UR4, R151 ;  /* 0x00000004c3c37c10 */ /* 0x000fc6000fffe097 */
[----:B------:R-:W3:Y:S01]  /*1c4f0*/  LDL.LU R149, [R1+0x184] ;  /* 0x0001840001957983 */ /* 0x000ee20000300800 */
[----:B-1----:R-:W-:-:S03]  /*1c500*/  SHF.R.U32.HI R12, RZ, 0x1, R152 ;  /* 0x00000001ff0c7819 */ /* 0x002fc60000011698 */
[----:B------:R-:W3:Y:S01]  /*1c510*/  LDL.LU R148, [R1+0x190] ;  /* 0x0001900001947983 */ /* 0x000ee20000300800 */
[C---:B------:R-:W-:Y:S01]  /*1c520*/  FMUL R189, R146.reuse, R141 ;  /* 0x0000008d92bd7220 */ /* 0x040fe20000400000 */
[----:B------:R-:W-:Y:S01]  /*1c530*/  FMUL R187, R146, R140 ;  /* 0x0000008c92bb7220 */ /* 0x000fe20000400000 */
[----:B------:R-:W-:Y:S01]  /*1c540*/  LOP3.LUT R12, R12, 0x4, RZ, 0xc0, !PT ;  /* 0x000000040c0c7812 */ /* 0x000fe200078ec0ff */
[----:B------:R-:W3:Y:S01]  /*1c550*/  LDL.LU R145, [R1+0xc4] ;  /* 0x0000c40001917983 */ /* 0x000ee20000300800 */
[----:B------:R-:W-:-:S03]  /*1c560*/  FMUL R170, R146, R124 ;  /* 0x0000007c92aa7220 */ /* 0x000fc60000400000 */
[----:B------:R-:W3:Y:S01]  /*1c570*/  LDL.LU R144, [R1+0x110] ;  /* 0x0001100001907983 */ /* 0x000ee20000300800 */
[----:B------:R-:W-:-:S03]  /*1c580*/  FMUL R168, R146, R120 ;  /* 0x0000007892a87220 */ /* 0x000fc60000400000 */
[----:B------:R-:W3:Y:S01]  /*1c590*/  LDL.LU R141, [R1+0x100] ;  /* 0x00010000018d7983 */ /* 0x000ee20000300800 */
[----:B------:R-:W-:Y:S01]  /*1c5a0*/  IADD3 R195, R12, R195, RZ ;  /* 0x000000c30cc37210 */ /* 0x000fe20007ffe0ff */
[C---:B------:R-:W-:Y:S02]  /*1c5b0*/  FMUL R158, R146.reuse, R108 ;  /* 0x0000006c929e7220 */ /* 0x040fe40000400000 */
[----:B------:R-:W3:Y:S01]  /*1c5c0*/  LDL.LU R140, [R1+0x104] ;  /* 0x00010400018c7983 */ /* 0x000ee20000300800 */
[----:B------:R-:W-:Y:S01]  /*1c5d0*/  @P6 MOV R12, 0x7f800000 ;  /* 0x7f800000000c6802 */ /* 0x000fe20000000f00 */
[C---:B------:R-:W-:Y:S02]  /*1c5e0*/  FMUL R156, R146.reuse, R104 ;  /* 0x00000068929c7220 */ /* 0x040fe40000400000 */
[----:B------:R-:W3:Y:S01]  /*1c5f0*/  LDL.LU R124, [R1+0x70] ;  /* 0x00007000017c7983 */ /* 0x000ee20000300800 */
[C---:B------:R-:W-:Y:S01]  /*1c600*/  FMUL R164, R146.reuse, R112 ;  /* 0x0000007092a47220 */ /* 0x040fe20000400000 */
[----:B------:R-:W-:-:S02]  /*1c610*/  FMUL R154, R146, R100 ;  /* 0x00000064929a7220 */ /* 0x000fc40000400000 */
[----:B------:R-:W3:Y:S01]  /*1c620*/  LDL.LU R120, [R1+0x74] ;  /* 0x0000740001787983 */ /* 0x000ee20000300800 */
[C---:B------:R-:W-:Y:S01]  /*1c630*/  FMUL R165, R146.reuse, R113 ;  /* 0x0000007192a57220 */ /* 0x040fe20000400000 */
[C---:B------:R-:W-:Y:S02]  /*1c640*/  FMUL R112, R146.reuse, R49 ;  /* 0x0000003192707220 */ /* 0x040fe40000400000 */
[----:B------:R-:W3:Y:S01]  /*1c650*/  LDL.LU R108, [R1+0x80] ;  /* 0x00008000016c7983 */ /* 0x000ee20000300800 */
[C---:B------:R-:W-:Y:S01]  /*1c660*/  FMUL R166, R146.reuse, R116 ;  /* 0x0000007492a67220 */ /* 0x040fe20000400000 */
[C---:B------:R-:W-:Y:S02]  /*1c670*/  FMUL R113, R146.reuse, R48 ;  /* 0x0000003092717220 */ /* 0x040fe40000400000 */
[----:B------:R-:W3:Y:S01]  /*1c680*/  LDL.LU R104, [R1+0x84] ;  /* 0x0000840001687983 */ /* 0x000ee20000300800 */
[C---:B------:R-:W-:Y:S01]  /*1c690*/  FMUL R167, R146.reuse, R117 ;  /* 0x0000007592a77220 */ /* 0x040fe20000400000 */
[----:B------:R-:W-:-:S02]  /*1c6a0*/  FMUL R116, R146, R45 ;  /* 0x0000002d92747220 */ /* 0x000fc40000400000 */
[----:B------:R-:W3:Y:S01]  /*1c6b0*/  LDL.LU R100, [R1+0xd0] ;  /* 0x0000d00001647983 */ /* 0x000ee20000300800 */
[----:B------:R-:W-:Y:S01]  /*1c6c0*/  @P6 FFMA.FTZ R207, R0, R12, +INF ;  /* 0x7f80000000cf6423 */ /* 0x000fe2000001000c */
[----:B------:R-:W-:Y:S02]  /*1c6d0*/  @!P4 FMUL R11, R11, 16777216 ;  /* 0x4b8000000b0bc820 */ /* 0x000fe40000400000 */
[----:B------:R-:W3:Y:S01]  /*1c6e0*/  LDL.LU R49, [R1+0x1a0] ;  /* 0x0001a00001317983 */ /* 0x000ee20000300800 */
[C---:B------:R-:W-:Y:S01]  /*1c6f0*/  FMUL R117, R146.reuse, R44 ;  /* 0x0000002c92757220 */ /* 0x040fe20000400000 */
[C---:B------:R-:W-:Y:S02]  /*1c700*/  FMUL R12, R146.reuse, R41 ;  /* 0x00000029920c7220 */ /* 0x040fe40000400000 */
[----:B------:R-:W3:Y:S01]  /*1c710*/  LDL.LU R48, [R1+0x1a4] ;  /* 0x0001a40001307983 */ /* 0x000ee20000300800 */
[----:B------:R-:W-:-:S03]  /*1c720*/  FMUL R13, R146, R40 ;  /* 0x00000028920d7220 */ /* 0x000fc60000400000 */
[----:B------:R-:W3:Y:S01]  /*1c730*/  LDL.LU R45, [R1+0x1b0] ;  /* 0x0001b000012d7983 */ /* 0x000ee20000300800 */
[C---:B------:R-:W-:Y:S01]  /*1c740*/  FMUL R185, R146.reuse, R137 ;  /* 0x0000008992b97220 */ /* 0x040fe20000400000 */
[C---:B------:R-:W-:Y:S02]  /*1c750*/  FMUL R184, R146.reuse, R136 ;  /* 0x0000008892b87220 */ /* 0x040fe40000400000 */
[----:B------:R-:W3:Y:S01]  /*1c760*/  LDL.LU R44, [R1+0x1b4] ;  /* 0x0001b400012c7983 */ /* 0x000ee20000300800 */
[C---:B------:R-:W-:Y:S01]  /*1c770*/  FMUL R183, R146.reuse, R133 ;  /* 0x0000008592b77220 */ /* 0x040fe20000400000 */
[C---:B------:R-:W-:Y:S01]  /*1c780*/  FMUL R178, R146.reuse, R132 ;  /* 0x0000008492b27220 */ /* 0x040fe20000400000 */
[C---:B------:R-:W-:Y:S01]  /*1c790*/  FMUL R177, R146.reuse, R129 ;  /* 0x0000008192b17220 */ /* 0x040fe20000400000 */
[----:B------:R-:W3:Y:S01]  /*1c7a0*/  LDL.LU R41, [R1+0x1c0] ;  /* 0x0001c00001297983 */ /* 0x000ee20000300800 */
[C---:B------:R-:W-:Y:S01]  /*1c7b0*/  FMUL R176, R146.reuse, R128 ;  /* 0x0000008092b07220 */ /* 0x040fe20000400000 */
        /* <DEDUP_REMOVED lines=29> */
[----:B------:R-:W3:Y:S01]  /*1c990*/  LDL.LU R40, [R1+0x1c4] ;  /* 0x0001c40001287983 */ /* 0x000ee20000300800 */
[C---:B------:R-:W-:Y:S01]  /*1c9a0*/  FMUL R34, R146.reuse, R37 ;  /* 0x0000002592227220 */ /* 0x040fe20000400000 */
[----:B------:R-:W-:Y:S01]  /*1c9b0*/  FMUL R146, R146, R36 ;  /* 0x0000002492927220 */ /* 0x000fe20000400000 */
[----:B------:R-:W-:Y:S01]  /*1c9c0*/  FMUL R152, R3, R11 ;  /* 0x0000000b03987220 */ /* 0x000fe20000400000 */
[----:B------:R-:W3:Y:S04]  /*1c9d0*/  LDL.LU R37, [R1+0x1d0] ;  /* 0x0001d00001257983 */ /* 0x000ee80000300800 */
[----:B------:R-:W3:Y:S04]  /*1c9e0*/  LDL.LU R36, [R1+0x1d4] ;  /* 0x0001d40001247983 */ /* 0x000ee80000300800 */
[----:B------:R-:W3:Y:S01]  /*1c9f0*/  LDL.LU R11, [R1+0x1f0] ;  /* 0x0001f000010b7983 */ /* 0x000ee20000300800 */
[----:B------:R-:W-:Y:S01]  /*1ca00*/  @!P4 FMUL R28, R28, 16777216 ;  /* 0x4b8000001c1cc820 */ /* 0x000fe20000400000 */
[----:B------:R-:W-:Y:S01]  /*1ca10*/  @!P4 FMUL R98, R98, 16777216 ;  /* 0x4b8000006262c820 */ /* 0x000fe20000400000 */
[----:B------:R-:W-:Y:S01]  /*1ca20*/  @!P4 FMUL R102, R102, 16777216 ;  /* 0x4b8000006666c820 */ /* 0x000fe20000400000 */
[----:B------:R-:W-:Y:S01]  /*1ca30*/  @!P4 FMUL R103, R103, 16777216 ;  /* 0x4b8000006767c820 */ /* 0x000fe20000400000 */
[----:B------:R-:W-:Y:S01]  /*1ca40*/  FMUL R151, R3, R28 ;  /* 0x0000001c03977220 */ /* 0x000fe20000400000 */
[----:B------:R-:W-:Y:S01]  /*1ca50*/  @!P4 FMUL R107, R107, 16777216 ;  /* 0x4b8000006b6bc820 */ /* 0x000fe20000400000 */
[----:B------:R-:W3:Y:S01]  /*1ca60*/  LDL.LU R28, [R1+0x1f4] ;  /* 0x0001f400011c7983 */ /* 0x000ee20000300800 */
[----:B------:R-:W-:-:S03]  /*1ca70*/  FMUL R137, R3, R98 ;  /* 0x0000006203897220 */ /* 0x000fc60000400000 */
[----:B------:R-:W3:Y:S01]  /*1ca80*/  LDL.LU R98, [R1+0x194] ;  /* 0x0001940001627983 */ /* 0x000ee20000300800 */
[----:B------:R-:W-:-:S03]  /*1ca90*/  FMUL R133, R3, R102 ;  /* 0x0000006603857220 */ /* 0x000fc60000400000 */
        /* <DEDUP_REMOVED lines=53> */
[----:B------:R-:W-:Y:S01]  /*1cdf0*/  FSETP.NEU.AND P4, PT, R0, RZ, PT ;  /* 0x000000ff0000720b */ /* 0x000fe20003f8d000 */
[C---:B------:R-:W-:Y:S01]  /*1ce00*/  FMUL R0, R3.reuse, R103 ;  /* 0x0000006703007220 */ /* 0x040fe20000400000 */
[C---:B------:R-:W-:Y:S01]  /*1ce10*/  FMUL R132, R3.reuse, R107 ;  /* 0x0000006b03847220 */ /* 0x040fe20000400000 */
[----:B------:R-:W3:Y:S04]  /*1ce20*/  LDL.LU R103, [R1+0xe0] ;  /* 0x0000e00001677983 */ /* 0x000ee80000300800 */
[----:B------:R-:W3:Y:S01]  /*1ce30*/  LDL.LU R107, [R1+0xe4] ;  /* 0x0000e400016b7983 */ /* 0x000ee20000300800 */
[C---:B------:R-:W-:Y:S01]  /*1ce40*/  FMUL R128, R3.reuse, R110 ;  /* 0x0000006e03807220 */ /* 0x040fe20000400000 */
[C---:B------:R-:W-:Y:S01]  /*1ce50*/  FMUL R136, R3.reuse, R111 ;  /* 0x0000006f03887220 */ /* 0x040fe20000400000 */
[C---:B------:R-:W-:Y:S01]  /*1ce60*/  FMUL R121, R3.reuse, R122 ;  /* 0x0000007a03797220 */ /* 0x040fe20000400000 */
[----:B------:R-:W3:Y:S04]  /*1ce70*/  LDL.LU R110, [R1+0xf0] ;  /* 0x0000f000016e7983 */ /* 0x000ee80000300800 */
[----:B------:R-:W3:Y:S04]  /*1ce80*/  LDL.LU R111, [R1+0xf4] ;  /* 0x0000f400016f7983 */ /* 0x000ee80000300800 */
        /* <DEDUP_REMOVED lines=49> */
[----:B------:R-:W-:Y:S01]  /*1d1a0*/  FMUL R15, R3, R143 ;  /* 0x0000008f030f7220 */ /* 0x000fe20000400000 */
[----:B--2---:R-:W-:Y:S01]  /*1d1b0*/  FMUL R143, R208, 0.25 ;  /* 0x3e800000d08f7820 */ /* 0x004fe20000400000 */
[----:B------:R-:W-:Y:S04]  /*1d1c0*/  BAR.SYNC.DEFER_BLOCKING 0x0 ;  /* 0x0000000000007b1d */ /* 0x000fe80000010000 */
[----:B------:R-:W-:Y:S01]  /*1d1d0*/  FSEL R143, R143, R208, P3 ;  /* 0x000000d08f8f7208 */ /* 0x000fe20001800000 */
[----:B----4-:R-:W-:-:S05]  /*1d1e0*/  FMUL R208, R25, 0.25 ;  /* 0x3e80000019d07820 */ /* 0x010fca0000400000 */
[----:B------:R-:W-:Y:S01]  /*1d1f0*/  FSEL R208, R208, R25, P3 ;  /* 0x00000019d0d07208 */ /* 0x000fe20001800000 */
[----:B---3--:R-:W-:-:S05]  /*1d200*/  FMUL R25, R27, 0.25 ;  /* 0x3e8000001b197820 */ /* 0x008fca0000400000 */
[----:B------:R-:W-:Y:S01]  /*1d210*/  FSEL R25, R25, R27, P3 ;  /* 0x0000001b19197208 */ /* 0x000fe20001800000 */
[----:B------:R-:W-:Y:S01]  /*1d220*/  FMUL R27, R32, 0.25 ;  /* 0x3e800000201b7820 */ /* 0x000fe20000400000 */
[----:B------:R-:W-:Y:S02]  /*1d230*/  F2FP.BF16.F32.PACK_AB R33, R33, R15 ;  /* 0x0000000f2121723e */ /* 0x000fe400000010ff */
[----:B------:R-:W-:Y:S02]  /*1d240*/  F2FP.BF16.F32.PACK_AB R101, R101, R14 ;  /* 0x0000000e6565723e */ /* 0x000fe400000010ff */
[----:B------:R-:W-:Y:S02]  /*1d250*/  FSEL R27, R27, R32, P3 ;  /* 0x000000201b1b7208 */ /* 0x000fe40001800000 */
[----:B------:R-:W-:Y:S01]  /*1d260*/  F2FP.BF16.F32.PACK_AB R34, R34, R146 ;  /* 0x000000922222723e */ /* 0x000fe200000010ff */
[----:B------:R-:W-:-:S05]  /*1d270*/  FMUL R130, R145, 0.25 ;  /* 0x3e80000091827820 */ /* 0x000fca0000400000 */
[----:B------:R-:W-:Y:S01]  /*1d280*/  FSEL R130, R130, R145, P3 ;  /* 0x0000009182827208 */ /* 0x000fe20001800000 */
[----:B------:R-:W-:-:S05]  /*1d290*/  FMUL R145, R24, 0.25 ;  /* 0x3e80000018917820 */ /* 0x000fca0000400000 */
[----:B------:R-:W-:Y:S01]  /*1d2a0*/  FSEL R145, R145, R24, P3 ;  /* 0x0000001891917208 */ /* 0x000fe20001800000 */
[----:B------:R-:W-:Y:S01]  /*1d2b0*/  FMUL R24, R26, 0.25 ;  /* 0x3e8000001a187820 */ /* 0x000fe20000400000 */
        /* <DEDUP_REMOVED lines=9> */
[----:B------:R-:W-:-:S04]  /*1d350*/  FMUL R3, R28, 0.25 ;  /* 0x3e8000001c037820 */ /* 0x000fc80000400000 */
        /* <DEDUP_REMOVED lines=23> */
[----:B------:R-:W-:Y:S01]  /*1d4d0*/  FMUL R49, R148, 0.25 ;  /* 0x3e80000094317820 */ /* 0x000fe20000400000 */
[----:B------:R-:W-:Y:S02]  /*1d4e0*/  FMUL R138, R102, 0.25 ;  /* 0x3e800000668a7820 */ /* 0x000fe40000400000 */
[----:B------:R-:W-:Y:S01]  /*1d4f0*/  FSEL R161, R161, R172, P3 ;  /* 0x000000aca1a17208 */ /* 0x000fe20001800000 */
[----:B------:R-:W-:Y:S01]  /*1d500*/  FMUL R172, R173, 0.25 ;  /* 0x3e800000adac7820 */ /* 0x000fe20000400000 */
[----:B------:R-:W-:Y:S01]  /*1d510*/  FSEL R49, R49, R148, P3 ;  /* 0x0000009431317208 */ /* 0x000fe20001800000 */
[----:B------:R-:W-:Y:S01]  /*1d520*/  FMUL R148, R150, 0.25 ;  /* 0x3e80000096947820 */ /* 0x000fe20000400000 */
[----:B------:R-:W-:-:S02]  /*1d530*/  FSEL R138, R138, R102, P3 ;  /* 0x000000668a8a7208 */ /* 0x000fc40001800000 */
[----:B------:R-:W-:Y:S01]  /*1d540*/  FSEL R172, R172, R173, P3 ;  /* 0x000000adacac7208 */ /* 0x000fe20001800000 */
[----:B------:R-:W-:Y:S01]  /*1d550*/  FMUL R173, R180, 0.25 ;  /* 0x3e800000b4ad7820 */ /* 0x000fe20000400000 */
[----:B------:R-:W-:Y:S01]  /*1d560*/  FMUL R102, R124, 0.25 ;  /* 0x3e8000007c667820 */ /* 0x000fe20000400000 */
[----:B------:R-:W-:Y:S01]  /*1d570*/  FMUL R134, R107, 0.25 ;  /* 0x3e8000006b867820 */ /* 0x000fe20000400000 */
[----:B------:R-:W-:Y:S01]  /*1d580*/  FSEL R148, R148, R150, P3 ;  /* 0x0000009694947208 */ /* 0x000fe20001800000 */
[----:B------:R-:W-:Y:S01]  /*1d590*/  FMUL R150, R159, 0.25 ;  /* 0x3e8000009f967820 */ /* 0x000fe20000400000 */
[----:B------:R-:W-:Y:S01]  /*1d5a0*/  FSEL R173, R173, R180, P3 ;  /* 0x000000b4adad7208 */ /* 0x000fe20001800000 */
[----:B------:R-:W-:Y:S01]  /*1d5b0*/  FMUL R180, R181, 0.25 ;  /* 0x3e800000b5b47820 */ /* 0x000fe20000400000 */
[----:B------:R-:W-:Y:S01]  /*1d5c0*/  FMUL R139, R100, 0.25 ;  /* 0x3e800000648b7820 */ /* 0x000fe20000400000 */
[----:B------:R-:W-:Y:S02]  /*1d5d0*/  FSEL R102, R102, R124, P3 ;  /* 0x0000007c66667208 */ /* 0x000fe40001800000 */
[----:B------:R-:W-:Y:S01]  /*1d5e0*/  FSEL R134, R134, R107, P3 ;  /* 0x0000006b86867208 */ /* 0x000fe20001800000 */
[----:B------:R-:W-:Y:S01]  /*1d5f0*/  FMUL R107, R228, 0.25 ;  /* 0x3e800000e46b7820 */ /* 0x000fe20000400000 */
[----:B------:R-:W-:Y:S01]  /*1d600*/  FSEL R150, R150, R159, P3 ;  /* 0x0000009f96967208 */ /* 0x000fe20001800000 */
[----:B------:R-:W-:Y:S01]  /*1d610*/  @!P5 FMUL R102, R102, 16777216 ;  /* 0x4b8000006666d820 */ /* 0x000fe20000400000 */
[----:B------:R-:W-:Y:S01]  /*1d620*/  FSEL R180, R180, R181, P3 ;  /* 0x000000b5b4b47208 */ /* 0x000fe20001800000 */
[----:B------:R-:W-:Y:S01]  /*1d630*/  FMUL R159, R162, 0.25 ;  /* 0x3e800000a29f7820 */ /* 0x000fe20000400000 */
[----:B------:R-:W-:Y:S01]  /*1d640*/  FSEL R139, R139, R100, P3 ;  /* 0x000000648b8b7208 */ /* 0x000fe20001800000 */
[----:B------:R-:W-:Y:S01]  /*1d650*/  FMUL R181, R122, 0.25 ;  /* 0x3e8000007ab57820 */ /* 0x000fe20000400000 */
[----:B------:R-:W-:Y:S01]  /*1d660*/  FMUL R100, R120, 0.25 ;  /* 0x3e80000078647820 */ /* 0x000fe20000400000 */
[----:B------:R-:W-:Y:S01]  /*1d670*/  FSEL R107, R107, R228, P3 ;  /* 0x000000e46b6b7208 */ /* 0x000fe20001800000 */
[----:B------:R-:W-:Y:S01]  /*1d680*/  FMUL R228, R4, R102 ;  /* 0x0000006604e47220 */ /* 0x000fe20000400000 */
[----:B------:R-:W-:Y:S01]  /*1d690*/  FSEL R24, R24, R26, P3 ;  /* 0x0000001a18187208 */ /* 0x000fe20001800000 */
[----:B------:R-:W-:Y:S01]  /*1d6a0*/  FMUL R26, R35, 0.25 ;  /* 0x3e800000231a7820 */ /* 0x000fe20000400000 */
[----:B------:R-:W-:Y:S01]  /*1d6b0*/  F2FP.BF16.F32.PACK_AB R102, R12, R13 ;  /* 0x0000000d0c66723e */ /* 0x000fe200000010ff */
[----:B------:R-:W-:Y:S01]  /*1d6c0*/  FMUL R32, R104, 0.25 ;  /* 0x3e80000068207820 */ /* 0x000fe20000400000 */
[----:B------:R-:W-:Y:S01]  /*1d6d0*/  FSEL R159, R159, R162, P3 ;  /* 0x000000a29f9f7208 */ /* 0x000fe20001800000 */
[----:B------:R-:W1:Y:S01]  /*1d6e0*/  LDS.128 R12, [R5] ;  /* 0x00000000050c7984 */ /* 0x000e620000000c00 */
[----:B------:R-:W-:Y:S01]  /*1d6f0*/  FSEL R181, R181, R122, P3 ;  /* 0x0000007ab5b57208 */ /* 0x000fe20001800000 */
[----:B------:R-:W-:Y:S01]  /*1d700*/  FMUL R162, R171, 0.25 ;  /* 0x3e800000aba27820 */ /* 0x000fe20000400000 */
[----:B------:R-:W-:Y:S01]  /*1d710*/  FSEL R100, R100, R120, P3 ;  /* 0x0000007864647208 */ /* 0x000fe20001800000 */
[----:B------:R-:W-:Y:S01]  /*1d720*/  FMUL R120, R210, 0.25 ;  /* 0x3e800000d2787820 */ /* 0x000fe20000400000 */
[----:B------:R-:W-:Y:S01]  /*1d730*/  FMUL R122, R209, 0.25 ;  /* 0x3e800000d17a7820 */ /* 0x000fe20000400000 */
[----:B------:R-:W-:Y:S01]  /*1d740*/  FSEL R26, R26, R35, P3 ;  /* 0x000000231a1a7208 */ /* 0x000fe20001800000 */
[----:B------:R-:W-:Y:S01]  /*1d750*/  FMUL R35, R108, 0.25 ;  /* 0x3e8000006c237820 */ /* 0x000fe20000400000 */
[----:B------:R-:W-:-:S02]  /*1d760*/  FSEL R32, R32, R104, P3 ;  /* 0x0000006820207208 */ /* 0x000fc40001800000 */
[----:B------:R-:W-:Y:S01]  /*1d770*/  FSEL R162, R162, R171, P3 ;  /* 0x000000aba2a27208 */ /* 0x000fe20001800000 */
[----:B------:R-:W-:Y:S01]  /*1d780*/  FMUL R171, R174, 0.25 ;  /* 0x3e800000aeab7820 */ /* 0x000fe20000400000 */
[----:B------:R-:W-:Y:S02]  /*1d790*/  FSEL R120, R120, R210, P3 ;  /* 0x000000d278787208 */ /* 0x000fe40001800000 */
[----:B------:R-:W-:Y:S01]  /*1d7a0*/  FSEL R122, R122, R209, P3 ;  /* 0x000000d17a7a7208 */ /* 0x000fe20001800000 */
[----:B------:R-:W-:Y:S01]  /*1d7b0*/  @!P5 FMUL R32, R32, 16777216 ;  /* 0x4b8000002020d820 */ /* 0x000fe20000400000 */
[----:B------:R-:W-:Y:S01]  /*1d7c0*/  FSEL R35, R35, R108, P3 ;  /* 0x0000006c23237208 */ /* 0x000fe20001800000 */
[----:B------:R-:W-:Y:S01]  /*1d7d0*/  @!P5 FMUL R120, R120, 16777216 ;  /* 0x4b8000007878d820 */ /* 0x000fe20000400000 */
[----:B------:R-:W-:Y:S01]  /*1d7e0*/  FSEL R171, R171, R174, P3 ;  /* 0x000000aeabab7208 */ /* 0x000fe20001800000 */
[----:B------:R-:W-:Y:S01]  /*1d7f0*/  @!P5 FMUL R122, R122, 16777216 ;  /* 0x4b8000007a7ad820 */ /* 0x000fe20000400000 */
[----:B------:R-:W-:Y:S01]  /*1d800*/  FMUL R174, R179, 0.25 ;  /* 0x3e800000b3ae7820 */ /* 0x000fe20000400000 */
[----:B------:R-:W-:Y:S01]  /*1d810*/  FMUL R108, R225, 0.25 ;  /* 0x3e800000e16c7820 */ /* 0x000fe20000400000 */
[C---:B------:R-:W-:Y:S01]  /*1d820*/  FMUL R126, R4.reuse, R32 ;  /* 0x00000020047e7220 */ /* 0x040fe20000400000 */
[----:B------:R-:W-:Y:S01]  /*1d830*/  @!P5 FMUL R35, R35, 16777216 ;  /* 0x4b8000002323d820 */ /* 0x000fe20000400000 */
[C---:B------:R-:W-:Y:S01]  /*1d840*/  FMUL R32, R4.reuse, R120 ;  /* 0x0000007804207220 */ /* 0x040fe20000400000 */
[----:B------:R-:W-:Y:S01]  /*1d850*/  FMUL R122, R4, R122 ;  /* 0x0000007a047a7220 */ /* 0x000fe20000400000 */
[----:B------:R-:W-:Y:S01]  /*1d860*/  FSEL R174, R174, R179, P3 ;  /* 0x000000b3aeae7208 */ /* 0x000fe20001800000 */
[----:B------:R-:W-:Y:S01]  /*1d870*/  FMUL R179, R182, 0.25 ;  /* 0x3e800000b6b37820 */ /* 0x000fe20000400000 */
[----:B------:R-:W-:Y:S01]  /*1d880*/  FSEL R108, R108, R225, P3 ;  /* 0x000000e16c6c7208 */ /* 0x000fe20001800000 */
[----:B------:R-:W-:Y:S01]  /*1d890*/  FMUL R225, R4, R35 ;  /* 0x0000002304e17220 */ /* 0x000fe20000400000 */
[----:B------:R-:W-:-:S02]  /*1d8a0*/  F2FP.BF16.F32.PACK_AB R32, R32, R122 ;  /* 0x0000007a2020723e */ /* 0x000fc400000010ff */
[----:B------:R-:W-:Y:S01]  /*1d8b0*/  F2FP.BF16.F32.PACK_AB R35, R186, R147 ;  /* 0x00000093ba23723e */ /* 0x000fe200000010ff */
[----:B------:R-:W-:Y:S01]  /*1d8c0*/  BAR.SYNC.DEFER_BLOCKING 0x0 ;  /* 0x0000000000007b1d */ /* 0x000fe20000010000 */
[----:B------:R-:W-:Y:S01]  /*1d8d0*/  FSEL R179, R179, R182, P3 ;  /* 0x000000b6b3b37208 */ /* 0x000fe20001800000 */
[----:B------:R-:W-:Y:S01]  /*1d8e0*/  FMUL R182, R144, 0.25 ;  /* 0x3e80000090b67820 */ /* 0x000fe20000400000 */
[----:B------:R-:W-:-:S04]  /*1d8f0*/  FMUL R142, R141, 0.25 ;  /* 0x3e8000008d8e7820 */ /* 0x000fc80000400000 */
[----:B------:R-:W-:Y:S01]  /*1d900*/  FSEL R182, R182, R144, P3 ;  /* 0x00000090b6b67208 */ /* 0x000fe20001800000 */
[----:B------:R-:W-:Y:S01]  /*1d910*/  FMUL R144, R140, 0.25 ;  /* 0x3e8000008c907820 */ /* 0x000fe20000400000 */
[----:B------:R-:W-:Y:S01]  /*1d920*/  FSEL R142, R142, R141, P3 ;  /* 0x0000008d8e8e7208 */ /* 0x000fe20001800000 */
[----:B------:R-:W-:Y:S01]  /*1d930*/  FMUL R141, R110, 0.25 ;  /* 0x3e8000006e8d7820 */ /* 0x000fe20000400000 */
[----:B------:R-:W-:Y:S01]  /*1d940*/  @!P5 FMUL R24, R24, 16777216 ;  /* 0x4b8000001818d820 */ /* 0x000fe20000400000 */
[----:B------:R-:W-:Y:S01]  /*1d950*/  @!P5 FMUL R25, R25, 16777216 ;  /* 0x4b8000001919d820 */ /* 0x000fe20000400000 */
[----:B------:R-:W-:Y:S01]  /*1d960*/  FSEL R144, R144, R140, P3 ;  /* 0x0000008c90907208 */ /* 0x000fe20001800000 */
[----:B------:R-:W-:Y:S01]  /*1d970*/  @!P5 FMUL R26, R26, 16777216 ;  /* 0x4b8000001a1ad820 */ /* 0x000fe20000400000 */
[----:B------:R-:W-:Y:S01]  /*1d980*/  @!P5 FMUL R27, R27, 16777216 ;  /* 0x4b8000001b1bd820 */ /* 0x000fe20000400000 */
[----:B------:R-:W-:Y:S01]  /*1d990*/  FMUL R135, R103, 0.25 ;  /* 0x3e80000067877820 */ /* 0x000fe20000400000 */
[----:B------:R-:W-:Y:S01]  /*1d9a0*/  @!P5 FMUL R100, R100, 16777216 ;  /* 0x4b8000006464d820 */ /* 0x000fe20000400000 */
[----:B------:R-:W-:Y:S01]  /*1d9b0*/  FMUL R104, R243, 0.25 ;  /* 0x3e800000f3687820 */ /* 0x000fe20000400000 */
[----:B------:R-:W-:Y:S01]  /*1d9c0*/  @!P5 FMUL R3, R3, 16777216 ;  /* 0x4b8000000303d820 */ /* 0x000fe20000400000 */
[----:B------:R-:W-:Y:S01]  /*1d9d0*/  @!P5 FMUL R10, R10, 16777216 ;  /* 0x4b8000000a0ad820 */ /* 0x000fe20000400000 */
[----:B------:R-:W-:Y:S01]  /*1d9e0*/  @!P5 FMUL R11, R11, 16777216 ;  /* 0x4b8000000b0bd820 */ /* 0x000fe20000400000 */
[----:B------:R-:W-:Y:S01]  /*1d9f0*/  @!P5 FMUL R28, R28, 16777216 ;  /* 0x4b8000001c1cd820 */ /* 0x000fe20000400000 */
[----:B------:R-:W-:Y:S01]  /*1da00*/  @!P5 FMUL R30, R30, 16777216 ;  /* 0x4b8000001e1ed820 */ /* 0x000fe20000400000 */
[----:B------:R-:W-:Y:S01]  /*1da10*/  STSM.16.M88.4 [R2], R32 ;  /* 0x0000002002007844 */ /* 0x000fe20000000200 */
[----:B------:R-:W-:Y:S01]  /*1da20*/  BAR.SYNC.DEFER_BLOCKING 0x0 ;  /* 0x0000000000007b1d */ /* 0x000fe20000010000 */
[----:B------:R-:W-:Y:S01]  /*1da30*/  FMUL R140, R111, 0.25 ;  /* 0x3e8000006f8c7820 */ /* 0x000fe20000400000 */
[----:B------:R-:W-:Y:S01]  /*1da40*/  FSEL R141, R141, R110, P3 ;  /* 0x0000006e8d8d7208 */ /* 0x000fe20001800000 */
[----:B------:R-:W-:-:S03]  /*1da50*/  FMUL R110, R212, 0.25 ;  /* 0x3e800000d46e7820 */ /* 0x000fc60000400000 */
[----:B------:R-:W-:Y:S01]  /*1da60*/  FSEL R140, R140, R111, P3 ;  /* 0x0000006f8c8c7208 */ /* 0x000fe20001800000 */
[----:B------:R-:W-:Y:S01]  /*1da70*/  FMUL R111, R211, 0.25 ;  /* 0x3e800000d36f7820 */ /* 0x000fe20000400000 */
[----:B------:R-:W-:Y:S01]  /*1da80*/  FSEL R110, R110, R212, P3 ;  /* 0x000000d46e6e7208 */ /* 0x000fe20001800000 */
[C---:B------:R-:W-:Y:S01]  /*1da90*/  FMUL R209, R4.reuse, R24 ;  /* 0x0000001804d17220 */ /* 0x040fe20000400000 */
[C---:B------:R-:W-:Y:S01]  /*1daa0*/  FMUL R210, R4.reuse, R25 ;  /* 0x0000001904d27220 */ /* 0x040fe20000400000 */
[C---:B------:R-:W-:Y:S01]  /*1dab0*/  FMUL R212, R4.reuse, R27 ;  /* 0x0000001b04d47220 */ /* 0x040fe20000400000 */
[----:B------:R-:W-:Y:S01]  /*1dac0*/  FSEL R111, R111, R211, P3 ;  /* 0x000000d36f6f7208 */ /* 0x000fe20001800000 */
[----:B------:R-:W-:Y:S01]  /*1dad0*/  FMUL R211, R4, R26 ;  /* 0x0000001a04d37220 */ /* 0x000fe20000400000 */
[----:B------:R-:W-:Y:S01]  /*1dae0*/  FSEL R135, R135, R103, P3 ;  /* 0x0000006787877208 */ /* 0x000fe20001800000 */
[----:B------:R-:W-:Y:S01]  /*1daf0*/  FMUL R103, R244, 0.25 ;  /* 0x3e800000f4677820 */ /* 0x000fe20000400000 */
        /* <DEDUP_REMOVED lines=8> */
[----:B------:R-:W2:Y:S01]  /*1db80*/  LDS.128 R24, [R5] ;  /* 0x0000000005187984 */ /* 0x000ea20000000c00 */
[----:B------:R-:W-:Y:S01]  /*1db90*/  FSEL R103, R103, R244, P3 ;  /* 0x000000f467677208 */ /* 0x000fe20001800000 */
[----:B------:R-:W-:Y:S01]  /*1dba0*/  @!P5 FMUL R110, R110, 16777216 ;  /* 0x4b8000006e6ed820 */ /* 0x000fe20000400000 */
[----:B------:R-:W-:Y:S01]  /*1dbb0*/  @!P5 FMUL R111, R111, 16777216 ;  /* 0x4b8000006f6fd820 */ /* 0x000fe20000400000 */
[C---:B------:R-:W-:Y:S01]  /*1dbc0*/  FMUL R124, R4.reuse, R100 ;  /* 0x00000064047c7220 */ /* 0x040fe20000400000 */
[----:B------:R-:W-:Y:S01]  /*1dbd0*/  @!P5 FMUL R49, R49, 16777216 ;  /* 0x4b8000003131d820 */ /* 0x000fe20000400000 */
[----:B------:R-:W-:Y:S01]  /*1dbe0*/  @!P5 FMUL R103, R103, 16777216 ;  /* 0x4b8000006767d820 */ /* 0x000fe20000400000 */
[C---:B------:R-:W-:Y:S01]  /*1dbf0*/  FMUL R100, R4.reuse, R110 ;  /* 0x0000006e04647220 */ /* 0x040fe20000400000 */
[----:B------:R-:W-:Y:S01]  /*1dc00*/  FMUL R111, R4, R111 ;  /* 0x0000006f046f7220 */ /* 0x000fe20000400000 */
[----:B------:R-:W-:Y:S01]  /*1dc10*/  FSEL R104, R104, R243, P3 ;  /* 0x000000f368687208 */ /* 0x000fe20001800000 */
[----:B------:R-:W-:Y:S01]  /*1dc20*/  FMUL R243, R4, R103 ;  /* 0x0000006704f37220 */ /* 0x000fe20000400000 */
[----:B------:R-:W-:Y:S01]  /*1dc30*/  F2FP.BF16.F32.PACK_AB R103, R190, R188 ;  /* 0x000000bcbe67723e */ /* 0x000fe200000010ff */
[----:B------:R-:W-:Y:S01]  /*1dc40*/  @!P5 FMUL R98, R98, 16777216 ;  /* 0x4b8000006262d820 */ /* 0x000fe20000400000 */
[----:B------:R-:W-:Y:S01]  /*1dc50*/  F2FP.BF16.F32.PACK_AB R100, R100, R111 ;  /* 0x0000006f6464723e */ /* 0x000fe200000010ff */
[----:B------:R-:W-:Y:S01]  /*1dc60*/  BAR.SYNC.DEFER_BLOCKING 0x0 ;  /* 0x0000000000007b1d */ /* 0x000fe20000010000 */
        /* <DEDUP_REMOVED lines=22> */
[----:B------:R-:W-:Y:S01]  /*1ddd0*/  F2FP.BF16.F32.PACK_AB R105, R105, R106 ;  /* 0x0000006a6969723e */ /* 0x000fe200000010ff */
[----:B------:R-:W-:Y:S01]  /*1dde0*/  STSM.16.M88.4 [R2], R100 ;  /* 0x0000006402007844 */ /* 0x000fe20000000200 */
        /* <DEDUP_REMOVED lines=9> */
[C---:B------:R-:W-:Y:S01]  /*1de80*/  FMUL R244, R4.reuse, R104 ;  /* 0x0000006804f47220 */ /* 0x040fe20000400000 */
[C---:B------:R-:W-:Y:S01]  /*1de90*/  FMUL R3, R4.reuse, R3 ;  /* 0x0000000304037220 */ /* 0x040fe20000400000 */
[----:B------:R-:W-:Y:S01]  /*1dea0*/  F2FP.BF16.F32.PACK_AB R109, R109, R131 ;  /* 0x000000836d6d723e */ /* 0x000fe200000010ff */
[----:B------:R-:W3:Y:S04]  /*1deb0*/  LDL.LU R186, [R1+0x204] ;  /* 0x0002040001ba7983 */ /* 0x000ee80000300800 */
[----:B------:R-:W4:Y:S01]  /*1dec0*/  LDS.128 R32, [R5] ;  /* 0x0000000005207984 */ /* 0x000f220000000c00 */
        /* <DEDUP_REMOVED lines=43> */
[----:B------:R-:W-:-:S02]  /*1e180*/  F2FP.BF16.F32.PACK_AB R106, R116, R117 ;  /* 0x00000075746a723e */ /* 0x000fc400000010ff */
[----:B------:R-:W-:Y:S02]  /*1e190*/  F2FP.BF16.F32.PACK_AB R107, R197, R196 ;  /* 0x000000c4c56b723e */ /* 0x000fe400000010ff */
[----:B------:R-:W-:Y:S01]  /*1e1a0*/  F2FP.BF16.F32.PACK_AB R104, R104, R4 ;  /* 0x000000046868723e */ /* 0x000fe200000010ff */
[----:B------:R-:W-:Y:S01]  /*1e1b0*/  BAR.SYNC.DEFER_BLOCKING 0x0 ;  /* 0x0000000000007b1d */ /* 0x000fe20000010000 */
[----:B------:R-:W-:Y:S02]  /*1e1c0*/  F2FP.BF16.F32.PACK_AB R108, R243, R244 ;  /* 0x000000f4f36c723e */ /* 0x000fe400000010ff */
[----:B------:R-:W-:Y:S02]  /*1e1d0*/  F2FP.BF16.F32.PACK_AB R110, R112, R113 ;  /* 0x00000071706e723e */ /* 0x000fe400000010ff */
[----:B------:R-:W-:-:S03]  /*1e1e0*/  F2FP.BF16.F32.PACK_AB R111, R199, R198 ;  /* 0x000000c6c76f723e */ /* 0x000fc600000010ff */
[----:B------:R-:W0:Y:S01]  /*1e1f0*/  S2UR UR10, SR_CTAID.Y ;  /* 0x00000000000a79c3 */ /* 0x000e220000002600 */
[----:B------:R-:W-:Y:S01]  /*1e200*/  F2FP.BF16.F32.PACK_AB R125, R125, R127 ;  /* 0x0000007f7d7d723e */ /* 0x000fe200000010ff */
[----:B------:R-:W2:Y:S01]  /*1e210*/  LDL.LU R243, [R1+0x904] ;  /* 0x0009040001f37983 */ /* 0x000ea20000300800 */
[----:B------:R-:W-:Y:S02]  /*1e220*/  F2FP.BF16.F32.PACK_AB R120, R126, R225 ;  /* 0x000000e17e78723e */ /* 0x000fe400000010ff */
[----:B------:R-:W-:Y:S02]  /*1e230*/  F2FP.BF16.F32.PACK_AB R124, R124, R228 ;  /* 0x000000e47c7c723e */ /* 0x000fe400000010ff */
[----:B------:R-:W-:Y:S01]  /*1e240*/  F2FP.BF16.F32.PACK_AB R121, R121, R123 ;  /* 0x0000007b7979723e */ /* 0x000fe200000010ff */
[----:B------:R-:W1:Y:S01]  /*1e250*/  LDC R4, c[0x0][0x278] ;  /* 0x00009e00ff047b82 */ /* 0x000e620000000800 */
[----:B------:R-:W-:Y:S02]  /*1e260*/  F2FP.BF16.F32.PACK_AB R122, R57, R56 ;  /* 0x00000038397a723e */ /* 0x000fe400000010ff */
[----:B------:R-:W-:-:S02]  /*1e270*/  F2FP.BF16.F32.PACK_AB R117, R114, R115 ;  /* 0x000000737275723e */ /* 0x000fc400000010ff */
[----:B------:R-:W-:Y:S02]  /*1e280*/  F2FP.BF16.F32.PACK_AB R116, R209, R210 ;  /* 0x000000d2d174723e */ /* 0x000fe400000010ff */
[----:B------:R-:W-:Y:S01]  /*1e290*/  F2FP.BF16.F32.PACK_AB R129, R129, R132 ;  /* 0x000000848181723e */ /* 0x000fe200000010ff */
[----:B------:R-:W4:Y:S01]  /*1e2a0*/  LDC R197, c[0x0][0x278] ;  /* 0x00009e00ffc57b82 */ /* 0x000f220000000800 */
[----:B------:R-:W-:Y:S07]  /*1e2b0*/  STSM.16.M88.4 [R2], R104 ;  /* 0x0000006802007844 */ /* 0x000fee0000000200 */
[----:B------:R-:W-:Y:S01]  /*1e2c0*/  BAR.SYNC.DEFER_BLOCKING 0x0 ;  /* 0x0000000000007b1d */ /* 0x000fe20000010000 */
[----:B------:R-:W-:-:S02]  /*1e2d0*/  F2FP.BF16.F32.PACK_AB R126, R53, R52 ;  /* 0x00000034357e723e */ /* 0x000fc400000010ff */
[----:B------:R-:W-:Y:S02]  /*1e2e0*/  F2FP.BF16.F32.PACK_AB R127, R201, R200 ;  /* 0x000000c8c97f723e */ /* 0x000fe400000010ff */
[----:B------:R-:W-:Y:S02]  /*1e2f0*/  F2FP.BF16.F32.PACK_AB R123, R203, R202 ;  /* 0x000000cacb7b723e */ /* 0x000fe400000010ff */
[----:B------:R-:W-:Y:S02]  /*1e300*/  F2FP.BF16.F32.PACK_AB R112, R211, R212 ;  /* 0x000000d4d370723e */ /* 0x000fe400000010ff */
[----:B------:R-:W-:Y:S02]  /*1e310*/  F2FP.BF16.F32.PACK_AB R113, R118, R119 ;  /* 0x000000777671723e */ /* 0x000fe400000010ff */
[----:B------:R-:W-:Y:S02]  /*1e320*/  F2FP.BF16.F32.PACK_AB R131, R219, R218 ;  /* 0x000000dadb83723e */ /* 0x000fe400000010ff */
[----:B------:R-:W-:-:S02]  /*1e330*/  F2FP.BF16.F32.PACK_AB R133, R133, R0 ;  /* 0x000000008585723e */ /* 0x000fc400000010ff */
[----:B------:R-:W-:Y:S02]  /*1e340*/  F2FP.BF16.F32.PACK_AB R137, R137, R99 ;  /* 0x000000638989723e */ /* 0x000fe400000010ff */
[----:B------:R-:W-:Y:S02]  /*1e350*/  F2FP.BF16.F32.PACK_AB R146, R89, R88 ;  /* 0x000000585992723e */ /* 0x000fe400000010ff */
[----:B------:R-:W-:Y:S02]  /*1e360*/  F2FP.BF16.F32.PACK_AB R140, R140, R141 ;  /* 0x0000008d8c8c723e */ /* 0x000fe400000010ff */
[----:B------:R-:W-:Y:S02]  /*1e370*/  F2FP.BF16.F32.PACK_AB R144, R144, R142 ;  /* 0x0000008e9090723e */ /* 0x000fe400000010ff */
[----:B------:R-:W-:Y:S01]  /*1e380*/  F2FP.BF16.F32.PACK_AB R147, R230, R229 ;  /* 0x000000e5e693723e */ /* 0x000fe200000010ff */
[----:B------:R-:W3:Y:S01]  /*1e390*/  LDS.128 R100, [R5] ;  /* 0x0000000005647984 */ /* 0x000ee20000000c00 */
[----:B------:R-:W-:-:S02]  /*1e3a0*/  F2FP.BF16.F32.PACK_AB R114, R61, R60 ;  /* 0x0000003c3d72723e */ /* 0x000fc400000010ff */
[----:B------:R-:W-:Y:S01]  /*1e3b0*/  F2FP.BF16.F32.PACK_AB R48, R48, R49 ;  /* 0x000000313030723e */ /* 0x000fe200000010ff */
[----:B------:R-:W-:Y:S01]  /*1e3c0*/  BAR.SYNC.DEFER_BLOCKING 0x0 ;  /* 0x0000000000007b1d */ /* 0x000fe20000010000 */
[----:B------:R-:W-:Y:S02]  /*1e3d0*/  F2FP.BF16.F32.PACK_AB R115, R205, R204 ;  /* 0x000000cccd73723e */ /* 0x000fe400000010ff */
[----:B------:R-:W-:Y:S02]  /*1e3e0*/  F2FP.BF16.F32.PACK_AB R132, R138, R139 ;  /* 0x0000008b8a84723e */ /* 0x000fe400000010ff */
[----:B------:R-:W-:Y:S02]  /*1e3f0*/  F2FP.BF16.F32.PACK_AB R56, R149, R150 ;  /* 0x000000969538723e */ /* 0x000fe400000010ff */
[----:B------:R-:W-:Y:S01]  /*1e400*/  F2FP.BF16.F32.PACK_AB R178, R183, R178 ;  /* 0x000000b2b7b2723e */ /* 0x000fe200000010ff */
[----:B0-----:R-:W-:Y:S01]  /*1e410*/  UIMAD UR8, UR10, UR8, URZ ;  /* 0x000000080a0872a4 */ /* 0x001fe2000f8e023f */
[----:B------:R-:W-:Y:S01]  /*1e420*/  F2FP.BF16.F32.PACK_AB R57, R62, R63 ;  /* 0x0000003f3e39723e */ /* 0x000fe200000010ff */
[----:B------:R-:W0:Y:S01]  /*1e430*/  LDC R199, c[0x0][0x278] ;  /* 0x00009e00ffc77b82 */ /* 0x000e220000000800 */
[----:B------:R-:W-:-:S02]  /*1e440*/  F2FP.BF16.F32.PACK_AB R53, R50, R51 ;  /* 0x000000333235723e */ /* 0x000fc400000010ff */
[----:B------:R-:W-:Y:S01]  /*1e450*/  F2FP.BF16.F32.PACK_AB R52, R44, R45 ;  /* 0x0000002d2c34723e */ /* 0x000fe200000010ff */
[----:B----4-:R-:W-:-:S04]  /*1e460*/  IMAD R197, R197, 0x63, RZ ;  /* 0x00000063c5c57824 */ /* 0x010fc800078e02ff */
[----:B------:R-:W4:Y:S01]  /*1e470*/  LDC R201, c[0x0][0x278] ;  /* 0x00009e00ffc97b82 */ /* 0x000f220000000800 */
[----:B------:R-:W-:Y:S07]  /*1e480*/  STSM.16.M88.4 [R2], R108 ;  /* 0x0000006c02007844 */ /* 0x000fee0000000200 */
[----:B------:R-:W1:Y:S08]  /*1e490*/  LDC R209, c[0x0][0x278] ;  /* 0x00009e00ffd17b82 */ /* 0x000e700000000800 */
[----:B------:R-:W-:Y:S08]  /*1e4a0*/  BAR.SYNC.DEFER_BLOCKING 0x0 ;  /* 0x0000000000007b1d */ /* 0x000ff00000010000 */
[----:B------:R-:W1:Y:S01]  /*1e4b0*/  LDC R211, c[0x0][0x278] ;  /* 0x00009e00ffd37b82 */ /* 0x000e620000000800 */
[----:B------:R-:W3:Y:S07]  /*1e4c0*/  LDS.128 R104, [R5] ;  /* 0x0000000005687984 */ /* 0x000eee0000000c00 */
[----:B------:R-:W-:Y:S06]  /*1e4d0*/  BAR.SYNC.DEFER_BLOCKING 0x0 ;  /* 0x0000000000007b1d */ /* 0x000fec0000010000 */
[----:B------:R0:W-:Y:S02]  /*1e4e0*/  STSM.16.M88.4 [R2], R124 ;  /* 0x0000007c02007844 */ /* 0x0001e40000000200 */
[----:B------:R-:W-:Y:S06]  /*1e4f0*/  BAR.SYNC.DEFER_BLOCKING 0x0 ;  /* 0x0000000000007b1d */ /* 0x000fec0000010000 */
[----:B------:R-:W3:Y:S02]  /*1e500*/  LDS.128 R108, [R5] ;  /* 0x00000000056c7984 */ /* 0x000ee40000000c00 */
[----:B------:R-:W-:Y:S06]  /*1e510*/  BAR.SYNC.DEFER_BLOCKING 0x0 ;  /* 0x0000000000007b1d */ /* 0x000fec0000010000 */
[----:B------:R-:W-:Y:S02]  /*1e520*/  STSM.16.M88.4 [R2], R120 ;  /* 0x0000007802007844 */ /* 0x000fe40000000200 */
[----:B------:R-:W-:Y:S06]  /*1e530*/  BAR.SYNC.DEFER_BLOCKING 0x0 ;  /* 0x0000000000007b1d */ /* 0x000fec0000010000 */
[----:B------:R-:W3:Y:S02]  /*1e540*/  LDS.128 R120, [R5] ;  /* 0x0000000005787984 */ /* 0x000ee40000000c00 */
[----:B------:R-:W-:Y:S06]  /*1e550*/  BAR.SYNC.DEFER_BLOCKING 0x0 ;  /* 0x0000000000007b1d */ /* 0x000fec0000010000 */
[----:B------:R-:W-:Y:S02]  /*1e560*/  STSM.16.M88.4 [R2], R112 ;  /* 0x0000007002007844 */ /* 0x000fe40000000200 */
[----:B------:R-:W-:Y:S01]  /*1e570*/  BAR.SYNC.DEFER_BLOCKING 0x0 ;  /* 0x0000000000007b1d */ /* 0x000fe20000010000 */
[----:B------:R-:W-:-:S02]  /*1e580*/  F2FP.BF16.F32.PACK_AB R118, R65, R64 ;  /* 0x000000404176723e */ /* 0x000fc400000010ff */
[----:B------:R-:W-:-:S03]  /*1e590*/  F2FP.BF16.F32.PACK_AB R119, R214, R206 ;  /* 0x000000ced677723e */ /* 0x000fc600000010ff */
[----:B------:R-:W3:Y:S02]  /*1e5a0*/  LDS.128 R112, [R5] ;  /* 0x0000000005707984 */ /* 0x000ee40000000c00 */
[----:B------:R-:W-:Y:S06]  /*1e5b0*/  BAR.SYNC.DEFER_BLOCKING 0x0 ;  /* 0x0000000000007b1d */ /* 0x000fec0000010000 */
[----:B------:R-:W-:Y:S02]  /*1e5c0*/  STSM.16.M88.4 [R2], R116 ;  /* 0x0000007402007844 */ /* 0x000fe40000000200 */
[----:B------:R-:W-:Y:S01]  /*1e5d0*/  BAR.SYNC.DEFER_BLOCKING 0x0 ;  /* 0x0000000000007b1d */ /* 0x000fe20000010000 */
[----:B0-----:R-:W-:-:S02]  /*1e5e0*/  F2FP.BF16.F32.PACK_AB R124, R145, R208 ;  /* 0x000000d0917c723e */ /* 0x001fc400000010ff */
[----:B------:R-:W-:-:S03]  /*1e5f0*/  F2FP.BF16.F32.PACK_AB R125, R128, R136 ;  /* 0x00000088807d723e */ /* 0x000fc600000010ff */
[----:B------:R-:W0:Y:S01]  /*1e600*/  LDS.128 R116, [R5] ;  /* 0x0000000005747984 */ /* 0x000e220000000c00 */
[----:B------:R-:W-:Y:S02]  /*1e610*/  F2FP.BF16.F32.PACK_AB R126, R69, R68 ;  /* 0x00000044457e723e */ /* 0x000fe400000010ff */
[----:B------:R-:W-:Y:S01]  /*1e620*/  F2FP.BF16.F32.PACK_AB R127, R217, R216 ;  /* 0x000000d8d97f723e */ /* 0x000fe200000010ff */
[----:B------:R-:W-:Y:S01]  /*1e630*/  BAR.SYNC.DEFER_BLOCKING 0x0 ;  /* 0x0000000000007b1d */ /* 0x000fe20000010000 */
        /* <DEDUP_REMOVED lines=9> */
[----:B------:R-:W0:Y:S01]  /*1e6d0*/  LDC.64 R98, c[0x0][0x228] ;  /* 0x00008a00ff627b82 */ /* 0x000e220000000a00 */
[----:B------:R-:W-:Y:S01]  /*1e6e0*/  STSM.16.M88.4 [R2], R124 ;  /* 0x0000007c02007844 */ /* 0x000fe20000000200 */
[----:B------:R-:W-:Y:S01]  /*1e6f0*/  F2FP.BF16.F32.PACK_AB R130, R73, R72 ;  /* 0x000000484982723e */ /* 0x000fe200000010ff */
[----:B--2---:R-:W-:Y:S01]  /*1e700*/  IMAD R0, R243, UR9, RZ ;  /* 0x00000009f3007c24 */ /* 0x004fe2000f8e02ff */
[----:B------:R-:W-:-:S04]  /*1e710*/  F2FP.BF16.F32.PACK_AB R134, R77, R76 ;  /* 0x0000004c4d86723e */ /* 0x000fc800000010ff */
[----:B------:R-:W-:Y:S01]  /*1e720*/  BAR.SYNC.DEFER_BLOCKING 0x0 ;  /* 0x0000000000007b1d */ /* 0x000fe20000010000 */
[----:B------:R-:W-:Y:S02]  /*1e730*/  F2FP.BF16.F32.PACK_AB R135, R222, R221 ;  /* 0x000000ddde87723e */ /* 0x000fe400000010ff */
[----:B------:R-:W-:Y:S02]  /*1e740*/  F2FP.BF16.F32.PACK_AB R145, R90, R91 ;  /* 0x0000005b5a91723e */ /* 0x000fe400000010ff */
[----:B------:R-:W-:-:S03]  /*1e750*/  F2FP.BF16.F32.PACK_AB R143, R227, R226 ;  /* 0x000000e2e38f723e */ /* 0x000fc600000010ff */
[----:B------:R-:W2:Y:S01]  /*1e760*/  LDC R169, c[0x0][0x278] ;  /* 0x00009e00ffa97b82 */ /* 0x000ea20000000800 */
        /* <DEDUP_REMOVED lines=8> */
[----:B------:R-:W-:Y:S01]  /*1e7f0*/  F2FP.BF16.F32.PACK_AB R149, R153, R152 ;  /* 0x000000989995723e */ /* 0x000fe200000010ff */
[----:B------:R-:W3:Y:S01]  /*1e800*/  LDS.128 R124, [R5] ;  /* 0x00000000057c7984 */ /* 0x000ee20000000c00 */
[----:B------:R-:W-:Y:S02]  /*1e810*/  F2FP.BF16.F32.PACK_AB R85, R82, R83 ;  /* 0x000000535255723e */ /* 0x000fe400000010ff */
[----:B------:R-:W-:Y:S01]  /*1e820*/  F2FP.BF16.F32.PACK_AB R150, R194, R193 ;  /* 0x000000c1c296723e */ /* 0x000fe200000010ff */
[----:B------:R-:W-:Y:S01]  /*1e830*/  BAR.SYNC.DEFER_BLOCKING 0x0 ;  /* 0x0000000000007b1d */ /* 0x000fe20000010000 */
[----:B------:R-:W-:-:S02]  /*1e840*/  F2FP.BF16.F32.PACK_AB R80, R181, R182 ;  /* 0x000000b6b550723e */ /* 0x000fc400000010ff */
[----:B------:R-:W-:Y:S02]  /*1e850*/  F2FP.BF16.F32.PACK_AB R82, R93, R92 ;  /* 0x0000005c5d52723e */ /* 0x000fe400000010ff */
[----:B------:R-:W-:Y:S01]  /*1e860*/  F2FP.BF16.F32.PACK_AB R81, R86, R87 ;  /* 0x000000575651723e */ /* 0x000fe200000010ff */
[----:B------:R-:W-:Y:S01]  /*1e870*/  IMAD R199, R199, 0x67, RZ ;  /* 0x00000067c7c77824 */ /* 0x000fe200078e02ff */
[----:B------:R-:W-:Y:S01]  /*1e880*/  F2FP.BF16.F32.PACK_AB R84, R179, R180 ;  /* 0x000000b4b354723e */ /* 0x000fe200000010ff */
[----:B----4-:R-:W-:Y:S01]  /*1e890*/  IMAD R201, R201, 0x69, RZ ;  /* 0x00000069c9c97824 */ /* 0x010fe200078e02ff */
[----:B------:R-:W-:Y:S01]  /*1e8a0*/  F2FP.BF16.F32.PACK_AB R77, R74, R75 ;  /* 0x0000004b4a4d723e */ /* 0x000fe200000010ff */
[----:B-1----:R-:W-:Y:S01]  /*1e8b0*/  IMAD R209, R209, 0x77, RZ ;  /* 0x00000077d1d17824 */ /* 0x002fe200078e02ff */
[----:B------:R-:W-:Y:S01]  /*1e8c0*/  F2FP.BF16.F32.PACK_AB R72, R173, R174 ;  /* 0x000000aead48723e */ /* 0x000fe200000010ff */
[----:B------:R-:W-:Y:S01]  /*1e8d0*/  IMAD R211, R211, 0x79, RZ ;  /* 0x00000079d3d37824 */ /* 0x000fe200078e02ff */
[----:B------:R-:W-:Y:S01]  /*1e8e0*/  F2FP.BF16.F32.PACK_AB R73, R78, R79 ;  /* 0x0000004f4e49723e */ /* 0x000fe200000010ff */
[----:B------:R-:W1:Y:S01]  /*1e8f0*/  LDC R217, c[0x0][0x278] ;  /* 0x00009e00ffd97b82 */ /* 0x000e620000000800 */
[----:B------:R-:W-:-:S02]  /*1e900*/  F2FP.BF16.F32.PACK_AB R76, R171, R172 ;  /* 0x000000acab4c723e */ /* 0x000fc400000010ff */
[----:B------:R-:W-:Y:S02]  /*1e910*/  F2FP.BF16.F32.PACK_AB R66, R163, R158 ;  /* 0x0000009ea342723e */ /* 0x000fe400000010ff */
[----:B------:R-:W-:Y:S02]  /*1e920*/  F2FP.BF16.F32.PACK_AB R67, R240, R239 ;  /* 0x000000eff043723e */ /* 0x000fe400000010ff */
[----:B------:R-:W-:Y:S02]  /*1e930*/  F2FP.BF16.F32.PACK_AB R70, R165, R164 ;  /* 0x000000a4a546723e */ /* 0x000fe400000010ff */
[----:B------:R-:W-:Y:S01]  /*1e940*/  F2FP.BF16.F32.PACK_AB R58, R167, R166 ;  /* 0x000000a6a73a723e */ /* 0x000fe200000010ff */
[----:B------:R-:W-:Y:S01]  /*1e950*/  STSM.16.M88.4 [R2], R128 ;  /* 0x0000008002007844 */ /* 0x000fe20000000200 */
[----:B------:R-:W-:Y:S02]  /*1e960*/  F2FP.BF16.F32.PACK_AB R83, R232, R231 ;  /* 0x000000e7e853723e */ /* 0x000fe400000010ff */
[----:B------:R-:W-:Y:S01]  /*1e970*/  F2FP.BF16.F32.PACK_AB R59, R246, R245 ;  /* 0x000000f5f63b723e */ /* 0x000fe200000010ff */
[----:B------:R-:W-:Y:S01]  /*1e980*/  BAR.SYNC.DEFER_BLOCKING 0x0 ;  /* 0x0000000000007b1d */ /* 0x000fe20000010000 */
[----:B------:R-:W-:-:S02]  /*1e990*/  F2FP.BF16.F32.PACK_AB R86, R97, R96 ;  /* 0x000000606156723e */ /* 0x000fc400000010ff */
[----:B------:R-:W-:Y:S02]  /*1e9a0*/  F2FP.BF16.F32.PACK_AB R87, R234, R233 ;  /* 0x000000e9ea57723e */ /* 0x000fe400000010ff */
[----:B------:R-:W-:Y:S02]  /*1e9b0*/  F2FP.BF16.F32.PACK_AB R74, R155, R154 ;  /* 0x0000009a9b4a723e */ /* 0x000fe400000010ff */
[----:B------:R-:W-:Y:S01]  /*1e9c0*/  F2FP.BF16.F32.PACK_AB R148, R3, R10 ;  /* 0x0000000a0394723e */ /* 0x000fe200000010ff */
[----:B------:R-:W4:Y:S01]  /*1e9d0*/  LDC R155, c[0x0][0x278] ;  /* 0x00009e00ff9b7b82 */ /* 0x000f220000000800 */
[----:B------:R-:W-:Y:S02]  /*1e9e0*/  F2FP.BF16.F32.PACK_AB R75, R236, R235 ;  /* 0x000000ebec4b723e */ /* 0x000fe400000010ff */
[----:B------:R-:W-:Y:S02]  /*1e9f0*/  F2FP.BF16.F32.PACK_AB R78, R157, R156 ;  /* 0x0000009c9d4e723e */ /* 0x000fe400000010ff */
[----:B------:R-:W-:-:S02]  /*1ea00*/  F2FP.BF16.F32.PACK_AB R79, R238, R237 ;  /* 0x000000edee4f723e */ /* 0x000fc400000010ff */
[----:B------:R-:W-:Y:S01]  /*1ea10*/  F2FP.BF16.F32.PACK_AB R71, R242, R241 ;  /* 0x000000f1f247723e */ /* 0x000fe200000010ff */
[----:B------:R-:W-:Y:S01]  /*1ea20*/  USHF.L.U32 UR9, UR8, 0x1, URZ ;  /* 0x0000000108097899 */ /* 0x000fe2000800063f */
[----:B------:R-:W-:Y:S01]  /*1ea30*/  F2FP.BF16.F32.PACK_AB R179, R6, R7 ;  /* 0x0000000706b3723e */ /* 0x000fe200000010ff */
[----:B------:R-:W3:Y:S01]  /*1ea40*/  LDC R153, c[0x0][0x278] ;  /* 0x00009e00ff997b82 */ /* 0x000ee20000000800 */
[----:B------:R-:W4:Y:S04]  /*1ea50*/  LDL.LU R6, [R1+0x928] ;  /* 0x0009280001067983 */ /* 0x000f280000300800 */
[----:B------:R-:W4:Y:S01]  /*1ea60*/  LDL.LU R7, [R1+0x924] ;  /* 0x0009240001077983 */ /* 0x000f220000300800 */
[----:B------:R-:W-:Y:S02]  /*1ea70*/  F2FP.BF16.F32.PACK_AB R54, R177, R176 ;  /* 0x000000b0b136723e */ /* 0x000fe400000010ff */
[----:B------:R-:W-:Y:S01]  /*1ea80*/  F2FP.BF16.F32.PACK_AB R55, R252, R251 ;  /* 0x000000fbfc37723e */ /* 0x000fe200000010ff */
[----:B------:R-:W1:Y:S01]  /*1ea90*/  LDS.128 R128, [R5] ;  /* 0x0000000005807984 */ /* 0x000e620000000c00 */
[----:B------:R-:W-:Y:S01]  /*1eaa0*/  SHF.L.U32 R97, R0, 0x1, RZ ;  /* 0x0000000100617819 */ /* 0x000fe200000006ff */
[----:B------:R-:W1:Y:S08]  /*1eab0*/  LDC R159, c[0x0][0x278] ;  /* 0x00009e00ff9f7b82 */ /* 0x000e700000000800 */
[----:B------:R-:W-:Y:S01]  /*1eac0*/  BAR.SYNC.DEFER_BLOCKING 0x0 ;  /* 0x0000000000007b1d */ /* 0x000fe20000010000 */
[----:B------:R-:W-:-:S07]  /*1ead0*/  SHF.L.U32 R3, R4, 0x1, RZ ;  /* 0x0000000104037819 */ /* 0x000fce00000006ff */
[----:B------:R-:W1:Y:S08]  /*1eae0*/  LDC R161, c[0x0][0x278] ;  /* 0x00009e00ffa17b82 */ /* 0x000e700000000800 */
[----:B------:R-:W1:Y:S08]  /*1eaf0*/  LDC R157, c[0x0][0x278] ;  /* 0x00009e00ff9d7b82 */ /* 0x000e700000000800 */
[----:B------:R-:W1:Y:S01]  /*1eb00*/  LDC R163, c[0x0][0x278] ;  /* 0x00009e00ffa37b82 */ /* 0x000e620000000800 */
[----:B------:R-:W-:Y:S07]  /*1eb10*/  STSM.16.M88.4 [R2], R132 ;  /* 0x0000008402007844 */ /* 0x000fee0000000200 */
[----:B------:R-:W-:Y:S08]  /*1eb20*/  BAR.SYNC.DEFER_BLOCKING 0x0 ;  /* 0x0000000000007b1d */ /* 0x000ff00000010000 */
[----:B------:R-:W1:Y:S08]  /*1eb30*/  LDC R167, c[0x0][0x278] ;  /* 0x00009e00ffa77b82 */ /* 0x000e700000000800 */
[----:B------:R-:W1:Y:S01]  /*1eb40*/  LDC R175, c[0x0][0x278] ;  /* 0x00009e00ffaf7b82 */ /* 0x000e620000000800 */
[----:B--2---:R-:W-:-:S07]  /*1eb50*/  IMAD R169, R169, 0x44, RZ ;  /* 0x00000044a9a97824 */ /* 0x004fce00078e02ff */
[----:B------:R-:W2:Y:S01]  /*1eb60*/  LDC R165, c[0x0][0x278] ;  /* 0x00009e00ffa57b82 */ /* 0x000ea20000000800 */
[----:B------:R-:W2:Y:S07]  /*1eb70*/  LDS.128 R132, [R5] ;  /* 0x0000000005847984 */ /* 0x000eae0000000c00 */
[----:B------:R-:W-:Y:S08]  /*1eb80*/  BAR.SYNC.DEFER_BLOCKING 0x0 ;  /* 0x0000000000007b1d */ /* 0x000ff00000010000 */
[----:B------:R-:W2:Y:S01]  /*1eb90*/  LDC R181, c[0x0][0x278] ;  /* 0x00009e00ffb57b82 */ /* 0x000ea20000000800 */
[----:B------:R-:W-:Y:S07]  /*1eba0*/  STSM.16.M88.4 [R2], R136 ;  /* 0x0000008802007844 */ /* 0x000fee0000000200 */
[----:B------:R-:W-:Y:S06]  /*1ebb0*/  BAR.SYNC.DEFER_BLOCKING 0x0 ;  /* 0x0000000000007b1d */ /* 0x000fec0000010000 */
[----:B------:R-:W2:Y:S02]  /*1ebc0*/  LDS.128 R88, [R5] ;  /* 0x0000000005587984 */ /* 0x000ea40000000c00 */
[----:B------:R-:W-:Y:S06]  /*1ebd0*/  BAR.SYNC.DEFER_BLOCKING 0x0 ;  /* 0x0000000000007b1d */ /* 0x000fec0000010000 */
[----:B------:R0:W-:Y:S02]  /*1ebe0*/  STSM.16.M88.4 [R2], R140 ;  /* 0x0000008c02007844 */ /* 0x0001e40000000200 */
[----:B------:R-:W-:Y:S06]  /*1ebf0*/  BAR.SYNC.DEFER_BLOCKING 0x0 ;  /* 0x0000000000007b1d */ /* 0x000fec0000010000 */
[----:B------:R-:W2:Y:S02]  /*1ec00*/  LDS.128 R136, [R5] ;  /* 0x0000000005887984 */ /* 0x000ea40000000c00 */
[----:B------:R-:W-:Y:S06]  /*1ec10*/  BAR.SYNC.DEFER_BLOCKING 0x0 ;  /* 0x0000000000007b1d */ /* 0x000fec0000010000 */
[----:B------:R3:W-:Y:S02]  /*1ec20*/  STSM.16.M88.4 [R2], R144 ;  /* 0x0000009002007844 */ /* 0x0007e40000000200 */
[----:B------:R-:W-:Y:S01]  /*1ec30*/  BAR.SYNC.DEFER_BLOCKING 0x0 ;  /* 0x0000000000007b1d */ /* 0x000fe20000010000 */
[----:B------:R-:W-:-:S02]  /*1ec40*/  F2FP.BF16.F32.PACK_AB R177, R46, R47 ;  /* 0x0000002f2eb1723e */ /* 0x000fc400000010ff */
[----:B------:R-:W-:Y:S02]  /*1ec50*/  F2FP.BF16.F32.PACK_AB R176, R40, R41 ;  /* 0x0000002928b0723e */ /* 0x000fe400000010ff */
[----:B0-----:R-:W-:Y:S02]  /*1ec60*/  F2FP.BF16.F32.PACK_AB R140, R11, R28 ;  /* 0x0000001c0b8c723e */ /* 0x001fe400000010ff */
[----:B------:R-:W-:Y:S01]  /*1ec70*/  F2FP.BF16.F32.PACK_AB R141, R151, R29 ;  /* 0x0000001d978d723e */ /* 0x000fe200000010ff */
[----:B------:R-:W0:Y:S01]  /*1ec80*/  LDC R11, c[0x0][0x278] ;  /* 0x00009e00ff0b7b82 */ /* 0x000e220000000800 */
[----:B------:R-:W-:Y:S02]  /*1ec90*/  F2FP.BF16.F32.PACK_AB R142, R192, R191 ;  /* 0x000000bfc08e723e */ /* 0x000fe400000010ff */
[----:B------:R-:W-:Y:S02]  /*1eca0*/  F2FP.BF16.F32.PACK_AB R143, R9, R8 ;  /* 0x00000008098f723e */ /* 0x000fe400000010ff */
[----:B------:R-:W-:-:S03]  /*1ecb0*/  IADD3 R96, P3, P5, R97, UR9, R98 ;  /* 0x0000000961607c10 */ /* 0x000fc6000fd7e062 */
[----:B---3--:R-:W3:Y:S01]  /*1ecc0*/  LDC R147, c[0x0][0x278] ;  /* 0x00009e00ff937b82 */ /* 0x008ee20000000800 */
[----:B------:R-:W3:Y:S01]  /*1ecd0*/  LDS.128 R92, [R5] ;  /* 0x00000000055c7984 */ /* 0x000ee20000000c00 */
[----:B------:R-:W-:-:S06]  /*1ece0*/  IMAD.HI R0, R0, 0x2, RZ ;  /* 0x0000000200007827 */ /* 0x000fcc00078e02ff */
[----:B------:R-:W3:Y:S08]  /*1ecf0*/  LDC R144, c[0x0][0x278] ;  /* 0x00009e00ff907b82 */ /* 0x000ef00000000800 */
[----:B------:R-:W-:Y:S06]  /*1ed00*/  BAR.SYNC.DEFER_BLOCKING 0x0 ;  /* 0x0000000000007b1d */ /* 0x000fec0000010000 */
[----:B------:R-:W-:Y:S02]  /*1ed10*/  STSM.16.M88.4 [R2], R80 ;  /* 0x0000005002007844 */ /* 0x000fe40000000200 */
        /* <DEDUP_REMOVED lines=39> */
[----:B------:R2:W-:Y:S02]  /*1ef90*/  STSM.16.M88.4 [R2], R176 ;  /* 0x000000b002007844 */ /* 0x0005e40000000200 */
[----:B------:R-:W-:Y:S01]  /*1efa0*/  BAR.SYNC.DEFER_BLOCKING 0x0 ;  /* 0x0000000000007b1d */ /* 0x000fe20000010000 */
[----:B------:R-:W-:-:S02]  /*1efb0*/  F2FP.BF16.F32.PACK_AB R41, R42, R43 ;  /* 0x0000002b2a29723e */ /* 0x000fc400000010ff */
[----:B------:R-:W-:Y:S02]  /*1efc0*/  F2FP.BF16.F32.PACK_AB R40, R36, R37 ;  /* 0x000000252428723e */ /* 0x000fe400000010ff */
[----:B----4-:R-:W-:Y:S01]  /*1efd0*/  F2FP.BF16.F32.PACK_AB R151, R7, R6 ;  /* 0x000000060797723e */ /* 0x010fe200000010ff */
[----:B------:R-:W-:Y:S01]  /*1efe0*/  UIMAD.WIDE UR8, UR8, 0x2, URZ ;  /* 0x00000002080878a5 */ /* 0x000fe2000f8e023f */
[----:B------:R-:W-:Y:S02]  /*1eff0*/  IMAD R145, R4, 0x6, RZ ;  /* 0x0000000604917824 */ /* 0x000fe400078e02ff */
[----:B------:R-:W-:Y:S02]  /*1f000*/  IMAD R153, R153, 0x16, RZ ;  /* 0x0000001699997824 */ /* 0x000fe400078e02ff */
[----:B-1----:R-:W-:Y:S02]  /*1f010*/  IMAD R159, R159, 0x1c, RZ ;  /* 0x0000001c9f9f7824 */ /* 0x002fe400078e02ff */
[----:B------:R-:W-:-:S02]  /*1f020*/  IMAD R161, R161, 0x1e, RZ ;  /* 0x0000001ea1a17824 */ /* 0x000fc400078e02ff */
[----:B------:R-:W-:Y:S01]  /*1f030*/  IMAD R157, R157, 0x1a, RZ ;  /* 0x0000001a9d9d7824 */ /* 0x000fe200078e02ff */
[----:B------:R-:W-:Y:S01]  /*1f040*/  PRMT R146, R22, 0x7632, R146 ;  /* 0x0000763216927816 */ /* 0x000fe20000000092 */
[----:B------:R-:W-:Y:S01]  /*1f050*/  IMAD R167, R167, 0x42, RZ ;  /* 0x00000042a7a77824 */ /* 0x000fe200078e02ff */
[----:B--2---:R-:W1:Y:S01]  /*1f060*/  LDC R177, c[0x0][0x278] ;  /* 0x00009e00ffb17b82 */ /* 0x004e620000000800 */
[----:B------:R-:W2:Y:S01]  /*1f070*/  LDS.128 R52, [R5] ;  /* 0x0000000005347984 */ /* 0x000ea20000000c00 */
[----:B------:R-:W-:Y:S01]  /*1f080*/  F2FP.BF16.F32.PACK_AB R42, R185, R184 ;  /* 0x000000b8b92a723e */ /* 0x000fe200000010ff */
[----:B------:R-:W-:Y:S01]  /*1f090*/  IMAD R175, R175, 0x4a, RZ ;  /* 0x0000004aafaf7824 */ /* 0x000fe200078e02ff */
[----:B------:R-:W-:-:S04]  /*1f0a0*/  F2FP.BF16.F32.PACK_AB R43, R213, R215 ;  /* 0x000000d7d52b723e */ /* 0x000fc800000010ff */
[----:B------:R-:W-:Y:S01]  /*1f0b0*/  BAR.SYNC.DEFER_BLOCKING 0x0 ;  /* 0x0000000000007b1d */ /* 0x000fe20000010000 */
[----:B------:R-:W-:Y:S02]  /*1f0c0*/  F2FP.BF16.F32.PACK_AB R37, R38, R39 ;  /* 0x000000272625723e */ /* 0x000fe400000010ff */
[----:B------:R-:W-:Y:S02]  /*1f0d0*/  F2FP.BF16.F32.PACK_AB R36, R30, R31 ;  /* 0x0000001f1e24723e */ /* 0x000fe400000010ff */
[----:B------:R-:W-:Y:S01]  /*1f0e0*/  IADD3.X R97, R0, UR9, R99, P3, P5 ;  /* 0x0000000900617c10 */ /* 0x000fe20009fea463 */
[----:B------:R-:W-:Y:S02]  /*1f0f0*/  IMAD R165, R165, 0x31, RZ ;  /* 0x00000031a5a57824 */ /* 0x000fe400078e02ff */
[----:B------:R-:W4:Y:S01]  /*1f100*/  LDC R179, c[0x0][0x278] ;  /* 0x00009e00ffb37b82 */ /* 0x000f220000000800 */
[----:B------:R-:W2:Y:S01]  /*1f110*/  LDL.LU R213, [R1+0x920] ;  /* 0x0009200001d57983 */ /* 0x000ea20000300800 */
[----:B------:R-:W-:Y:S01]  /*1f120*/  FSEL R207, R207, -INF , P4 ;  /* 0xff800000cfcf7808 */ /* 0x000fe20002000000 */
[----:B------:R-:W-:-:S02]  /*1f130*/  ULDC UR8, c[0x0][0x27c] ;  /* 0x00009f0000087ab9 */ /* 0x000fc40000000800 */
[----:B------:R-:W-:Y:S03]  /*1f140*/  STSM.16.M88.4 [R2], R40 ;  /* 0x0000002802007844 */ /* 0x000fe60000000200 */
[----:B------:R-:W-:Y:S01]  /*1f150*/  BAR.SYNC.DEFER_BLOCKING 0x0 ;  /* 0x0000000000007b1d */ /* 0x000fe20000010000 */
[----:B------:R-:W-:Y:S02]  /*1f160*/  F2FP.BF16.F32.PACK_AB R38, R189, R187 ;  /* 0x000000bbbd26723e */ /* 0x000fe400000010ff */
[----:B------:R-:W-:Y:S02]  /*1f170*/  F2FP.BF16.F32.PACK_AB R39, R186, R220 ;  /* 0x000000dcba27723e */ /* 0x000fe400000010ff */
[----:B------:R-:W-:Y:S01]  /*1f180*/  IADD3 R10, P3, R3, R96, RZ ;  /* 0x00000060030a7210 */ /* 0x000fe20007f7e0ff */
[----:B-1----:R-:W-:Y:S01]  /*1f190*/  IMAD R177, R177, 0x3f, RZ ;  /* 0x0000003fb1b17824 */ /* 0x002fe200078e02ff */
[----:B------:R-:W-:Y:S01]  /*1f1a0*/  PRMT R0, R16, 0x7632, R0 ;  /* 0x0000763210007816 */ /* 0x000fe20000000000 */
[----:B------:R-:W1:Y:S01]  /*1f1b0*/  LDC R187, c[0x0][0x278] ;  /* 0x00009e00ffbb7b82 */ /* 0x000e620000000800 */
[----:B----4-:R-:W-:Y:S01]  /*1f1c0*/  SHF.L.U32 R179, R179, 0x6, RZ ;  /* 0x00000006b3b37819 */ /* 0x010fe200000006ff */
[----:B------:R-:W4:Y:S04]  /*1f1d0*/  LDL.LU R215, [R1+0x91c] ;  /* 0x00091c0001d77983 */ /* 0x000f280000300800 */
[----:B------:R-:W2:Y:S02]  /*1f1e0*/  LDS.128 R40, [R5] ;  /* 0x0000000005287984 */ /* 0x000ea40000000c00 */
[----:B------:R-:W-:Y:S01]  /*1f1f0*/  BAR.SYNC.DEFER_BLOCKING 0x0 ;  /* 0x0000000000007b1d */ /* 0x000fe20000010000 */
[----:B0-----:R-:W-:Y:S01]  /*1f200*/  LEA.HI.X.SX32 R11, R11, R97, 0x1, P3 ;  /* 0x000000610b0b7211 */ /* 0x001fe200018f0eff */
[----:B-1----:R-:W-:-:S04]  /*1f210*/  IMAD R187, R187, 0x51, RZ ;  /* 0x00000051bbbb7824 */ /* 0x002fc800078e02ff */
[----:B------:R-:W4:Y:S04]  /*1f220*/  LDL.LU R220, [R1+0x918] ;  /* 0x0009180001dc7983 */ /* 0x000f280000300800 */
[----:B------:R-:W-:Y:S01]  /*1f230*/  STSM.16.M88.4 [R2], R36 ;  /* 0x0000002402007844 */ /* 0x000fe20000000200 */
[----:B------:R-:W-:Y:S01]  /*1f240*/  BAR.SYNC.DEFER_BLOCKING 0x0 ;  /* 0x0000000000007b1d */ /* 0x000fe20000010000 */
[----:B---3--:R-:W-:-:S05]  /*1f250*/  LEA R98, P3, R147, R96, 0x2 ;  /* 0x0000006093627211 */ /* 0x008fca00078610ff */
[----:B------:R-:W3:Y:S04]  /*1f260*/  LDL.LU R9, [R1+0x914] ;  /* 0x0009140001097983 */ /* 0x000ee80000300800 */
[----:B------:R-:W0:Y:S01]  /*1f270*/  LDS.128 R28, [R5] ;  /* 0x00000000051c7984 */ /* 0x000e220000000c00 */
[----:B------:R-:W-:Y:S01]  /*1f280*/  BAR.SYNC.DEFER_BLOCKING 0x0 ;  /* 0x0000000000007b1d */ /* 0x000fe20000010000 */
[----:B------:R-:W-:Y:S01]  /*1f290*/  LEA.HI.X.SX32 R99, R3, R97, 0x1, P3 ;  /* 0x0000006103637211 */ /* 0x000fe200018f0eff */
[----:B------:R-:W-:-:S04]  /*1f2a0*/  IMAD R147, R4, 0xc, RZ ;  /* 0x0000000c04937824 */ /* 0x000fc800078e02ff */
[----:B------:R-:W3:Y:S04]  /*1f2b0*/  LDL.LU R8, [R1+0x910] ;  /* 0x0009100001087983 */ /* 0x000ee80000300800 */
[----:B------:R-:W3:Y:S04]  /*1f2c0*/  LDL.LU R7, [R1+0x90c] ;  /* 0x00090c0001077983 */ /* 0x000ee80000300800 */
[----:B------:R-:W3:Y:S04]  /*1f2d0*/  LDL.LU R6, [R1+0x908] ;  /* 0x0009080001067983 */ /* 0x000ee80000300800 */
[----:B------:R1:W-:Y:S01]  /*1f2e0*/  STSM.16.M88.4 [R2], R140 ;  /* 0x0000008c02007844 */ /* 0x0003e20000000200 */
[----:B------:R-:W-:Y:S01]  /*1f2f0*/  BAR.SYNC.DEFER_BLOCKING 0x0 ;  /* 0x0000000000007b1d */ /* 0x000fe20000010000 */
[----:B-1----:R-:W-:Y:S01]  /*1f300*/  IMAD R141, R4, 0x3, RZ ;  /* 0x00000003048d7824 */ /* 0x002fe200078e02ff */
[----:B------:R-:W-:-:S06]  /*1f310*/  IADD3 R140, P5, R145, R96, RZ ;  /* 0x00000060918c7210 */ /* 0x000fcc0007fbe0ff */
[----:B------:R-:W1:Y:S01]  /*1f320*/  LDC R142, c[0x0][0x278] ;  /* 0x00009e00ff8e7b82 */ /* 0x000e620000000800 */
[----:B------:R-:W0:Y:S07]  /*1f330*/  LDS.128 R36, [R5] ;  /* 0x0000000005247984 */ /* 0x000e2e0000000c00 */
[----:B------:R-:W-:Y:S06]  /*1f340*/  BAR.SYNC.DEFER_BLOCKING 0x0 ;  /* 0x0000000000007b1d */ /* 0x000fec0000010000 */
[----:B------:R0:W-:Y:S02]  /*1f350*/  STSM.16.M88.4 [R2], R148 ;  /* 0x0000009402007844 */ /* 0x0001e40000000200 */
[----:B------:R-:W-:Y:S01]  /*1f360*/  BAR.SYNC.DEFER_BLOCKING 0x0 ;  /* 0x0000000000007b1d */ /* 0x000fe20000010000 */
[----:B0-----:R-:W-:-:S07]  /*1f370*/  LEA R2, P6, R155, R96, 0x3 ;  /* 0x000000609b027211 */ /* 0x001fce00078c18ff */
[----:B------:R-:W0:Y:S08]  /*1f380*/  LDC R151, c[0x0][0x278] ;  /* 0x00009e00ff977b82 */ /* 0x000e300000000800 */
[----:B------:R-:W1:Y:S01]  /*1f390*/  LDC R155, c[0x0][0x278] ;  /* 0x00009e00ff9b7b82 */ /* 0x000e620000000800 */
[----:B------:R-:W-:Y:S04]  /*1f3a0*/  STG.E.U16 desc[UR6][R96.64], R16 ;  /* 0x0000001060007986 */ /* 0x000fe8000c101506 */
[----:B------:R0:W-:Y:S01]  /*1f3b0*/  STG.E.U16 desc[UR6][R10.64], R0 ;  /* 0x000000000a007986 */ /* 0x0001e2000c101506 */
[----:B------:R-:W-:-:S02]  /*1f3c0*/  SHF.L.U32 R143, R4, 0x2, RZ ;  /* 0x00000002048f7819 */ /* 0x000fc400000006ff */
[----:B0-----:R-:W0:Y:S02]  /*1f3d0*/  LDC R0, c[0x0][0x278] ;  /* 0x00009e00ff007b82 */ /* 0x001e240000000800 */
[-C--:B------:R-:W-:Y:S01]  /*1f3e0*/  LEA.HI.X.SX32 R3, R143, R97.reuse, 0x1, P6 ;  /* 0x000000618f037211 */ /* 0x080fe200030f0eff */
[C---:B------:R-:W-:Y:S01]  /*1f3f0*/  IMAD R143, R4.reuse, 0xa, RZ ;  /* 0x0000000a048f7824 */ /* 0x040fe200078e02ff */
[-C--:B------:R-:W-:Y:S02]  /*1f400*/  LEA.HI.X.SX32 R141, R141, R97.reuse, 0x1, P5 ;  /* 0x000000618d8d7211 */ /* 0x080fe400028f0eff */
[----:B------:R-:W-:Y:S01]  /*1f410*/  PRMT R16, R17, 0x7632, R16 ;  /* 0x0000763211107816 */ /* 0x000fe20000000010 */
[----:B------:R1:W-:Y:S01]  /*1f420*/  STG.E.U16 desc[UR6][R98.64], R17 ;  /* 0x0000001162007986 */ /* 0x0003e2000c101506 */
[C---:B------:R-:W-:Y:S01]  /*1f430*/  IMAD R11, R4.reuse, 0x5, RZ ;  /* 0x00000005040b7824 */ /* 0x040fe200078e02ff */
[----:B------:R-:W-:Y:S01]  /*1f440*/  IADD3 R10, P5, R143, R96, RZ ;  /* 0x000000608f0a7210 */ /* 0x000fe20007fbe0ff */
[----:B------:R-:W-:Y:S01]  /*1f450*/  IMAD R149, R4, 0xe, RZ ;  /* 0x0000000e04957824 */ /* 0x000fe200078e02ff */
[----:B------:R1:W-:Y:S02]  /*1f460*/  STG.E.U16 desc[UR6][R140.64], R16 ;  /* 0x000000108c007986 */ /* 0x0003e4000c101506 */
[----:B------:R-:W-:-:S02]  /*1f470*/  LEA.HI.X.SX32 R11, R11, R97, 0x1, P5 ;  /* 0x000000610b0b7211 */ /* 0x000fc400028f0eff */
[----:B------:R1:W-:Y:S02]  /*1f480*/  STG.E.U16 desc[UR6][R2.64], R18 ;  /* 0x0000001202007986 */ /* 0x0003e4000c101506 */
[-C--:B-1----:R-:W-:Y:S02]  /*1f490*/  LEA R98, P6, R155, R96.reuse, 0x4 ;  /* 0x000000609b627211 */ /* 0x082fe400078c20ff */
[----:B------:R-:W1:Y:S01]  /*1f4a0*/  LDC R155, c[0x0][0x278] ;  /* 0x00009e00ff9b7b82 */ /* 0x000e620000000800 */
[C---:B------:R-:W-:Y:S01]  /*1f4b0*/  IMAD R17, R4.reuse, 0x7, RZ ;  /* 0x0000000704117824 */ /* 0x040fe200078e02ff */
[-C--:B------:R-:W-:Y:S02]  /*1f4c0*/  IADD3 R16, P5, R149, R96.reuse, RZ ;  /* 0x0000006095107210 */ /* 0x080fe40007fbe0ff */
[----:B------:R-:W-:Y:S02]  /*1f4d0*/  SHF.L.U32 R99, R4, 0x3, RZ ;  /* 0x0000000304637819 */ /* 0x000fe400000006ff */
[----:B------:R-:W-:-:S02]  /*1f4e0*/  IADD3 R2, P3, R147, R96, RZ ;  /* 0x0000006093027210 */ /* 0x000fc40007f7e0ff */
[----:B------:R-:W-:Y:S01]  /*1f4f0*/  PRMT R141, R18, 0x7632, R141 ;  /* 0x00007632128d7816 */ /* 0x000fe2000000008d */
[----:B------:R-:W-:Y:S01]  /*1f500*/  IMAD R151, R151, 0x14, RZ ;  /* 0x0000001497977824 */ /* 0x000fe200078e02ff */
[-C--:B------:R-:W-:Y:S01]  /*1f510*/  LEA.HI.X.SX32 R3, R145, R97.reuse, 0x1, P3 ;  /* 0x0000006191037211 */ /* 0x080fe200018f0eff */
[----:B0-----:R-:W-:Y:S01]  /*1f520*/  IMAD R145, R0, 0x12, RZ ;  /* 0x0000001200917824 */ /* 0x001fe200078e02ff */
[-C--:B------:R-:W-:Y:S01]  /*1f530*/  LEA.HI.X.SX32 R17, R17, R97.reuse, 0x1, P5 ;  /* 0x0000006111117211 */ /* 0x080fe200028f0eff */
[----:B------:R-:W0:Y:S01]  /*1f540*/  LDC R0, c[0x0][0x278] ;  /* 0x00009e00ff007b82 */ /* 0x000e220000000800 */
[----:B------:R-:W-:Y:S02]  /*1f550*/  PRMT R18, R19, 0x7632, R18 ;  /* 0x0000763213127816 */ /* 0x000fe40000000012 */
[----:B------:R-:W-:Y:S01]  /*1f560*/  LEA.HI.X.SX32 R99, R99, R97, 0x1, P6 ;  /* 0x0000006163637211 */ /* 0x000fe200030f0eff */
[----:B------:R1:W-:Y:S04]  /*1f570*/  STG.E.U16 desc[UR6][R10.64], R141 ;  /* 0x0000008d0a007986 */ /* 0x0003e8000c101506 */
[----:B------:R1:W-:Y:S01]  /*1f580*/  STG.E.U16 desc[UR6][R2.64], R19 ;  /* 0x0000001302007986 */ /* 0x0003e2000c101506 */
[----:B------:R-:W2:Y:S03]  /*1f590*/  LDC R140, c[0x0][0x278] ;  /* 0x00009e00ff8c7b82 */ /* 0x000ea60000000800 */
[----:B------:R-:W-:Y:S04]  /*1f5a0*/  STG.E.U16 desc[UR6][R16.64], R18 ;  /* 0x0000001210007986 */ /* 0x000fe8000c101506 */
[----:B------:R1:W-:Y:S02]  /*1f5b0*/  STG.E.U16 desc[UR6][R98.64], R20 ;  /* 0x0000001462007986 */ /* 0x0003e4000c101506 */
[----:B-1----:R-:W-:Y:S01]  /*1f5c0*/  IMAD R11, R4, 0x9, RZ ;  /* 0x00000009040b7824 */ /* 0x002fe200078e02ff */
[-C--:B------:R-:W-:Y:S01]  /*1f5d0*/  IADD3 R10, P5, R151, R96.reuse, RZ ;  /* 0x00000060970a7210 */ /* 0x080fe20007fbe0ff */
[----:B------:R-:W1:Y:S01]  /*1f5e0*/  LDC R141, c[0x0][0x278] ;  /* 0x00009e00ff8d7b82 */ /* 0x000e620000000800 */
[----:B------:R-:W-:-:S07]  /*1f5f0*/  IADD3 R2, P3, R145, R96, RZ ;  /* 0x0000006091027210 */ /* 0x000fce0007f7e0ff */
[----:B------:R-:W2:Y:S01]  /*1f600*/  LDC R98, c[0x0][0x278] ;  /* 0x00009e00ff627b82 */ /* 0x000ea20000000800 */
[----:B------:R-:W-:-:S07]  /*1f610*/  IMAD R17, R4, 0xb, RZ ;  /* 0x0000000b04117824 */ /* 0x000fce00078e02ff */
[----:B------:R-:W1:Y:S01]  /*1f620*/  LDC R99, c[0x0][0x278] ;  /* 0x00009e00ff637b82 */ /* 0x000e620000000800 */
[-C--:B------:R-:W-:Y:S01]  /*1f630*/  LEA.HI.X.SX32 R3, R11, R97.reuse, 0x1, P3 ;  /* 0x000000610b037211 */ /* 0x080fe200018f0eff */
[----:B------:R-:W-:Y:S01]  /*1f640*/  IMAD R155, R155, 0x18, RZ ;  /* 0x000000189b9b7824 */ /* 0x000fe200078e02ff */
[----:B------:R-:W-:Y:S02]  /*1f650*/  PRMT R20, R20, 0x7632, R20 ;  /* 0x0000763214147816 */ /* 0x000fe40000000014 */
[----:B------:R-:W-:Y:S02]  /*1f660*/  IADD3 R16, P6, R153, R96, RZ ;  /* 0x0000006099107210 */ /* 0x000fe40007fde0ff */
[-C--:B------:R-:W-:Y:S02]  /*1f670*/  LEA.HI.X.SX32 R11, R143, R97.reuse, 0x1, P5 ;  /* 0x000000618f0b7211 */ /* 0x080fe400028f0eff */
[----:B------:R-:W2:Y:S01]  /*1f680*/  LDC R143, c[0x0][0x278] ;  /* 0x00009e00ff8f7b82 */ /* 0x000ea20000000800 */
[----:B------:R-:W-:Y:S01]  /*1f690*/  LEA.HI.X.SX32 R17, R17, R97, 0x1, P6 ;  /* 0x0000006111117211 */ /* 0x000fe200030f0eff */
[----:B------:R0:W-:Y:S01]  /*1f6a0*/  STG.E.U16 desc[UR6][R2.64], R20 ;  /* 0x0000001402007986 */ /* 0x0001e2000c101506 */
[----:B------:R-:W-:-:S03]  /*1f6b0*/  PRMT R18, R21, 0x7632, R18 ;  /* 0x0000763215127816 */ /* 0x000fc60000000012 */
[----:B------:R0:W-:Y:S04]  /*1f6c0*/  STG.E.U16 desc[UR6][R10.64], R21 ;  /* 0x000000150a007986 */ /* 0x0001e8000c101506 */
[----:B------:R0:W-:Y:S02]  /*1f6d0*/  STG.E.U16 desc[UR6][R16.64], R18 ;  /* 0x0000001210007986 */ /* 0x0001e4000c101506 */
[-C--:B0-----:R-:W-:Y:S02]  /*1f6e0*/  IADD3 R2, P5, R155, R96.reuse, RZ ;  /* 0x000000609b027210 */ /* 0x081fe40007fbe0ff */
[----:B------:R-:W-:Y:S02]  /*1f6f0*/  IADD3 R20, P6, R161, R96, RZ ;  /* 0x00000060a1147210 */ /* 0x000fe40007fde0ff */
[----:B------:R-:W-:Y:S01]  /*1f700*/  LEA.HI.X.SX32 R3, R147, R97, 0x1, P5 ;  /* 0x0000006193037211 */ /* 0x000fe200028f0eff */
[----:B------:R-:W-:-:S02]  /*1f710*/  IMAD R11, R4, 0xd, RZ ;  /* 0x0000000d040b7824 */ /* 0x000fc400078e02ff */
[----:B------:R-:W0:Y:S01]  /*1f720*/  LDC R4, c[0x0][0x278] ;  /* 0x00009e00ff047b82 */ /* 0x000e220000000800 */
[----:B------:R-:W-:Y:S01]  /*1f730*/  IMAD R17, R0, 0xf, RZ ;  /* 0x0000000f00117824 */ /* 0x000fe200078e02ff */
[-C--:B------:R-:W-:Y:S01]  /*1f740*/  IADD3 R18, P5, R159, R96.reuse, RZ ;  /* 0x000000609f127210 */ /* 0x080fe20007fbe0ff */
[----:B------:R2:W-:Y:S01]  /*1f750*/  STG.E.U16 desc[UR6][R2.64], R22 ;  /* 0x0000001602007986 */ /* 0x0005e2000c101506 */
[----:B------:R-:W-:-:S04]  /*1f760*/  IADD3 R10, P3, R157, R96, RZ ;  /* 0x000000609d0a7210 */ /* 0x000fc80007f7e0ff */
[----:B------:R-:W0:Y:S01]  /*1f770*/  LDC R0, c[0x0][0x278] ;  /* 0x00009e00ff007b82 */ /* 0x000e220000000800 */
[-C--:B------:R-:W-:Y:S02]  /*1f780*/  LEA.HI.X.SX32 R19, R149, R97.reuse, 0x1, P5 ;  /* 0x0000006195137211 */ /* 0x080fe400028f0eff */
[-C--:B------:R-:W-:Y:S01]  /*1f790*/  LEA.HI.X.SX32 R21, R17, R97.reuse, 0x1, P6 ;  /* 0x0000006111157211 */ /* 0x080fe200030f0eff */
[----:B------:R-:W-:Y:S01]  /*1f7a0*/  IMAD R17, R142, 0x24, RZ ;  /* 0x000000248e117824 */ /* 0x000fe200078e02ff */
[----:B-1----:R-:W-:Y:S01]  /*1f7b0*/  SHF.L.U32 R99, R99, 0x4, RZ ;  /* 0x0000000463637819 */ /* 0x002fe200000006ff */
[----:B--2---:R-:W-:Y:S01]  /*1f7c0*/  IMAD R3, R98, 0x22, RZ ;  /* 0x0000002262037824 */ /* 0x004fe200078e02ff */
[----:B------:R-:W-:Y:S01]  /*1f7d0*/  LEA R98, P5, R163, R96, 0x5 ;  /* 0x00000060a3627211 */ /* 0x000fe200078a28ff */
[----:B------:R-:W1:Y:S01]  /*1f7e0*/  LDC R16, c[0x0][0x278] ;  /* 0x00009e00ff107b82 */ /* 0x000e620000000800 */
[-C--:B------:R-:W-:Y:S02]  /*1f7f0*/  LEA.HI.X.SX32 R11, R11, R97.reuse, 0x1, P3 ;  /* 0x000000610b0b7211 */ /* 0x080fe400018f0eff */
[----:B------:R-:W-:-:S02]  /*1f800*/  LEA.HI.X.SX32 R99, R99, R97, 0x1, P5 ;  /* 0x0000006163637211 */ /* 0x000fc400028f0eff */
[-C--:B------:R-:W-:Y:S01]  /*1f810*/  IADD3 R22, P5, R17, R96.reuse, RZ ;  /* 0x0000006011167210 */ /* 0x080fe20007fbe0ff */
[----:B------:R2:W-:Y:S01]  /*1f820*/  STG.E.U16 desc[UR6][R10.64], R146 ;  /* 0x000000920a007986 */ /* 0x0005e2000c101506 */
[----:B------:R-:W-:Y:S01]  /*1f830*/  PRMT R147, R23, 0x7632, R147 ;  /* 0x0000763217937816 */ /* 0x000fe20000000093 */
[----:B------:R-:W-:Y:S01]  /*1f840*/  IMAD R141, R141, 0x11, RZ ;  /* 0x000000118d8d7824 */ /* 0x000fe200078e02ff */
[----:B------:R-:W4:Y:S01]  /*1f850*/  LDC R2, c[0x0][0x278] ;  /* 0x00009e00ff027b82 */ /* 0x000f220000000800 */
[----:B------:R2:W-:Y:S04]  /*1f860*/  STG.E.U16 desc[UR6][R18.64], R23 ;  /* 0x0000001712007986 */ /* 0x0005e8000c101506 */
[----:B------:R0:W-:Y:S03]  /*1f870*/  STG.E.U16 desc[UR6][R20.64], R147 ;  /* 0x0000009314007986 */ /* 0x0001e6000c101506 */
[----:B------:R-:W4:Y:S01]  /*1f880*/  LDC R149, c[0x0][0x278] ;  /* 0x00009e00ff957b82 */ /* 0x000f220000000800 */
[----:B--2---:R-:W-:Y:S01]  /*1f890*/  IADD3 R10, P3, R3, R96, RZ ;  /* 0x00000060030a7210 */ /* 0x004fe20007f7e0ff */
[----:B------:R-:W-:Y:S01]  /*1f8a0*/  IMAD R19, R143, 0x26, RZ ;  /* 0x000000268f137824 */ /* 0x000fe200078e02ff */
[----:B------:R-:W-:-:S05]  /*1f8b0*/  LEA.HI.X.SX32 R23, R145, R97, 0x1, P5 ;  /* 0x0000006191177211 */ /* 0x000fca00028f0eff */
[----:B------:R-:W2:Y:S01]  /*1f8c0*/  LDC R145, c[0x0][0x278] ;  /* 0x00009e00ff917b82 */ /* 0x000ea20000000800 */
[-C--:B------:R-:W-:Y:S01]  /*1f8d0*/  LEA.HI.X.SX32 R11, R141, R97.reuse, 0x1, P3 ;  /* 0x000000618d0b7211 */ /* 0x080fe200018f0eff */
[----:B0-----:R-:W-:Y:S01]  /*1f8e0*/  IMAD R21, R140, 0x13, RZ ;  /* 0x000000138c157824 */ /* 0x001fe200078e02ff */
[----:B------:R-:W-:Y:S02]  /*1f8f0*/  PRMT R20, R12, 0x7632, R20 ;  /* 0x000076320c147816 */ /* 0x000fe40000000014 */
[----:B------:R-:W-:Y:S01]  /*1f900*/  IADD3 R142, P6, R19, R96, RZ ;  /* 0x00000060138e7210 */ /* 0x000fe20007fde0ff */
[----:B------:R1:W-:Y:S02]  /*1f910*/  STG.E.U16 desc[UR6][R98.64], R12 ;  /* 0x0000000c62007986 */ /* 0x0003e4000c101506 */
[----:B------:R-:W0:Y:S01]  /*1f920*/  LDC R18, c[0x0][0x278] ;  /* 0x00009e00ff127b82 */ /* 0x000e220000000800 */
[----:B------:R-:W-:Y:S01]  /*1f930*/  LEA.HI.X.SX32 R143, R21, R97, 0x1, P6 ;  /* 0x00000061158f7211 */ /* 0x000fe200030f0eff */
[----:B------:R1:W-:Y:S01]  /*1f940*/  STG.E.U16 desc[UR6][R10.64], R20 ;  /* 0x000000140a007986 */ /* 0x0003e2000c101506 */
[----:B------:R-:W-:Y:S01]  /*1f950*/  PRMT R140, R13, 0x7632, R140 ;  /* 0x000076320d8c7816 */ /* 0x000fe2000000008c */
[----:B------:R-:W-:-:S02]  /*1f960*/  IMAD R21, R4, 0x28, RZ ;  /* 0x0000002804157824 */ /* 0x000fc400078e02ff */
[----:B------:R1:W-:Y:S02]  /*1f970*/  STG.E.U16 desc[UR6][R22.64], R13 ;  /* 0x0000000d16007986 */ /* 0x0003e4000c101506 */
[----:B------:R-:W3:Y:S01]  /*1f980*/  LDC R147, c[0x0][0x278] ;  /* 0x00009e00ff937b82 */ /* 0x000ee20000000800 */
[----:B-1----:R-:W-:Y:S02]  /*1f990*/  IMAD R99, R16, 0x2a, RZ ;  /* 0x0000002a10637824 */ /* 0x002fe400078e02ff */
[----:B------:R-:W-:-:S05]  /*1f9a0*/  IMAD R141, R144, 0x2c, RZ ;  /* 0x0000002c908d7824 */ /* 0x000fca00078e02ff */
[----:B------:R-:W1:Y:S01]  /*1f9b0*/  LDC R20, c[0x0][0x278] ;  /* 0x00009e00ff147b82 */ /* 0x000e620000000800 */
[----:B------:R-:W-:Y:S01]  /*1f9c0*/  IMAD R13, R0, 0x15, RZ ;  /* 0x00000015000d7824 */ /* 0x000fe200078e02ff */
[----:B------:R-:W-:-:S06]  /*1f9d0*/  IADD3 R10, P3, R21, R96, RZ ;  /* 0x00000060150a7210 */ /* 0x000fcc0007f7e0ff */
[----:B------:R-:W1:Y:S01]  /*1f9e0*/  LDC R0, c[0x0][0x278] ;  /* 0x00009e00ff007b82 */ /* 0x000e620000000800 */
[-C--:B------:R-:W-:Y:S02]  /*1f9f0*/  LEA.HI.X.SX32 R11, R151, R97.reuse, 0x1, P3 ;  /* 0x00000061970b7211 */ /* 0x080fe400018f0eff */
[-C--:B------:R-:W-:Y:S01]  /*1fa00*/  IADD3 R12, P5, R99, R96.reuse, RZ ;  /* 0x00000060630c7210 */ /* 0x080fe20007fbe0ff */
[----:B------:R4:W-:Y:S04]  /*1fa10*/  STG.E.U16 desc[UR6][R142.64], R140 ;  /* 0x0000008c8e007986 */ /* 0x0009e8000c101506 */
[----:B------:R-:W1:Y:S01]  /*1fa20*/  LDC R151, c[0x0][0x278] ;  /* 0x00009e00ff977b82 */ /* 0x000e620000000800 */
[----:B------:R-:W-:Y:S01]  /*1fa30*/  IADD3 R22, P6, R141, R96, RZ ;  /* 0x000000608d167210 */ /* 0x000fe20007fde0ff */
[----:B--2---:R-:W-:Y:S01]  /*1fa40*/  IMAD R145, R145, 0x2e, RZ ;  /* 0x0000002e91917824 */ /* 0x004fe200078e02ff */
[----:B------:R-:W-:-:S05]  /*1fa50*/  LEA.HI.X.SX32 R13, R13, R97, 0x1, P5 ;  /* 0x000000610d0d7211 */ /* 0x000fca00028f0eff */
[----:B------:R-:W2:Y:S01]  /*1fa60*/  LDC R4, c[0x0][0x278] ;  /* 0x00009e00ff047b82 */ /* 0x000ea20000000800 */
[----:B----4-:R-:W-:Y:S01]  /*1fa70*/  PRMT R140, R14, 0x7632, R140 ;  /* 0x000076320e8c7816 */ /* 0x010fe2000000008c */
[----:B------:R4:W-:Y:S06]  /*1fa80*/  STG.E.U16 desc[UR6][R10.64], R14 ;  /* 0x0000000e0a007986 */ /* 0x0009ec000c101506 */
[----:B------:R-:W2:Y:S01]  /*1fa90*/  LDC R98, c[0x0][0x278] ;  /* 0x00009e00ff627b82 */ /* 0x000ea20000000800 */
[----:B------:R-:W-:Y:S01]  /*1faa0*/  LEA.HI.X.SX32 R23, R153, R97, 0x1, P6 ;  /* 0x0000006199177211 */ /* 0x000fe200030f0eff */
[----:B------:R3:W-:Y:S01]  /*1fab0*/  STG.E.U16 desc[UR6][R12.64], R140 ;  /* 0x0000008c0c007986 */ /* 0x0007e2000c101506 */
[----:B------:R-:W-:-:S05]  /*1fac0*/  IMAD R149, R149, 0x30, RZ ;  /* 0x0000003095957824 */ /* 0x000fca00078e02ff */
[----:B------:R-:W2:Y:S01]  /*1fad0*/  LDC R16, c[0x0][0x278] ;  /* 0x00009e00ff107b82 */ /* 0x000ea20000000800 */
[----:B----4-:R-:W-:Y:S01]  /*1fae0*/  IMAD R11, R2, 0x17, RZ ;  /* 0x00000017020b7824 */ /* 0x010fe200078e02ff */
[-C--:B------:R-:W-:Y:S01]  /*1faf0*/  IADD3 R10, P5, R145, R96.reuse, RZ ;  /* 0x00000060910a7210 */ /* 0x080fe20007fbe0ff */
[----:B0-----:R-:W-:Y:S01]  /*1fb00*/  IMAD R143, R18, 0x32, RZ ;  /* 0x00000032128f7824 */ /* 0x001fe200078e02ff */
[----:B------:R-:W-:Y:S01]  /*1fb10*/  PRMT R142, R15, 0x7632, R142 ;  /* 0x000076320f8e7816 */ /* 0x000fe2000000008e */
[----:B------:R1:W-:Y:S03]  /*1fb20*/  STG.E.U16 desc[UR6][R22.64], R15 ;  /* 0x0000000f16007986 */ /* 0x0003e6000c101506 */
[----:B---3--:R-:W0:Y:S01]  /*1fb30*/  LDC R140, c[0x0][0x278] ;  /* 0x00009e00ff8c7b82 */ /* 0x008e220000000800 */
[----:B------:R-:W-:Y:S01]  /*1fb40*/  LEA.HI.X.SX32 R11, R11, R97, 0x1, P5 ;  /* 0x000000610b0b7211 */ /* 0x000fe200028f0eff */
[----:B------:R-:W-:Y:S01]  /*1fb50*/  IMAD R147, R147, 0x34, RZ ;  /* 0x0000003493937824 */ /* 0x000fe200078e02ff */
[----:B------:R-:W-:-:S05]  /*1fb60*/  IADD3 R12, P3, R149, R96, RZ ;  /* 0x00000060950c7210 */ /* 0x000fca0007f7e0ff */
[----:B------:R-:W3:Y:S01]  /*1fb70*/  LDC R163, c[0x0][0x278] ;  /* 0x00009e00ffa37b82 */ /* 0x000ee20000000800 */
[----:B-1----:R-:W-:Y:S01]  /*1fb80*/  IMAD R15, R0, 0x19, RZ ;  /* 0x00000019000f7824 */ /* 0x002fe200078e02ff */
[----:B------:R-:W-:Y:S01]  /*1fb90*/  IADD3 R14, P5, R143, R96, RZ ;  /* 0x000000608f0e7210 */ /* 0x000fe20007fbe0ff */
[----:B------:R1:W-:Y:S01]  /*1fba0*/  STG.E.U16 desc[UR6][R10.64], R142 ;  /* 0x0000008e0a007986 */ /* 0x0003e2000c101506 */
[----:B------:R-:W-:-:S04]  /*1fbb0*/  LEA.HI.X.SX32 R13, R155, R97, 0x1, P3 ;  /* 0x000000619b0d7211 */ /* 0x000fc800018f0eff */
[----:B------:R-:W4:Y:S01]  /*1fbc0*/  LDC R0, c[0x0][0x278] ;  /* 0x00009e00ff007b82 */ /* 0x000f220000000800 */
[----:B------:R-:W-:Y:S02]  /*1fbd0*/  LEA.HI.X.SX32 R15, R15, R97, 0x1, P5 ;  /* 0x000000610f0f7211 */ /* 0x000fe400028f0eff */
[----:B------:R-:W-:Y:S02]  /*1fbe0*/  IADD3 R22, P6, R147, R96, RZ ;  /* 0x0000006093167210 */ /* 0x000fe40007fde0ff */
[----:B-1----:R-:W-:-:S03]  /*1fbf0*/  PRMT R11, R24, 0x7632, R11 ;  /* 0x00007632180b7816 */ /* 0x002fc6000000000b */
[----:B------:R-:W1:Y:S01]  /*1fc00*/  LDC R2, c[0x0][0x278] ;  /* 0x00009e00ff027b82 */ /* 0x000e620000000800 */
[----:B------:R-:W-:Y:S01]  /*1fc10*/  STG.E.U16 desc[UR6][R12.64], R24 ;  /* 0x000000180c007986 */ /* 0x000fe2000c101506 */
[----:B------:R-:W-:Y:S01]  /*1fc20*/  IMAD R151, R151, 0x36, RZ ;  /* 0x0000003697977824 */ /* 0x000fe200078e02ff */
[----:B------:R-:W-:Y:S01]  /*1fc30*/  LEA.HI.X.SX32 R23, R157, R97, 0x1, P6 ;  /* 0x000000619d177211 */ /* 0x000fe200030f0eff */
[----:B------:R-:W-:Y:S01]  /*1fc40*/  IMAD R155, R20, 0x38, RZ ;  /* 0x00000038149b7824 */ /* 0x000fe200078e02ff */
[----:B------:R0:W-:Y:S03]  /*1fc50*/  STG.E.U16 desc[UR6][R14.64], R11 ;  /* 0x0000000b0e007986 */ /* 0x0001e6000c101506 */
[----:B------:R-:W1:Y:S01]  /*1fc60*/  LDC R18, c[0x0][0x278] ;  /* 0x00009e00ff127b82 */ /* 0x000e620000000800 */
[----:B--2---:R-:W-:Y:S01]  /*1fc70*/  IMAD R157, R98, 0x3a, RZ ;  /* 0x0000003a629d7824 */ /* 0x004fe200078e02ff */
[----:B------:R-:W-:-:S06]  /*1fc80*/  IADD3 R10, P3, R151, R96, RZ ;  /* 0x00000060970a7210 */ /* 0x000fcc0007f7e0ff */
[----:B------:R-:W2:Y:S01]  /*1fc90*/  LDC R153, c[0x0][0x278] ;  /* 0x00009e00ff997b82 */ /* 0x000ea20000000800 */
[----:B0-----:R-:W-:Y:S01]  /*1fca0*/  IMAD R11, R4, 0x1b, RZ ;  /* 0x0000001b040b7824 */ /* 0x001fe200078e02ff */
[-C--:B------:R-:W-:Y:S01]  /*1fcb0*/  IADD3 R12, P5, R155, R96.reuse, RZ ;  /* 0x000000609b0c7210 */ /* 0x080fe20007fbe0ff */
[----:B------:R-:W-:Y:S01]  /*1fcc0*/  IMAD R15, R16, 0x1d, RZ ;  /* 0x0000001d100f7824 */ /* 0x000fe200078e02ff */
[----:B------:R-:W-:-:S04]  /*1fcd0*/  IADD3 R14, P6, R157, R96, RZ ;  /* 0x000000609d0e7210 */ /* 0x000fc80007fde0ff */
[----:B------:R-:W0:Y:S01]  /*1fce0*/  LDC R4, c[0x0][0x278] ;  /* 0x00009e00ff047b82 */ /* 0x000e220000000800 */
[----:B------:R3:W-:Y:S01]  /*1fcf0*/  STG.E.U16 desc[UR6][R22.64], R25 ;  /* 0x0000001916007986 */ /* 0x0007e2000c101506 */
[-C--:B------:R-:W-:Y:S02]  /*1fd00*/  LEA.HI.X.SX32 R11, R11, R97.reuse, 0x1, P3 ;  /* 0x000000610b0b7211 */ /* 0x080fe400018f0eff */
[----:B------:R-:W-:-:S04]  /*1fd10*/  LEA.HI.X.SX32 R13, R159, R97, 0x1, P5 ;  /* 0x000000619f0d7211 */ /* 0x000fc800028f0eff */
[----:B------:R-:W0:Y:S01]  /*1fd20*/  LDC R20, c[0x0][0x278] ;  /* 0x00009e00ff147b82 */ /* 0x000e220000000800 */
[----:B------:R-:W-:Y:S01]  /*1fd30*/  LEA.HI.X.SX32 R15, R15, R97, 0x1, P6 ;  /* 0x000000610f0f7211 */ /* 0x000fe200030f0eff */
[----:B------:R-:W-:Y:S01]  /*1fd40*/  IMAD R159, R140, 0x3c, RZ ;  /* 0x0000003c8c9f7824 */ /* 0x000fe200078e02ff */
[----:B------:R-:W-:Y:S02]  /*1fd50*/  PRMT R24, R26, 0x7632, R24 ;  /* 0x000076321a187816 */ /* 0x000fe40000000018 */
[----:B---3--:R-:W-:-:S03]  /*1fd60*/  PRMT R23, R25, 0x7632, R23 ;  /* 0x0000763219177816 */ /* 0x008fc60000000017 */
[----:B------:R-:W3:Y:S01]  /*1fd70*/  LDC R16, c[0x0][0x278] ;  /* 0x00009e00ff107b82 */ /* 0x000ee20000000800 */
[----:B------:R-:W-:Y:S01]  /*1fd80*/  IMAD R163, R163, 0x3e, RZ ;  /* 0x0000003ea3a37824 */ /* 0x000fe200078e02ff */
[----:B------:R1:W-:Y:S01]  /*1fd90*/  STG.E.U16 desc[UR6][R10.64], R23 ;  /* 0x000000170a007986 */ /* 0x0003e2000c101506 */
[----:B----4-:R-:W-:Y:S01]  /*1fda0*/  IMAD R25, R0, 0x1f, RZ ;  /* 0x0000001f00197824 */ /* 0x010fe200078e02ff */
[----:B------:R-:W-:Y:S02]  /*1fdb0*/  IADD3 R22, P5, R159, R96, RZ ;  /* 0x000000609f167210 */ /* 0x000fe40007fbe0ff */
[----:B------:R-:W-:Y:S02]  /*1fdc0*/  STG.E.U16 desc[UR6][R12.64], R26 ;  /* 0x0000001a0c007986 */ /* 0x000fe4000c101506 */
[----:B------:R-:W4:Y:S02]  /*1fdd0*/  LDC R0, c[0x0][0x278] ;  /* 0x00009e00ff007b82 */ /* 0x000f240000000800 */
[----:B------:R2:W-:Y:S01]  /*1fde0*/  STG.E.U16 desc[UR6][R14.64], R24 ;  /* 0x000000180e007986 */ /* 0x0005e2000c101506 */
[----:B-1----:R-:W-:-:S02]  /*1fdf0*/  SHF.L.U32 R11, R2, 0x5, RZ ;  /* 0x00000005020b7819 */ /* 0x002fc400000006ff */
[----:B------:R-:W-:-:S03]  /*1fe00*/  LEA.HI.X.SX32 R23, R161, R97, 0x1, P5 ;  /* 0x00000061a1177211 */ /* 0x000fc600028f0eff */
[----:B------:R-:W1:Y:S01]  /*1fe10*/  LDC R98, c[0x0][0x278] ;  /* 0x00009e00ff627b82 */ /* 0x000e620000000800 */
[----:B------:R-:W-:Y:S02]  /*1fe20*/  PRMT R2, R27, 0x7632, R2 ;  /* 0x000076321b027816 */ /* 0x000fe40000000002 */
[----:B--2---:R-:W-:Y:S01]  /*1fe30*/  IADD3 R14, P3, R163, R96, RZ ;  /* 0x00000060a30e7210 */ /* 0x004fe20007f7e0ff */
[----:B------:R-:W-:-:S04]  /*1fe40*/  IMAD R13, R18, 0x21, RZ ;  /* 0x00000021120d7824 */ /* 0x000fc800078e02ff */
[----:B------:R-:W2:Y:S01]  /*1fe50*/  LDC R18, c[0x0][0x278] ;  /* 0x00009e00ff127b82 */ /* 0x000ea20000000800 */
[-C--:B------:R-:W-:Y:S01]  /*1fe60*/  LEA.HI.X.SX32 R15, R25, R97.reuse, 0x1, P3 ;  /* 0x00000061190f7211 */ /* 0x080fe200018f0eff */
[----:B------:R-:W-:Y:S01]  /*1fe70*/  STG.E.U16 desc[UR6][R22.64], R27 ;  /* 0x0000001b16007986 */ /* 0x000fe2000c101506 */
[-C--:B------:R-:W-:Y:S02]  /*1fe80*/  LEA R24, P5, R153, R96.reuse, 0x6 ;  /* 0x0000006099187211 */ /* 0x080fe400078a30ff */
[----:B------:R-:W-:Y:S01]  /*1fe90*/  IADD3 R152, P6, R167, R96, RZ ;  /* 0x00000060a7987210 */ /* 0x000fe20007fde0ff */
[----:B------:R3:W-:Y:S02]  /*1fea0*/  STG.E.U16 desc[UR6][R14.64], R2 ;  /* 0x000000020e007986 */ /* 0x0007e4000c101506 */
[----:B------:R-:W1:Y:S01]  /*1feb0*/  LDC R26, c[0x0][0x278] ;  /* 0x00009e00ff1a7b82 */ /* 0x000e620000000800 */
[-C--:B------:R-:W-:Y:S01]  /*1fec0*/  LEA.HI.X.SX32 R25, R11, R97.reuse, 0x1, P5 ;  /* 0x000000610b197211 */ /* 0x080fe200028f0eff */
[----:B0-----:R-:W-:Y:S01]  /*1fed0*/  IMAD R11, R20, 0x48, RZ ;  /* 0x00000048140b7824 */ /* 0x001fe200078e02ff */
[----:B------:R-:W-:Y:S01]  /*1fee0*/  LEA.HI.X.SX32 R153, R13, R97, 0x1, P6 ;  /* 0x000000610d997211 */ /* 0x000fe200030f0eff */
[----:B---3--:R-:W-:-:S04]  /*1fef0*/  IMAD R13, R16, 0x46, RZ ;  /* 0x00000046100d7824 */ /* 0x008fc800078e02ff */
[----:B------:R-:W0:Y:S01]  /*1ff00*/  LDC R20, c[0x0][0x278] ;  /* 0x00009e00ff147b82 */ /* 0x000e220000000800 */
[----:B------:R-:W-:-:S07]  /*1ff10*/  IMAD R15, R4, 0x23, RZ ;  /* 0x00000023040f7824 */ /* 0x000fce00078e02ff */
[----:B------:R-:W3:Y:S01]  /*1ff20*/  LDC R4, c[0x0][0x278] ;  /* 0x00009e00ff047b82 */ /* 0x000ee20000000800 */
[-C--:B------:R-:W-:Y:S02]  /*1ff30*/  IADD3 R2, P3, R169, R96.reuse, RZ ;  /* 0x00000060a9027210 */ /* 0x080fe40007f7e0ff */
[----:B------:R-:W-:Y:S02]  /*1ff40*/  PRMT R10, R32, 0x7632, R10 ;  /* 0x00007632200a7816 */ /* 0x000fe4000000000a */
[----:B------:R-:W-:-:S03]  /*1ff50*/  IADD3 R22, P5, R13, R96, RZ ;  /* 0x000000600d167210 */ /* 0x000fc60007fbe0ff */
[----:B------:R-:W0:Y:S01]  /*1ff60*/  LDC R14, c[0x0][0x278] ;  /* 0x00009e00ff0e7b82 */ /* 0x000e220000000800 */
[----:B------:R-:W-:Y:S01]  /*1ff70*/  IADD3 R16, P6, R11, R96, RZ ;  /* 0x000000600b107210 */ /* 0x000fe20007fde0ff */
[----:B------:R4:W-:Y:S01]  /*1ff80*/  STG.E.U16 desc[UR6][R24.64], R32 ;  /* 0x0000002018007986 */ /* 0x0009e2000c101506 */
[-C--:B------:R-:W-:Y:S02]  /*1ff90*/  LEA.HI.X.SX32 R3, R3, R97.reuse, 0x1, P3 ;  /* 0x0000006103037211 */ /* 0x080fe400018f0eff */
[-C--:B------:R-:W-:Y:S01]  /*1ffa0*/  LEA.HI.X.SX32 R23, R15, R97.reuse, 0x1, P5 ;  /* 0x000000610f177211 */ /* 0x080fe200028f0eff */
[----:B------:R1:W-:Y:S01]  /*1ffb0*/  STG.E.U16 desc[UR6][R152.64], R10 ;  /* 0x0000000a98007986 */ /* 0x0003e2000c101506 */
[----:B------:R-:W-:Y:S01]  /*1ffc0*/  PRMT R27, R33, 0x7632, R27 ;  /* 0x00007632211b7816 */ /* 0x000fe2000000001b */
[----:B------:R-:W0:Y:S01]  /*1ffd0*/  LDC R12, c[0x0][0x278] ;  /* 0x00009e00ff0c7b82 */ /* 0x000e220000000800 */
[----:B------:R-:W-:Y:S01]  /*1ffe0*/  LEA.HI.X.SX32 R17, R17, R97, 0x1, P6 ;  /* 0x0000006111117211 */ /* 0x000fe200030f0eff */
[----:B------:R-:W-:Y:S01]  /*1fff0*/  STG.E.U16 desc[UR6][R2.64], R33 ;  /* 0x0000002102007986 */ /* 0x000fe2000c101506 */
[----:B--2---:R-:W-:-:S05]  /*20000*/  IMAD R15, R18, 0x4c, RZ ;  /* 0x0000004c120f7824 */ /* 0x004fca00078e02ff */
[----:B----4-:R-:W2:Y:S01]  /*20010*/  LDC R24, c[0x0][0x278] ;  /* 0x00009e00ff187b82 */ /* 0x010ea20000000800 */
[----:B------:R4:W-:Y:S01]  /*20020*/  STG.E.U16 desc[UR6][R22.64], R27 ;  /* 0x0000001b16007986 */ /* 0x0009e2000c101506 */
[----:B------:R-:W-:-:S06]  /*20030*/  IMAD R25, R0, 0x25, RZ ;  /* 0x0000002500197824 */ /* 0x000fcc00078e02ff */
[----:B-1----:R-:W1:Y:S01]  /*20040*/  LDC R10, c[0x0][0x278] ;  /* 0x00009e00ff0a7b82 */ /* 0x002e620000000800 */
[----:B------:R3:W-:Y:S01]  /*20050*/  STG.E.U16 desc[UR6][R16.64], R34 ;  /* 0x0000002210007986 */ /* 0x0007e2000c101506 */
[-C--:B----4-:R-:W-:Y:S02]  /*20060*/  IADD3 R22, P5, R175, R96.reuse, RZ ;  /* 0x00000060af167210 */ /* 0x090fe40007fbe0ff */
[----:B------:R-:W-:-:S04]  /*20070*/  IADD3 R18, P3, R15, R96, RZ ;  /* 0x000000600f127210 */ /* 0x000fc80007f7e0ff */
[----:B------:R-:W4:Y:S01]  /*20080*/  LDC R2, c[0x0][0x278] ;  /* 0x00009e00ff027b82 */ /* 0x000f220000000800 */
[-C--:B------:R-:W-:Y:S01]  /*20090*/  LEA.HI.X.SX32 R23, R25, R97.reuse, 0x1, P5 ;  /* 0x0000006119177211 */ /* 0x080fe200028f0eff */
[----:B---3--:R-:W-:Y:S02]  /*200a0*/  IMAD R17, R26, 0x4e, RZ ;  /* 0x0000004e1a117824 */ /* 0x008fe400078e02ff */
[----:B------:R-:W-:Y:S01]  /*200b0*/  IMAD R25, R4, 0x27, RZ ;  /* 0x0000002704197824 */ /* 0x000fe200078e02ff */
[----:B------:R-:W-:Y:S01]  /*200c0*/  PRMT R140, R34, 0x7632, R140 ;  /* 0x00007632228c7816 */ /* 0x000fe2000000008c */
[----:B0-----:R-:W-:Y:S01]  /*200d0*/  IMAD R3, R20, 0x50, RZ ;  /* 0x0000005014037824 */ /* 0x001fe200078e02ff */
[----:B------:R-:W-:Y:S01]  /*200e0*/  IADD3 R26, P5, R17, R96, RZ ;  /* 0x00000060111a7210 */ /* 0x000fe20007fbe0ff */
[----:B------:R-:W0:Y:S01]  /*200f0*/  LDC R4, c[0x0][0x278] ;  /* 0x00009e00ff047b82 */ /* 0x000e220000000800 */
[-C--:B------:R-:W-:Y:S02]  /*20100*/  LEA.HI.X.SX32 R19, R19, R97.reuse, 0x1, P3 ;  /* 0x0000006113137211 */ /* 0x080fe400018f0eff */
[----:B------:R-:W-:-:S02]  /*20110*/  LEA.HI.X.SX32 R27, R25, R97, 0x1, P5 ;  /* 0x00000061191b7211 */ /* 0x000fc400028f0eff */
[----:B------:R-:W-:Y:S01]  /*20120*/  PRMT R0, R35, 0x7632, R0 ;  /* 0x0000763223007816 */ /* 0x000fe20000000000 */
[----:B------:R-:W-:Y:S02]  /*20130*/  IMAD R25, R14, 0x52, RZ ;  /* 0x000000520e197824 */ /* 0x000fe400078e02ff */
[----:B------:R-:W3:Y:S01]  /*20140*/  LDC R16, c[0x0][0x278] ;  /* 0x00009e00ff107b82 */ /* 0x000ee20000000800 */
[----:B------:R-:W-:Y:S01]  /*20150*/  STG.E.U16 desc[UR6][R22.64], R140 ;  /* 0x0000008c16007986 */ /* 0x000fe2000c101506 */
[----:B------:R-:W-:-:S03]  /*20160*/  IADD3 R32, P6, R3, R96, RZ ;  /* 0x0000006003207210 */ /* 0x000fc60007fde0ff */
[----:B------:R1:W-:Y:S03]  /*20170*/  STG.E.U16 desc[UR6][R18.64], R35 ;  /* 0x0000002312007986 */ /* 0x0003e6000c101506 */
[----:B------:R-:W3:Y:S01]  /*20180*/  LDC R14, c[0x0][0x278] ;  /* 0x00009e00ff0e7b82 */ /* 0x000ee20000000800 */
[----:B------:R1:W-:Y:S01]  /*20190*/  STG.E.U16 desc[UR6][R26.64], R0 ;  /* 0x000000001a007986 */ /* 0x0003e2000c101506 */
[----:B------:R-:W-:-:S06]  /*201a0*/  LEA.HI.X.SX32 R33, R21, R97, 0x1, P6 ;  /* 0x0000006115217211 */ /* 0x000fcc00030f0eff */
[----:B------:R-:W3:Y:S01]  /*201b0*/  LDC R153, c[0x0][0x278] ;  /* 0x00009e00ff997b82 */ /* 0x000ee20000000800 */
[----:B--2---:R-:W-:Y:S02]  /*201c0*/  IMAD R21, R24, 0x54, RZ ;  /* 0x0000005418157824 */ /* 0x004fe400078e02ff */
[----:B-1----:R-:W-:-:S05]  /*201d0*/  IMAD R19, R10, 0x29, RZ ;  /* 0x000000290a137824 */ /* 0x002fca00078e02ff */
[----:B------:R-:W1:Y:S01]  /*201e0*/  LDC R0, c[0x0][0x278] ;  /* 0x00009e00ff007b82 */ /* 0x000e620000000800 */
[----:B------:R2:W-:Y:S01]  /*201f0*/  STG.E.U16 desc[UR6][R32.64], R100 ;  /* 0x0000006420007986 */ /* 0x0005e2000c101506 */
[----:B------:R-:W-:Y:S01]  /*20200*/  IMAD R23, R98, 0x56, RZ ;  /* 0x0000005662177824 */ /* 0x000fe200078e02ff */
[----:B------:R-:W-:-:S05]  /*20210*/  IADD3 R18, P3, R25, R96, RZ ;  /* 0x0000006019127210 */ /* 0x000fca0007f7e0ff */
[----:B------:R-:W1:Y:S01]  /*20220*/  LDC R10, c[0x0][0x278] ;  /* 0x00009e00ff0a7b82 */ /* 0x000e620000000800 */
[----:B------:R-:W-:Y:S01]  /*20230*/  IADD3 R26, P5, R21, R96, RZ ;  /* 0x00000060151a7210 */ /* 0x000fe20007fbe0ff */
[----:B--2---:R-:W-:-:S06]  /*20240*/  IMAD R33, R12, 0x2b, RZ ;  /* 0x0000002b0c217824 */ /* 0x004fcc00078e02ff */
[----:B------:R-:W2:Y:S01]  /*20250*/  LDC R12, c[0x0][0x278] ;  /* 0x00009e00ff0c7b82 */ /* 0x000ea20000000800 */
[----:B------:R-:W-:Y:S02]  /*20260*/  LEA.HI.X.SX32 R19, R19, R97, 0x1, P3 ;  /* 0x0000006113137211 */ /* 0x000fe400018f0eff */
[----:B------:R-:W-:Y:S01]  /*20270*/  PRMT R100, R100, 0x7632, R100 ;  /* 0x0000763264647816 */ /* 0x000fe20000000064 */
[----:B----4-:R-:W-:Y:S01]  /*20280*/  IMAD R35, R2, 0x58, RZ ;  /* 0x0000005802237824 */ /* 0x010fe200078e02ff */
[----:B------:R-:W-:-:S03]  /*20290*/  IADD3 R32, P6, R23, R96, RZ ;  /* 0x0000006017207210 */ /* 0x000fc60007fde0ff */
[----:B------:R-:W4:Y:S01]  /*202a0*/  LDC R20, c[0x0][0x278] ;  /* 0x00009e00ff147b82 */ /* 0x000f220000000800 */
[-C--:B------:R-:W-:Y:S01]  /*202b0*/  LEA.HI.X.SX32 R27, R99, R97.reuse, 0x1, P5 ;  /* 0x00000061631b7211 */ /* 0x080fe200028f0eff */
[----:B------:R3:W-:Y:S01]  /*202c0*/  STG.E.U16 desc[UR6][R18.64], R100 ;  /* 0x0000006412007986 */ /* 0x0007e2000c101506 */
[----:B------:R-:W-:-:S05]  /*202d0*/  LEA.HI.X.SX32 R33, R33, R97, 0x1, P6 ;  /* 0x0000006121217211 */ /* 0x000fca00030f0eff */
[----:B------:R-:W2:Y:S01]  /*202e0*/  LDC R22, c[0x0][0x278] ;  /* 0x00009e00ff167b82 */ /* 0x000ea20000000800 */
[----:B------:R-:W-:Y:S01]  /*202f0*/  PRMT R24, R101, 0x7632, R24 ;  /* 0x0000763265187816 */ /* 0x000fe20000000018 */
[----:B------:R1:W-:Y:S01]  /*20300*/  STG.E.U16 desc[UR6][R26.64], R101 ;  /* 0x000000651a007986 */ /* 0x0003e2000c101506 */
[----:B0-----:R-:W-:-:S05]  /*20310*/  IMAD R99, R4, 0x5a, RZ ;  /* 0x0000005a04637824 */ /* 0x001fca00078e02ff */
[----:B------:R-:W0:Y:S01]  /*20320*/  LDC R2, c[0x0][0x278] ;  /* 0x00009e00ff027b82 */ /* 0x000e220000000800 */
[-C--:B---3--:R-:W-:Y:S01]  /*20330*/  IADD3 R100, P5, R35, R96.reuse, RZ ;  /* 0x0000006023647210 */ /* 0x088fe20007fbe0ff */
[----:B------:R-:W-:Y:S01]  /*20340*/  IMAD R19, R14, 0x5e, RZ ;  /* 0x0000005e0e137824 */ /* 0x000fe200078e02ff */
[----:B------:R3:W-:Y:S01]  /*20350*/  STG.E.U16 desc[UR6][R32.64], R24 ;  /* 0x0000001820007986 */ /* 0x0007e2000c101506 */
[----:B-1----:R-:W-:Y:S01]  /*20360*/  IMAD R27, R16, 0x5c, RZ ;  /* 0x0000005c101b7824 */ /* 0x002fe200078e02ff */
[----:B------:R-:W-:Y:S01]  /*20370*/  LEA.HI.X.SX32 R101, R141, R97, 0x1, P5 ;  /* 0x000000618d657211 */ /* 0x000fe200028f0eff */
[----:B------:R-:W-:Y:S02]  /*20380*/  IMAD R153, R153, 0x2d, RZ ;  /* 0x0000002d99997824 */ /* 0x000fe400078e02ff */
[----:B------:R-:W1:Y:S01]  /*20390*/  LDC R14, c[0x0][0x278] ;  /* 0x00009e00ff0e7b82 */ /* 0x000e620000000800 */
[----:B------:R-:W-:Y:S01]  /*203a0*/  IMAD R141, R0, 0x2f, RZ ;  /* 0x0000002f008d7824 */ /* 0x000fe200078e02ff */
[----:B------:R-:W-:-:S02]  /*203b0*/  IADD3 R152, P5, R27, R96, RZ ;  /* 0x000000601b987210 */ /* 0x000fc40007fbe0ff */
[----:B---3--:R-:W-:-:S04]  /*203c0*/  IADD3 R32, P3, R99, R96, RZ ;  /* 0x0000006063207210 */ /* 0x008fc80007f7e0ff */
[----:B------:R-:W3:Y:S01]  /*203d0*/  LDC R0, c[0x0][0x278] ;  /* 0x00009e00ff007b82 */ /* 0x000ee20000000800 */
[-C--:B------:R-:W-:Y:S02]  /*203e0*/  LEA.HI.X.SX32 R33, R153, R97.reuse, 0x1, P3 ;  /* 0x0000006199217211 */ /* 0x080fe400018f0eff */
[-C--:B------:R-:W-:Y:S01]  /*203f0*/  LEA.HI.X.SX32 R153, R145, R97.reuse, 0x1, P5 ;  /* 0x0000006191997211 */ /* 0x080fe200028f0eff */
[----:B------:R-:W-:Y:S01]  /*20400*/  IMAD R145, R10, 0x60, RZ ;  /* 0x000000600a917824 */ /* 0x000fe200078e02ff */
[-C--:B------:R-:W-:Y:S02]  /*20410*/  IADD3 R160, P6, R19, R96.reuse, RZ ;  /* 0x0000006013a07210 */ /* 0x080fe40007fde0ff */
[----:B------:R-:W-:Y:S01]  /*20420*/  PRMT R16, R102, 0x7632, R16 ;  /* 0x0000763266107816 */ /* 0x000fe20000000010 */
[----:B------:R-:W3:Y:S01]  /*20430*/  LDC R4, c[0x0][0x278] ;  /* 0x00009e00ff047b82 */ /* 0x000ee20000000800 */
[----:B------:R2:W-:Y:S01]  /*20440*/  STG.E.U16 desc[UR6][R100.64], R102 ;  /* 0x0000006664007986 */ /* 0x0005e2000c101506 */
[----:B------:R-:W-:Y:S01]  /*20450*/  LEA.HI.X.SX32 R161, R141, R97, 0x1, P6 ;  /* 0x000000618da17211 */ /* 0x000fe200030f0eff */
[----:B----4-:R-:W-:Y:S01]  /*20460*/  IMAD R141, R20, 0x64, RZ ;  /* 0x00000064148d7824 */ /* 0x010fe200078e02ff */
[----:B------:R-:W-:Y:S01]  /*20470*/  PRMT R18, R103, 0x7632, R18 ;  /* 0x0000763267127816 */ /* 0x000fe20000000012 */
[----:B------:R4:W-:Y:S01]  /*20480*/  STG.E.U16 desc[UR6][R32.64], R16 ;  /* 0x0000001020007986 */ /* 0x0009e2000c101506 */
[----:B------:R-:W-:-:S02]  /*20490*/  IADD3 R148, P5, R145, R96, RZ ;  /* 0x0000006091947210 */ /* 0x000fc40007fbe0ff */
[----:B------:R-:W3:Y:S01]  /*204a0*/  LDC R10, c[0x0][0x278] ;  /* 0x00009e00ff0a7b82 */ /* 0x000ee20000000800 */
[----:B------:R0:W-:Y:S01]  /*204b0*/  STG.E.U16 desc[UR6][R152.64], R103 ;  /* 0x0000006798007986 */ /* 0x0001e2000c101506 */
[----:B--2---:R-:W-:-:S03]  /*204c0*/  IMAD R101, R12, 0x62, RZ ;  /* 0x000000620c657824 */ /* 0x004fc600078e02ff */
[----:B------:R2:W-:Y:S01]  /*204d0*/  STG.E.U16 desc[UR6][R160.64], R18 ;  /* 0x00000012a0007986 */ /* 0x0005e2000c101506 */
[----:B------:R-:W-:Y:S02]  /*204e0*/  LEA.HI.X.SX32 R149, R149, R97, 0x1, P5 ;  /* 0x0000006195957211 */ /* 0x000fe400028f0eff */
[----:B------:R-:W3:Y:S01]  /*204f0*/  LDC R12, c[0x0][0x278] ;  /* 0x00009e00ff0c7b82 */ /* 0x000ee20000000800 */
[----:B----4-:R-:W-:Y:S01]  /*20500*/  IMAD R33, R22, 0x66, RZ ;  /* 0x0000006616217824 */ /* 0x010fe200078e02ff */
[----:B0-----:R-:W-:Y:S01]  /*20510*/  IADD3 R152, P3, R101, R96, RZ ;  /* 0x0000006065987210 */ /* 0x001fe20007f7e0ff */
[----:B------:R-:W-:-:S03]  /*20520*/  IMAD R103, R2, 0x33, RZ ;  /* 0x0000003302677824 */ /* 0x000fc600078e02ff */
[-C--:B------:R-:W-:Y:S02]  /*20530*/  IADD3 R164, P6, R33, R96.reuse, RZ ;  /* 0x0000006021a47210 */ /* 0x080fe40007fde0ff */
[----:B------:R-:W0:Y:S01]  /*20540*/  LDC R2, c[0x0][0x278] ;  /* 0x00009e00ff027b82 */ /* 0x000e220000000800 */
[----:B--2---:R-:W-:Y:S02]  /*20550*/  IADD3 R160, P5, R141, R96, RZ ;  /* 0x000000608da07210 */ /* 0x004fe40007fbe0ff */
[-C--:B------:R-:W-:Y:S02]  /*20560*/  LEA.HI.X.SX32 R153, R165, R97.reuse, 0x1, P3 ;  /* 0x00000061a5997211 */ /* 0x080fe400018f0eff */
[----:B------:R-:W-:Y:S02]  /*20570*/  PRMT R20, R104, 0x7632, R20 ;  /* 0x0000763268147816 */ /* 0x000fe40000000014 */
[-C--:B------:R-:W-:Y:S01]  /*20580*/  LEA.HI.X.SX32 R161, R143, R97.reuse, 0x1, P5 ;  /* 0x000000618fa17211 */ /* 0x080fe200028f0eff */
[----:B------:R-:W2:Y:S01]  /*20590*/  LDC R16, c[0x0][0x278] ;  /* 0x00009e00ff107b82 */ /* 0x000ea20000000800 */
[----:B------:R-:W-:Y:S01]  /*205a0*/  LEA.HI.X.SX32 R165, R103, R97, 0x1, P6 ;  /* 0x0000006167a57211 */ /* 0x000fe200030f0eff */
[----:B------:R-:W-:Y:S01]  /*205b0*/  STG.E.U16 desc[UR6][R148.64], R104 ;  /* 0x0000006894007986 */ /* 0x000fe2000c101506 */
[----:B-1----:R-:W-:Y:S01]  /*205c0*/  IMAD R103, R14, 0x6c, RZ ;  /* 0x0000006c0e677824 */ /* 0x002fe200078e02ff */
[----:B------:R-:W-:-:S02]  /*205d0*/  PRMT R22, R105, 0x7632, R22 ;  /* 0x0000763269167816 */ /* 0x000fc40000000016 */
[----:B------:R-:W-:Y:S02]  /*205e0*/  STG.E.U16 desc[UR6][R152.64], R20 ;  /* 0x0000001498007986 */ /* 0x000fe4000c101506 */
[----:B------:R-:W1:Y:S02]  /*205f0*/  LDC R18, c[0x0][0x278] ;  /* 0x00009e00ff127b82 */ /* 0x000e640000000800 */
[----:B------:R3:W-:Y:S06]  /*20600*/  STG.E.U16 desc[UR6][R160.64], R105 ;  /* 0x00000069a0007986 */ /* 0x0007ec000c101506 */
[----:B------:R-:W4:Y:S01]  /*20610*/  LDC R14, c[0x0][0x278] ;  /* 0x00009e00ff0e7b82 */ /* 0x000f220000000800 */
[----:B---3--:R-:W-:-:S07]  /*20620*/  IMAD R105, R0, 0x35, RZ ;  /* 0x0000003500697824 */ /* 0x008fce00078e02ff */
[----:B------:R-:W3:Y:S01]  /*20630*/  LDC R0, c[0x0][0x278] ;  /* 0x00009e00ff007b82 */ /* 0x000ee20000000800 */
[----:B------:R-:W-:Y:S02]  /*20640*/  IMAD R149, R4, 0x68, RZ ;  /* 0x0000006804957824 */ /* 0x000fe400078e02ff */
[----:B------:R-:W-:Y:S01]  /*20650*/  IMAD R143, R10, 0x6a, RZ ;  /* 0x0000006a0a8f7824 */ /* 0x000fe200078e02ff */
[-C--:B------:R-:W-:Y:S02]  /*20660*/  IADD3 R160, P6, R103, R96.reuse, RZ ;  /* 0x0000006067a07210 */ /* 0x080fe40007fde0ff */
[-C--:B------:R-:W-:Y:S02]  /*20670*/  IADD3 R146, P3, R149, R96.reuse, RZ ;  /* 0x0000006095927210 */ /* 0x080fe40007f7e0ff */
[----:B------:R-:W-:Y:S01]  /*20680*/  IADD3 R104, P5, R143, R96, RZ ;  /* 0x000000608f687210 */ /* 0x000fe20007fbe0ff */
[----:B------:R-:W3:Y:S01]  /*20690*/  LDC R10, c[0x0][0x278] ;  /* 0x00009e00ff0a7b82 */ /* 0x000ee20000000800 */
[----:B------:R-:W-:-:S02]  /*206a0*/  LEA.HI.X.SX32 R147, R147, R97, 0x1, P3 ;  /* 0x0000006193937211 */ /* 0x000fc400018f0eff */
[-C--:B------:R-:W-:Y:S01]  /*206b0*/  LEA.HI.X.SX32 R161, R151, R97.reuse, 0x1, P6 ;  /* 0x0000006197a17211 */ /* 0x080fe200030f0eff */
[----:B------:R-:W-:Y:S01]  /*206c0*/  IMAD R151, R12, 0x6e, RZ ;  /* 0x0000006e0c977824 */ /* 0x000fe200078e02ff */
[----:B------:R-:W-:Y:S02]  /*206d0*/  LEA.HI.X.SX32 R105, R105, R97, 0x1, P5 ;  /* 0x0000006169697211 */ /* 0x000fe400028f0eff */
[----:B------:R-:W-:Y:S01]  /*206e0*/  PRMT R24, R106, 0x7632, R24 ;  /* 0x000076326a187816 */ /* 0x000fe20000000018 */
[----:B------:R-:W3:Y:S01]  /*206f0*/  LDC R20, c[0x0][0x278] ;  /* 0x00009e00ff147b82 */ /* 0x000ee20000000800 */
[----:B------:R0:W-:Y:S01]  /*20700*/  STG.E.U16 desc[UR6][R164.64], R22 ;  /* 0x00000016a4007986 */ /* 0x0001e2000c101506 */
[----:B--2---:R-:W-:-:S03]  /*20710*/  IMAD R153, R16, 0x70, RZ ;  /* 0x0000007010997824 */ /* 0x004fc600078e02ff */
[----:B------:R1:W-:Y:S03]  /*20720*/  STG.E.U16 desc[UR6][R146.64], R106 ;  /* 0x0000006a92007986 */ /* 0x0003e6000c101506 */
[----:B------:R-:W2:Y:S01]  /*20730*/  LDC R12, c[0x0][0x278] ;  /* 0x00009e00ff0c7b82 */ /* 0x000ea20000000800 */
[----:B------:R4:W-:Y:S01]  /*20740*/  STG.E.U16 desc[UR6][R104.64], R24 ;  /* 0x0000001868007986 */ /* 0x0009e2000c101506 */
[----:B0-----:R-:W-:Y:S01]  /*20750*/  IMAD R165, R2, 0x37, RZ ;  /* 0x0000003702a57824 */ /* 0x001fe200078e02ff */
[----:B------:R-:W-:-:S05]  /*20760*/  IADD3 R164, P5, R151, R96, RZ ;  /* 0x0000006097a47210 */ /* 0x000fca0007fbe0ff */
[----:B------:R-:W0:Y:S01]  /*20770*/  LDC R22, c[0x0][0x278] ;  /* 0x00009e00ff167b82 */ /* 0x000e220000000800 */
[----:B-1----:R-:W-:Y:S01]  /*20780*/  IMAD R147, R18, 0x72, RZ ;  /* 0x0000007212937824 */ /* 0x002fe200078e02ff */
[----:B------:R-:W-:Y:S01]  /*20790*/  PRMT R26, R107, 0x7632, R26 ;  /* 0x000076326b1a7816 */ /* 0x000fe2000000001a */
[----:B------:R3:W-:Y:S01]  /*207a0*/  STG.E.U16 desc[UR6][R160.64], R107 ;  /* 0x0000006ba0007986 */ /* 0x0007e2000c101506 */
[----:B----4-:R-:W-:-:S04]  /*207b0*/  IMAD R105, R14, 0x74, RZ ;  /* 0x000000740e697824 */ /* 0x010fc800078e02ff */
[----:B------:R-:W1:Y:S01]  /*207c0*/  LDC R4, c[0x0][0x278] ;  /* 0x00009e00ff047b82 */ /* 0x000e620000000800 */
[-C--:B------:R-:W-:Y:S02]  /*207d0*/  IADD3 R154, P3, R153, R96.reuse, RZ ;  /* 0x00000060999a7210 */ /* 0x080fe40007f7e0ff */
[-C--:B------:R-:W-:Y:S02]  /*207e0*/  LEA.HI.X.SX32 R165, R165, R97.reuse, 0x1, P5 ;  /* 0x00000061a5a57211 */ /* 0x080fe400028f0eff */
[-C--:B------:R-:W-:Y:S01]  /*207f0*/  IADD3 R170, P6, R105, R96.reuse, RZ ;  /* 0x0000006069aa7210 */ /* 0x080fe20007fde0ff */
[----:B---3--:R-:W-:Y:S01]  /*20800*/  IMAD R107, R0, 0x39, RZ ;  /* 0x00000039006b7824 */ /* 0x008fe200078e02ff */
[----:B------:R-:W-:Y:S01]  /*20810*/  IADD3 R160, P5, R147, R96, RZ ;  /* 0x0000006093a07210 */ /* 0x000fe20007fbe0ff */
[----:B------:R-:W3:Y:S01]  /*20820*/  LDC R14, c[0x0][0x278] ;  /* 0x00009e00ff0e7b82 */ /* 0x000ee20000000800 */
[-C--:B------:R-:W-:Y:S02]  /*20830*/  LEA.HI.X.SX32 R155, R155, R97.reuse, 0x1, P3 ;  /* 0x000000619b9b7211 */ /* 0x080fe400018f0eff */
[----:B------:R-:W-:-:S02]  /*20840*/  LEA.HI.X.SX32 R161, R107, R97, 0x1, P5 ;  /* 0x000000616ba17211 */ /* 0x000fc400028f0eff */
[----:B------:R-:W-:Y:S02]  /*20850*/  PRMT R2, R108, 0x7632, R2 ;  /* 0x000076326c027816 */ /* 0x000fe40000000002 */
[----:B------:R-:W-:Y:S01]  /*20860*/  LEA.HI.X.SX32 R171, R157, R97, 0x1, P6 ;  /* 0x000000619dab7211 */ /* 0x000fe200030f0eff */
[----:B------:R-:W4:Y:S01]  /*20870*/  LDC R16, c[0x0][0x278] ;  /* 0x00009e00ff107b82 */ /* 0x000f220000000800 */
[----:B------:R-:W-:Y:S04]  /*20880*/  STG.E.U16 desc[UR6][R164.64], R26 ;  /* 0x0000001aa4007986 */ /* 0x000fe8000c101506 */
[----:B------:R2:W-:Y:S03]  /*20890*/  STG.E.U16 desc[UR6][R154.64], R108 ;  /* 0x0000006c9a007986 */ /* 0x0005e6000c101506 */
[----:B------:R-:W4:Y:S01]  /*208a0*/  LDC R18, c[0x0][0x278] ;  /* 0x00009e00ff127b82 */ /* 0x000f220000000800 */
[----:B------:R2:W-:Y:S04]  /*208b0*/  STG.E.U16 desc[UR6][R160.64], R2 ;  /* 0x00000002a0007986 */ /* 0x0005e8000c101506 */
[----:B------:R2:W-:Y:S03]  /*208c0*/  STG.E.U16 desc[UR6][R170.64], R109 ;  /* 0x0000006daa007986 */ /* 0x0005e6000c101506 */
[----:B------:R-:W4:Y:S01]  /*208d0*/  LDC R0, c[0x0][0x278] ;  /* 0x00009e00ff007b82 */ /* 0x000f220000000800 */
[----:B------:R-:W-:-:S02]  /*208e0*/  IMAD R157, R20, 0x76, RZ ;  /* 0x00000076149d7824 */ /* 0x000fc400078e02ff */
[----:B0-----:R-:W-:Y:S02]  /*208f0*/  IMAD R107, R22, 0x78, RZ ;  /* 0x00000078166b7824 */ /* 0x001fe400078e02ff */
[----:B--2---:R-:W-:-:S03]  /*20900*/  IMAD R155, R12, 0x7a, RZ ;  /* 0x0000007a0c9b7824 */ /* 0x004fc600078e02ff */
[----:B------:R-:W0:Y:S01]  /*20910*/  LDC R2, c[0x0][0x278] ;  /* 0x00009e00ff027b82 */ /* 0x000e220000000800 */
[----:B------:R-:W-:-:S07]  /*20920*/  IMAD R171, R10, 0x3d, RZ ;  /* 0x0000003d0aab7824 */ /* 0x000fce00078e02ff */
[----:B------:R-:W2:Y:S01]  /*20930*/  LDC R10, c[0x0][0x278] ;  /* 0x00009e00ff0a7b82 */ /* 0x000ea20000000800 */
[----:B-1----:R-:W-:Y:S01]  /*20940*/  IMAD R161, R4, 0x3b, RZ ;  /* 0x0000003b04a17824 */ /* 0x002fe200078e02ff */
[-C--:B------:R-:W-:Y:S02]  /*20950*/  IADD3 R160, P3, R157, R96.reuse, RZ ;  /* 0x000000609da07210 */ /* 0x080fe40007f7e0ff */
[-C--:B------:R-:W-:Y:S02]  /*20960*/  IADD3 R164, P5, R107, R96.reuse, RZ ;  /* 0x000000606ba47210 */ /* 0x080fe40007fbe0ff */
[----:B------:R-:W-:Y:S02]  /*20970*/  IADD3 R170, P6, R155, R96, RZ ;  /* 0x000000609baa7210 */ /* 0x000fe40007fde0ff */
[----:B------:R-:W1:Y:S01]  /*20980*/  LDC R4, c[0x0][0x278] ;  /* 0x00009e00ff047b82 */ /* 0x000e620000000800 */
[----:B------:R-:W-:Y:S01]  /*20990*/  PRMT R20, R109, 0x7632, R20 ;  /* 0x000076326d147816 */ /* 0x000fe20000000014 */
[----:B---3--:R-:W-:Y:S01]  /*209a0*/  IMAD R109, R14, 0x7c, RZ ;  /* 0x0000007c0e6d7824 */ /* 0x008fe200078e02ff */
[----:B------:R-:W-:-:S05]  /*209b0*/  LEA.HI.X.SX32 R161, R161, R97, 0x1, P3 ;  /* 0x00000061a1a17211 */ /* 0x000fca00018f0eff */
[----:B------:R-:W3:Y:S01]  /*209c0*/  LDC R12, c[0x0][0x278] ;  /* 0x00009e00ff0c7b82 */ /* 0x000ee20000000800 */
[-C--:B------:R-:W-:Y:S01]  /*209d0*/  LEA.HI.X.SX32 R165, R159, R97.reuse, 0x1, P5 ;  /* 0x000000619fa57211 */ /* 0x080fe200028f0eff */
[----:B----4-:R-:W-:Y:S01]  /*209e0*/  IMAD R159, R16, 0x7e, RZ ;  /* 0x0000007e109f7824 */ /* 0x010fe200078e02ff */
[-C--:B------:R-:W-:Y:S02]  /*209f0*/  LEA.HI.X.SX32 R171, R171, R97.reuse, 0x1, P6 ;  /* 0x00000061abab7211 */ /* 0x080fe400030f0eff */
[----:B------:R-:W-:Y:S01]  /*20a00*/  PRMT R22, R110, 0x7632, R22 ;  /* 0x000076326e167816 */ /* 0x000fe20000000016 */
[----:B------:R4:W-:Y:S02]  /*20a10*/  STG.E.U16 desc[UR6][R160.64], R20 ;  /* 0x00000014a0007986 */ /* 0x0009e4000c101506 */
[----:B------:R-:W0:Y:S01]  /*20a20*/  LDC R14, c[0x0][0x278] ;  /* 0x00009e00ff0e7b82 */ /* 0x000e220000000800 */
[-C--:B------:R-:W-:Y:S01]  /*20a30*/  IADD3 R172, P5, R109, R96.reuse, RZ ;  /* 0x000000606dac7210 */ /* 0x080fe20007fbe0ff */
[----:B------:R2:W-:Y:S03]  /*20a40*/  STG.E.U16 desc[UR6][R164.64], R110 ;  /* 0x0000006ea4007986 */ /* 0x0005e6000c101506 */
[----:B------:R-:W-:Y:S01]  /*20a50*/  LEA.HI.X.SX32 R173, R163, R97, 0x1, P5 ;  /* 0x00000061a3ad7211 */ /* 0x000fe200028f0eff */
[----:B------:R2:W-:Y:S02]  /*20a60*/  STG.E.U16 desc[UR6][R170.64], R22 ;  /* 0x00000016aa007986 */ /* 0x0005e4000c101506 */
[----:B------:R-:W0:Y:S01]  /*20a70*/  LDC R16, c[0x0][0x278] ;  /* 0x00009e00ff107b82 */ /* 0x000e220000000800 */
[----:B----4-:R-:W-:Y:S01]  /*20a80*/  IMAD R161, R18, 0x82, RZ ;  /* 0x0000008212a17824 */ /* 0x010fe200078e02ff */
[-C--:B------:R-:W-:Y:S01]  /*20a90*/  LEA R176, P5, R181, R96.reuse, 0x7 ;  /* 0x00000060b5b07211 */ /* 0x080fe200078a38ff */
[----:B------:R-:W-:Y:S01]  /*20aa0*/  IMAD R163, R0, 0x41, RZ ;  /* 0x0000004100a37824 */ /* 0x000fe200078e02ff */
[----:B------:R-:W-:Y:S01]  /*20ab0*/  PRMT R20, R111, 0x7632, R20 ;  /* 0x000076326f147816 */ /* 0x000fe20000000014 */
[----:B--2---:R-:W-:Y:S01]  /*20ac0*/  IMAD R165, R10, 0x86, RZ ;  /* 0x000000860aa57824 */ /* 0x004fe200078e02ff */
[----:B------:R-:W-:-:S02]  /*20ad0*/  IADD3 R178, P6, R161, R96, RZ ;  /* 0x00000060a1b27210 */ /* 0x000fc40007fde0ff */
[----:B------:R-:W2:Y:S01]  /*20ae0*/  LDC R0, c[0x0][0x278] ;  /* 0x00009e00ff007b82 */ /* 0x000ea20000000800 */
[----:B------:R-:W-:Y:S02]  /*20af0*/  IADD3 R170, P3, R159, R96, RZ ;  /* 0x000000609faa7210 */ /* 0x000fe40007f7e0ff */
[----:B------:R-:W-:Y:S02]  /*20b00*/  PRMT R22, R120, 0x7632, R22 ;  /* 0x0000763278167816 */ /* 0x000fe40000000016 */
[----:B------:R-:W-:-:S03]  /*20b10*/  LEA.HI.X.SX32 R171, R177, R97, 0x1, P3 ;  /* 0x00000061b1ab7211 */ /* 0x000fc600018f0eff */
[----:B------:R-:W4:Y:S01]  /*20b20*/  LDC R10, c[0x0][0x278] ;  /* 0x00009e00ff0a7b82 */ /* 0x000f220000000800 */
[-C--:B------:R-:W-:Y:S02]  /*20b30*/  LEA.HI.X.SX32 R177, R179, R97.reuse, 0x1, P5 ;  /* 0x00000061b3b17211 */ /* 0x080fe400028f0eff */
[----:B------:R-:W-:Y:S01]  /*20b40*/  LEA.HI.X.SX32 R179, R163, R97, 0x1, P6 ;  /* 0x00000061a3b37211 */ /* 0x000fe200030f0eff */
[----:B------:R3:W-:Y:S04]  /*20b50*/  STG.E.U16 desc[UR6][R172.64], R111 ;  /* 0x0000006fac007986 */ /* 0x0007e8000c101506 */
[----:B------:R-:W4:Y:S01]  /*20b60*/  LDC R18, c[0x0][0x278] ;  /* 0x00009e00ff127b82 */ /* 0x000f220000000800 */
[----:B------:R0:W-:Y:S01]  /*20b70*/  STG.E.U16 desc[UR6][R170.64], R20 ;  /* 0x00000014aa007986 */ /* 0x0001e2000c101506 */
[----:B-1----:R-:W-:-:S03]  /*20b80*/  IMAD R163, R4, 0x84, RZ ;  /* 0x0000008404a37824 */ /* 0x002fc600078e02ff */
[----:B------:R1:W-:Y:S01]  /*20b90*/  STG.E.U16 desc[UR6][R176.64], R120 ;  /* 0x00000078b0007986 */ /* 0x0003e2000c101506 */
[----:B---3--:R-:W-:-:S03]  /*20ba0*/  IMAD R111, R12, 0x88, RZ ;  /* 0x000000880c6f7824 */ /* 0x008fc600078e02ff */
[----:B------:R3:W-:Y:S01]  /*20bb0*/  STG.E.U16 desc[UR6][R178.64], R22 ;  /* 0x00000016b2007986 */ /* 0x0007e2000c101506 */
[----:B------:R-:W4:Y:S01]  /*20bc0*/  LDC R12, c[0x0][0x278] ;  /* 0x00009e00ff0c7b82 */ /* 0x000f220000000800 */
[----:B0-----:R-:W-:Y:S01]  /*20bd0*/  IMAD R171, R2, 0x43, RZ ;  /* 0x0000004302ab7824 */ /* 0x001fe200078e02ff */
[----:B-1----:R-:W-:-:S06]  /*20be0*/  IADD3 R176, P5, R165, R96, RZ ;  /* 0x00000060a5b07210 */ /* 0x002fcc0007fbe0ff */
[----:B------:R-:W0:Y:S01]  /*20bf0*/  LDC R2, c[0x0][0x278] ;  /* 0x00009e00ff027b82 */ /* 0x000e220000000800 */
[----:B------:R-:W-:Y:S02]  /*20c00*/  IADD3 R172, P3, R163, R96, RZ ;  /* 0x00000060a3ac7210 */ /* 0x000fe40007f7e0ff */
[----:B------:R-:W-:-:S05]  /*20c10*/  LEA.HI.X.SX32 R177, R171, R97, 0x1, P5 ;  /* 0x00000061abb17211 */ /* 0x000fca00028f0eff */
[----:B---3--:R-:W1:Y:S01]  /*20c20*/  LDC R179, c[0x0][0x278] ;  /* 0x00009e00ffb37b82 */ /* 0x008e620000000800 */
[----:B------:R-:W-:Y:S01]  /*20c30*/  IMAD R171, R14, 0x8a, RZ ;  /* 0x0000008a0eab7824 */ /* 0x000fe200078e02ff */
[----:B------:R-:W-:Y:S02]  /*20c40*/  LEA.HI.X.SX32 R173, R167, R97, 0x1, P3 ;  /* 0x00000061a7ad7211 */ /* 0x000fe400018f0eff */
[----:B------:R-:W-:-:S04]  /*20c50*/  IADD3 R168, P6, R111, R96, RZ ;  /* 0x000000606fa87210 */ /* 0x000fc80007fde0ff */
[----:B------:R-:W3:Y:S01]  /*20c60*/  LDC R14, c[0x0][0x278] ;  /* 0x00009e00ff0e7b82 */ /* 0x000ee20000000800 */
[----:B------:R-:W-:Y:S01]  /*20c70*/  PRMT R22, R121, 0x7632, R22 ;  /* 0x0000763279167816 */ /* 0x000fe20000000016 */
[----:B------:R2:W-:Y:S06]  /*20c80*/  STG.E.U16 desc[UR6][R172.64], R121 ;  /* 0x00000079ac007986 */ /* 0x0005ec000c101506 */
[----:B------:R-:W0:Y:S01]  /*20c90*/  LDC R20, c[0x0][0x278] ;  /* 0x00009e00ff147b82 */ /* 0x000e220000000800 */
[----:B------:R-:W-:Y:S01]  /*20ca0*/  LEA.HI.X.SX32 R169, R169, R97, 0x1, P6 ;  /* 0x00000061a9a97211 */ /* 0x000fe200030f0eff */
[----:B------:R-:W-:-:S06]  /*20cb0*/  IMAD R167, R16, 0x8c, RZ ;  /* 0x0000008c10a77824 */ /* 0x000fcc00078e02ff */
[----:B------:R-:W0:Y:S01]  /*20cc0*/  LDC R4, c[0x0][0x278] ;  /* 0x00009e00ff047b82 */ /* 0x000e220000000800 */
[----:B--2---:R-:W-:Y:S01]  /*20cd0*/  IMAD R173, R0, 0x45, RZ ;  /* 0x0000004500ad7824 */ /* 0x004fe200078e02ff */
[----:B------:R-:W-:Y:S01]  /*20ce0*/  IADD3 R172, P5, R171, R96, RZ ;  /* 0x00000060abac7210 */ /* 0x000fe20007fbe0ff */
[----:B----4-:R-:W-:Y:S01]  /*20cf0*/  IMAD R121, R10, 0x90, RZ ;  /* 0x000000900a797824 */ /* 0x010fe200078e02ff */
[----:B------:R2:W-:Y:S01]  /*20d00*/  STG.E.U16 desc[UR6][R176.64], R22 ;  /* 0x00000016b0007986 */ /* 0x0005e2000c101506 */
[----:B------:R-:W-:-:S03]  /*20d10*/  PRMT R24, R122, 0x7632, R24 ;  /* 0x000076327a187816 */ /* 0x000fc60000000018 */
[----:B------:R-:W4:Y:S01]  /*20d20*/  LDC R10, c[0x0][0x278] ;  /* 0x00009e00ff0a7b82 */ /* 0x000f220000000800 */
[----:B------:R2:W-:Y:S01]  /*20d30*/  STG.E.U16 desc[UR6][R168.64], R122 ;  /* 0x0000007aa8007986 */ /* 0x0005e2000c101506 */
[----:B------:R-:W-:Y:S01]  /*20d40*/  LEA.HI.X.SX32 R173, R173, R97, 0x1, P5 ;  /* 0x00000061adad7211 */ /* 0x000fe200028f0eff */
[----:B-1----:R-:W-:Y:S01]  /*20d50*/  IMAD R179, R179, 0x47, RZ ;  /* 0x00000047b3b37824 */ /* 0x002fe200078e02ff */
[----:B--2---:R-:W-:-:S04]  /*20d60*/  IADD3 R176, P3, R167, R96, RZ ;  /* 0x00000060a7b07210 */ /* 0x004fc80007f7e0ff */
[----:B------:R-:W1:Y:S01]  /*20d70*/  LDC R16, c[0x0][0x278] ;  /* 0x00009e00ff107b82 */ /* 0x000e620000000800 */
[----:B------:R-:W-:Y:S01]  /*20d80*/  IMAD R169, R18, 0x8e, RZ ;  /* 0x0000008e12a97824 */ /* 0x000fe200078e02ff */
[----:B------:R-:W-:Y:S01]  /*20d90*/  LEA.HI.X.SX32 R177, R13, R97, 0x1, P3 ;  /* 0x000000610db17211 */ /* 0x000fe200018f0eff */
[----:B------:R2:W-:Y:S01]  /*20da0*/  STG.E.U16 desc[UR6][R172.64], R24 ;  /* 0x00000018ac007986 */ /* 0x0005e2000c101506 */
[----:B------:R-:W-:-:S04]  /*20db0*/  IADD3 R180, P6, R121, R96, RZ ;  /* 0x0000006079b47210 */ /* 0x000fc80007fde0ff */
[----:B------:R-:W1:Y:S01]  /*20dc0*/  LDC R0, c[0x0][0x278] ;  /* 0x00009e00ff007b82 */ /* 0x000e620000000800 */
[----:B------:R-:W-:Y:S01]  /*20dd0*/  IADD3 R178, P5, R169, R96, RZ ;  /* 0x00000060a9b27210 */ /* 0x000fe20007fbe0ff */
[----:B------:R0:W-:Y:S01]  /*20de0*/  STG.E.U16 desc[UR6][R176.64], R123 ;  /* 0x0000007bb0007986 */ /* 0x0001e2000c101506 */
[----:B------:R-:W-:Y:S02]  /*20df0*/  PRMT R22, R123, 0x7632, R22 ;  /* 0x000076327b167816 */ /* 0x000fe40000000016 */
[----:B------:R-:W-:-:S03]  /*20e00*/  LEA.HI.X.SX32 R179, R179, R97, 0x1, P5 ;  /* 0x00000061b3b37211 */ /* 0x000fc600028f0eff */
[----:B------:R-:W1:Y:S01]  /*20e10*/  LDC R18, c[0x0][0x278] ;  /* 0x00009e00ff127b82 */ /* 0x000e620000000800 */
[----:B--2---:R-:W-:Y:S01]  /*20e20*/  IMAD R173, R12, 0x92, RZ ;  /* 0x000000920cad7824 */ /* 0x004fe200078e02ff */
[----:B------:R-:W-:Y:S01]  /*20e30*/  LEA.HI.X.SX32 R181, R11, R97, 0x1, P6 ;  /* 0x000000610bb57211 */ /* 0x000fe200030f0eff */
[----:B---3--:R-:W-:-:S05]  /*20e40*/  IMAD R11, R14, 0x96, RZ ;  /* 0x000000960e0b7824 */ /* 0x008fca00078e02ff */
[----:B------:R-:W2:Y:S01]  /*20e50*/  LDC R12, c[0x0][0x278] ;  /* 0x00009e00ff0c7b82 */ /* 0x000ea20000000800 */
[----:B0-----:R-:W-:Y:S02]  /*20e60*/  IMAD R123, R2, 0x49, RZ ;  /* 0x00000049027b7824 */ /* 0x001fe400078e02ff */
[----:B------:R-:W-:Y:S01]  /*20e70*/  IMAD R13, R20, 0x94, RZ ;  /* 0x00000094140d7824 */ /* 0x000fe200078e02ff */
[----:B------:R0:W-:Y:S04]  /*20e80*/  STG.E.U16 desc[UR6][R178.64], R22 ;  /* 0x00000016b2007986 */ /* 0x0001e8000c101506 */
[----:B------:R-:W3:Y:S01]  /*20e90*/  LDC R2, c[0x0][0x278] ;  /* 0x00009e00ff027b82 */ /* 0x000ee20000000800 */
[----:B------:R4:W-:Y:S01]  /*20ea0*/  STG.E.U16 desc[UR6][R180.64], R112 ;  /* 0x00000070b4007986 */ /* 0x0009e2000c101506 */
[----:B------:R-:W-:-:S06]  /*20eb0*/  IMAD R177, R4, 0x4b, RZ ;  /* 0x0000004b04b17824 */ /* 0x000fcc00078e02ff */
[----:B------:R-:W3:Y:S01]  /*20ec0*/  LDC R20, c[0x0][0x278] ;  /* 0x00009e00ff147b82 */ /* 0x000ee20000000800 */
[-C--:B0-----:R-:W-:Y:S02]  /*20ed0*/  IADD3 R178, P3, R173, R96.reuse, RZ ;  /* 0x00000060adb27210 */ /* 0x081fe40007f7e0ff */
[----:B----4-:R-:W-:-:S05]  /*20ee0*/  IADD3 R180, P6, R11, R96, RZ ;  /* 0x000000600bb47210 */ /* 0x010fca0007fde0ff */
[----:B------:R-:W0:Y:S01]  /*20ef0*/  LDC R22, c[0x0][0x278] ;  /* 0x00009e00ff167b82 */ /* 0x000e220000000800 */
[----:B------:R-:W-:Y:S01]  /*20f00*/  LEA.HI.X.SX32 R181, R177, R97, 0x1, P6 ;  /* 0x00000061b1b57211 */ /* 0x000fe200030f0eff */
[----:B------:R-:W-:Y:S01]  /*20f10*/  IMAD R177, R10, 0x98, RZ ;  /* 0x000000980ab17824 */ /* 0x000fe200078e02ff */
[----:B------:R-:W-:-:S05]  /*20f20*/  IADD3 R174, P5, R13, R96, RZ ;  /* 0x000000600dae7210 */ /* 0x000fca0007fbe0ff */
[----:B------:R-:W4:Y:S01]  /*20f30*/  LDC R24, c[0x0][0x278] ;  /* 0x00009e00ff187b82 */ /* 0x000f220000000800 */
[-C--:B------:R-:W-:Y:S02]  /*20f40*/  LEA.HI.X.SX32 R179, R123, R97.reuse, 0x1, P3 ;  /* 0x000000617bb37211 */ /* 0x080fe400018f0eff */
[----:B------:R-:W-:Y:S02]  /*20f50*/  PRMT R112, R112, 0x7632, R112 ;  /* 0x0000763270707816 */ /* 0x000fe40000000070 */
[----:B------:R-:W-:-:S03]  /*20f60*/  LEA.HI.X.SX32 R175, R175, R97, 0x1, P5 ;  /* 0x00000061afaf7211 */ /* 0x000fc600028f0eff */
[----:B------:R-:W4:Y:S01]  /*20f70*/  LDC R10, c[0x0][0x278] ;  /* 0x00009e00ff0a7b82 */ /* 0x000f220000000800 */
[----:B------:R-:W-:Y:S01]  /*20f80*/  IADD3 R14, P5, R177, R96, RZ ;  /* 0x00000060b10e7210 */ /* 0x000fe20007fbe0ff */
[----:B-1----:R-:W-:Y:S01]  /*20f90*/  IMAD R123, R16, 0x9a, RZ ;  /* 0x0000009a107b7824 */ /* 0x002fe200078e02ff */
[----:B------:R-:W-:Y:S01]  /*20fa0*/  PRMT R26, R113, 0x7632, R26 ;  /* 0x00007632711a7816 */ /* 0x000fe2000000001a */
[----:B------:R1:W-:Y:S01]  /*20fb0*/  STG.E.U16 desc[UR6][R178.64], R112 ;  /* 0x00000070b2007986 */ /* 0x0003e2000c101506 */
[----:B------:R-:W-:-:S03]  /*20fc0*/  LEA.HI.X.SX32 R15, R15, R97, 0x1, P5 ;  /* 0x000000610f0f7211 */ /* 0x000fc600028f0eff */
[----:B------:R-:W4:Y:S01]  /*20fd0*/  LDC R4, c[0x0][0x278] ;  /* 0x00009e00ff047b82 */ /* 0x000f220000000800 */
[----:B------:R2:W-:Y:S01]  /*20fe0*/  STG.E.U16 desc[UR6][R174.64], R113 ;  /* 0x00000071ae007986 */ /* 0x0005e2000c101506 */
[----:B------:R-:W-:-:S03]  /*20ff0*/  IADD3 R182, P3, R123, R96, RZ ;  /* 0x000000607bb67210 */ /* 0x000fc60007f7e0ff */
[----:B------:R3:W-:Y:S01]  /*21000*/  STG.E.U16 desc[UR6][R180.64], R26 ;  /* 0x0000001ab4007986 */ /* 0x0007e2000c101506 */
[----:B-1----:R-:W-:Y:S02]  /*21010*/  IMAD R179, R0, 0x4d, RZ ;  /* 0x0000004d00b37824 */ /* 0x002fe400078e02ff */
[----:B------:R-:W1:Y:S01]  /*21020*/  LDC R0, c[0x0][0x278] ;  /* 0x00009e00ff007b82 */ /* 0x000e620000000800 */
[----:B--2---:R-:W-:Y:S02]  /*21030*/  IMAD R175, R18, 0x9c, RZ ;  /* 0x0000009c12af7824 */ /* 0x004fe400078e02ff */
[----:B------:R-:W-:Y:S01]  /*21040*/  IMAD R113, R12, 0x9e, RZ ;  /* 0x0000009e0c717824 */ /* 0x000fe200078e02ff */
[----:B------:R2:W-:Y:S01]  /*21050*/  STG.E.U16 desc[UR6][R14.64], R114 ;  /* 0x000000720e007986 */ /* 0x0005e2000c101506 */
[----:B---3--:R-:W-:Y:S01]  /*21060*/  IMAD R181, R2, 0x4f, RZ ;  /* 0x0000004f02b57824 */ /* 0x008fe200078e02ff */
[-C--:B------:R-:W-:Y:S02]  /*21070*/  IADD3 R16, P5, R175, R96.reuse, RZ ;  /* 0x00000060af107210 */ /* 0x080fe40007fbe0ff */
[----:B------:R-:W3:Y:S01]  /*21080*/  LDC R12, c[0x0][0x278] ;  /* 0x00009e00ff0c7b82 */ /* 0x000ee20000000800 */
[----:B------:R-:W-:-:S02]  /*21090*/  IADD3 R184, P6, R113, R96, RZ ;  /* 0x0000006071b87210 */ /* 0x000fc40007fde0ff */
[-C--:B------:R-:W-:Y:S01]  /*210a0*/  LEA.HI.X.SX32 R183, R179, R97.reuse, 0x1, P3 ;  /* 0x00000061b3b77211 */ /* 0x080fe200018f0eff */
[----:B------:R-:W-:Y:S01]  /*210b0*/  IMAD R179, R20, 0xa0, RZ ;  /* 0x000000a014b37824 */ /* 0x000fe200078e02ff */
[----:B------:R-:W-:-:S03]  /*210c0*/  LEA.HI.X.SX32 R17, R17, R97, 0x1, P5 ;  /* 0x0000006111117211 */ /* 0x000fc600028f0eff */
[----:B------:R-:W1:Y:S01]  /*210d0*/  LDC R18, c[0x0][0x278] ;  /* 0x00009e00ff127b82 */ /* 0x000e620000000800 */
[----:B--2---:R-:W-:Y:S02]  /*210e0*/  PRMT R15, R114, 0x7632, R15 ;  /* 0x00007632720f7816 */ /* 0x004fe4000000000f */
[----:B------:R-:W-:Y:S01]  /*210f0*/  LEA.HI.X.SX32 R185, R181, R97, 0x1, P6 ;  /* 0x00000061b5b97211 */ /* 0x000fe200030f0eff */
[----:B0-----:R-:W-:Y:S01]  /*21100*/  IMAD R181, R22, 0xa2, RZ ;  /* 0x000000a216b57824 */ /* 0x001fe200078e02ff */
[----:B------:R-:W-:-:S03]  /*21110*/  PRMT R26, R115, 0x7632, R26 ;  /* 0x00007632731a7816 */ /* 0x000fc6000000001a */
[----:B------:R-:W0:Y:S01]  /*21120*/  LDC R14, c[0x0][0x278] ;  /* 0x00009e00ff0e7b82 */ /* 0x000e220000000800 */
[----:B------:R4:W-:Y:S01]  /*21130*/  STG.E.U16 desc[UR6][R182.64], R15 ;  /* 0x0000000fb6007986 */ /* 0x0009e2000c101506 */
[----:B------:R-:W-:-:S03]  /*21140*/  IADD3 R2, P5, R179, R96, RZ ;  /* 0x00000060b3027210 */ /* 0x000fc60007fbe0ff */
[----:B------:R2:W-:Y:S01]  /*21150*/  STG.E.U16 desc[UR6][R16.64], R115 ;  /* 0x0000007310007986 */ /* 0x0005e2000c101506 */
[----:B------:R-:W-:-:S03]  /*21160*/  LEA.HI.X.SX32 R3, R3, R97, 0x1, P5 ;  /* 0x0000006103037211 */ /* 0x000fc600028f0eff */
[----:B------:R2:W-:Y:S01]  /*21170*/  STG.E.U16 desc[UR6][R184.64], R26 ;  /* 0x0000001ab8007986 */ /* 0x0005e2000c101506 */
[----:B----4-:R-:W-:Y:S01]  /*21180*/  IMAD R15, R24, 0xa4, RZ ;  /* 0x000000a4180f7824 */ /* 0x010fe200078e02ff */
[-C--:B------:R-:W-:Y:S01]  /*21190*/  IADD3 R182, P3, R181, R96.reuse, RZ ;  /* 0x00000060b5b67210 */ /* 0x080fe20007f7e0ff */
[----:B--2---:R-:W-:Y:S01]  /*211a0*/  IMAD R17, R10, 0xa6, RZ ;  /* 0x000000a60a117824 */ /* 0x004fe200078e02ff */
[----:B------:R-:W2:Y:S02]  /*211b0*/  LDC R16, c[0x0][0x278] ;  /* 0x00009e00ff107b82 */ /* 0x000ea40000000800 */
[----:B------:R-:W-:Y:S01]  /*211c0*/  IADD3 R184, P5, R15, R96, RZ ;  /* 0x000000600fb87210 */ /* 0x000fe20007fbe0ff */
[----:B------:R-:W-:Y:S01]  /*211d0*/  IMAD R115, R4, 0x53, RZ ;  /* 0x0000005304737824 */ /* 0x000fe200078e02ff */
[----:B------:R-:W-:-:S04]  /*211e0*/  LEA.HI.X.SX32 R183, R187, R97, 0x1, P3 ;  /* 0x00000061bbb77211 */ /* 0x000fc800018f0eff */
[----:B------:R-:W4:Y:S01]  /*211f0*/  LDC R10, c[0x0][0x278] ;  /* 0x00009e00ff0a7b82 */ /* 0x000f220000000800 */
[----:B------:R-:W-:Y:S02]  /*21200*/  PRMT R20, R116, 0x7632, R20 ;  /* 0x0000763274147816 */ /* 0x000fe40000000014 */
[----:B------:R-:W-:Y:S01]  /*21210*/  LEA.HI.X.SX32 R185, R25, R97, 0x1, P5 ;  /* 0x0000006119b97211 */ /* 0x000fe200028f0eff */
[----:B------:R-:W-:Y:S04]  /*21220*/  STG.E.U16 desc[UR6][R2.64], R116 ;  /* 0x0000007402007986 */ /* 0x000fe8000c101506 */
[----:B------:R-:W2:Y:S01]  /*21230*/  LDC R4, c[0x0][0x278] ;  /* 0x00009e00ff047b82 */ /* 0x000ea20000000800 */
[----:B------:R-:W-:Y:S01]  /*21240*/  STG.E.U16 desc[UR6][R182.64], R20 ;  /* 0x00000014b6007986 */ /* 0x000fe2000c101506 */
[----:B------:R-:W-:-:S02]  /*21250*/  PRMT R22, R117, 0x7632, R22 ;  /* 0x0000763275167816 */ /* 0x000fc40000000016 */
[----:B------:R-:W-:Y:S01]  /*21260*/  IADD3 R186, P6, R17, R96, RZ ;  /* 0x0000006011ba7210 */ /* 0x000fe20007fde0ff */
[----:B------:R1:W-:Y:S01]  /*21270*/  STG.E.U16 desc[UR6][R184.64], R117 ;  /* 0x00000075b8007986 */ /* 0x0003e2000c101506 */
[----:B---3--:R-:W-:Y:S02]  /*21280*/  IMAD R25, R12, 0xa8, RZ ;  /* 0x000000a80c197824 */ /* 0x008fe400078e02ff */
[----:B------:R-:W-:Y:S01]  /*21290*/  LEA.HI.X.SX32 R187, R115, R97, 0x1, P6 ;  /* 0x0000006173bb7211 */ /* 0x000fe200030f0eff */
[----:B------:R-:W3:Y:S01]  /*212a0*/  LDC R12, c[0x0][0x278] ;  /* 0x00009e00ff0c7b82 */ /* 0x000ee20000000800 */
[----:B0-----:R-:W-:Y:S02]  /*212b0*/  IMAD R115, R14, 0xaa, RZ ;  /* 0x000000aa0e737824 */ /* 0x001fe400078e02ff */
[----:B-1----:R-:W-:-:S05]  /*212c0*/  IMAD R117, R0, 0x55, RZ ;  /* 0x0000005500757824 */ /* 0x002fca00078e02ff */
[----:B------:R-:W0:Y:S01]  /*212d0*/  LDC R14, c[0x0][0x278] ;  /* 0x00009e00ff0e7b82 */ /* 0x000e220000000800 */
[----:B------:R-:W-:-:S07]  /*212e0*/  IMAD R3, R18, 0xac, RZ ;  /* 0x000000ac12037824 */ /* 0x000fce00078e02ff */
[----:B------:R-:W1:Y:S01]  /*212f0*/  LDC R0, c[0x0][0x278] ;  /* 0x00009e00ff007b82 */ /* 0x000e620000000800 */
[-C--:B------:R-:W-:Y:S02]  /*21300*/  IADD3 R20, P3, R25, R96.reuse, RZ ;  /* 0x0000006019147210 */ /* 0x080fe40007f7e0ff */
[----:B------:R-:W-:-:S05]  /*21310*/  IADD3 R116, P5, R115, R96, RZ ;  /* 0x0000006073747210 */ /* 0x000fca0007fbe0ff */
[----:B------:R-:W0:Y:S01]  /*21320*/  LDC R2, c[0x0][0x278] ;  /* 0x00009e00ff027b82 */ /* 0x000e220000000800 */
[-C--:B------:R-:W-:Y:S02]  /*21330*/  IADD3 R184, P6, R3, R96.reuse, RZ ;  /* 0x0000006003b87210 */ /* 0x080fe40007fde0ff */
[-C--:B------:R-:W-:Y:S01]  /*21340*/  LEA.HI.X.SX32 R21, R21, R97.reuse, 0x1, P3 ;  /* 0x0000006115157211 */ /* 0x080fe200018f0eff */
[----:B------:R3:W-:Y:S01]  /*21350*/  STG.E.U16 desc[UR6][R186.64], R22 ;  /* 0x00000016ba007986 */ /* 0x0007e2000c101506 */
[-C--:B------:R-:W-:Y:S01]  /*21360*/  LEA.HI.X.SX32 R117, R117, R97.reuse, 0x1, P5 ;  /* 0x0000006175757211 */ /* 0x080fe200028f0eff */
[----:B----4-:R-:W-:Y:S01]  /*21370*/  IMAD R183, R10, 0xae, RZ ;  /* 0x000000ae0ab77824 */ /* 0x010fe200078e02ff */
[----:B------:R-:W-:Y:S01]  /*21380*/  PRMT R26, R118, 0x7632, R26 ;  /* 0x00007632761a7816 */ /* 0x000fe2000000001a */
[----:B------:R-:W4:Y:S01]  /*21390*/  LDC R18, c[0x0][0x278] ;  /* 0x00009e00ff127b82 */ /* 0x000f220000000800 */
[----:B------:R-:W-:Y:S01]  /*213a0*/  LEA.HI.X.SX32 R185, R23, R97, 0x1, P6 ;  /* 0x0000006117b97211 */ /* 0x000fe200030f0eff */
[----:B--2---:R-:W-:Y:S01]  /*213b0*/  IMAD R23, R16, 0xb0, RZ ;  /* 0x000000b010177824 */ /* 0x004fe200078e02ff */
[----:B------:R-:W-:Y:S05]  /*213c0*/  STG.E.U16 desc[UR6][R20.64], R118 ;  /* 0x0000007614007986 */ /* 0x000fea000c101506 */
[----:B---3--:R-:W2:Y:S01]  /*213d0*/  LDC R22, c[0x0][0x278] ;  /* 0x00009e00ff167b82 */ /* 0x008ea20000000800 */
[----:B------:R-:W-:Y:S01]  /*213e0*/  STG.E.U16 desc[UR6][R116.64], R26 ;  /* 0x0000001a74007986 */ /* 0x000fe2000c101506 */
[----:B------:R-:W-:Y:S01]  /*213f0*/  IMAD R187, R4, 0x57, RZ ;  /* 0x0000005704bb7824 */ /* 0x000fe200078e02ff */
[----:B------:R-:W-:-:S05]  /*21400*/  IADD3 R186, P5, R183, R96, RZ ;  /* 0x00000060b7ba7210 */ /* 0x000fca0007fbe0ff */
[----:B------:R-:W3:Y:S01]  /*21410*/  LDC R10, c[0x0][0x278] ;  /* 0x00009e00ff0a7b82 */ /* 0x000ee20000000800 */
[----:B------:R1:W-:Y:S07]  /*21420*/  STG.E.U16 desc[UR6][R184.64], R119 ;  /* 0x00000077b8007986 */ /* 0x0003ee000c101506 */
[----:B------:R-:W3:Y:S01]  /*21430*/  LDC R24, c[0x0][0x278] ;  /* 0x00009e00ff187b82 */ /* 0x000ee20000000800 */
[----:B------:R-:W-:Y:S02]  /*21440*/  PRMT R32, R119, 0x7632, R32 ;  /* 0x0000763277207816 */ /* 0x000fe40000000020 */
[----:B-1----:R-:W-:Y:S01]  /*21450*/  IADD3 R184, P3, R23, R96, RZ ;  /* 0x0000006017b87210 */ /* 0x002fe20007f7e0ff */
[----:B------:R-:W-:Y:S01]  /*21460*/  IMAD R119, R0, 0x59, RZ ;  /* 0x0000005900777824 */ /* 0x000fe200078e02ff */
[----:B------:R-:W-:-:S03]  /*21470*/  LEA.HI.X.SX32 R187, R187, R97, 0x1, P5 ;  /* 0x00000061bbbb7211 */ /* 0x000fc600028f0eff */
[----:B------:R-:W1:Y:S01]  /*21480*/  LDC R0, c[0x0][0x278] ;  /* 0x00009e00ff007b82 */ /* 0x000e620000000800 */
[----:B------:R-:W-:Y:S01]  /*21490*/  LEA.HI.X.SX32 R185, R35, R97, 0x1, P3 ;  /* 0x0000006123b97211 */ /* 0x000fe200018f0eff */
[----:B------:R-:W-:Y:S01]  /*214a0*/  IMAD R117, R12, 0xb2, RZ ;  /* 0x000000b20c757824 */ /* 0x000fe200078e02ff */
[----:B------:R-:W-:Y:S05]  /*214b0*/  STG.E.U16 desc[UR6][R186.64], R32 ;  /* 0x00000020ba007986 */ /* 0x000fea000c101506 */
[----:B------:R-:W1:Y:S01]  /*214c0*/  LDC R4, c[0x0][0x278] ;  /* 0x00009e00ff047b82 */ /* 0x000e620000000800 */
[----:B------:R4:W-:Y:S01]  /*214d0*/  STG.E.U16 desc[UR6][R184.64], R124 ;  /* 0x0000007cb8007986 */ /* 0x0009e2000c101506 */
[----:B0-----:R-:W-:Y:S01]  /*214e0*/  IMAD R21, R14, 0xb4, RZ ;  /* 0x000000b40e157824 */ /* 0x001fe200078e02ff */
[----:B------:R-:W-:-:S05]  /*214f0*/  IADD3 R188, P5, R117, R96, RZ ;  /* 0x0000006075bc7210 */ /* 0x000fca0007fbe0ff */
[----:B------:R-:W0:Y:S01]  /*21500*/  LDC R12, c[0x0][0x278] ;  /* 0x00009e00ff0c7b82 */ /* 0x000e220000000800 */
[----:B----4-:R-:W-:-:S07]  /*21510*/  IMAD R185, R2, 0x5b, RZ ;  /* 0x0000005b02b97824 */ /* 0x010fce00078e02ff */
[----:B------:R-:W4:Y:S01]  /*21520*/  LDC R16, c[0x0][0x278] ;  /* 0x00009e00ff107b82 */ /* 0x000f220000000800 */
[----:B------:R-:W-:-:S07]  /*21530*/  IADD3 R190, P6, R21, R96, RZ ;  /* 0x0000006015be7210 */ /* 0x000fce0007fde0ff */
[----:B------:R-:W4:Y:S01]  /*21540*/  LDC R14, c[0x0][0x278] ;  /* 0x00009e00ff0e7b82 */ /* 0x000f220000000800 */
[----:B------:R-:W-:-:S07]  /*21550*/  LEA.HI.X.SX32 R189, R119, R97, 0x1, P5 ;  /* 0x0000006177bd7211 */ /* 0x000fce00028f0eff */
[----:B------:R-:W4:Y:S01]  /*21560*/  LDC R2, c[0x0][0x278] ;  /* 0x00009e00ff027b82 */ /* 0x000f220000000800 */
[----:B------:R-:W-:Y:S01]  /*21570*/  IMAD R119, R18, 0xb6, RZ ;  /* 0x000000b612777824 */ /* 0x000fe200078e02ff */
[----:B------:R-:W-:Y:S01]  /*21580*/  PRMT R20, R124, 0x7632, R20 ;  /* 0x000076327c147816 */ /* 0x000fe20000000014 */
[----:B--2---:R-:W-:Y:S01]  /*21590*/  IMAD R35, R22, 0xb8, RZ ;  /* 0x000000b816237824 */ /* 0x004fe200078e02ff */
[----:B------:R-:W-:Y:S01]  /*215a0*/  LEA.HI.X.SX32 R191, R99, R97, 0x1, P6 ;  /* 0x0000006163bf7211 */ /* 0x000fe200030f0eff */
[----:B---3--:R-:W-:Y:S02]  /*215b0*/  IMAD R187, R10, 0x5d, RZ ;  /* 0x0000005d0abb7824 */ /* 0x008fe400078e02ff */
[----:B------:R-:W-:Y:S01]  /*215c0*/  IMAD R99, R24, 0xba, RZ ;  /* 0x000000ba18637824 */ /* 0x000fe200078e02ff */
[----:B------:R-:W2:Y:S01]  /*215d0*/  LDC R10, c[0x0][0x278] ;  /* 0x00009e00ff0a7b82 */ /* 0x000ea20000000800 */
[-C--:B------:R-:W-:Y:S01]  /*215e0*/  IADD3 R184, P3, R119, R96.reuse, RZ ;  /* 0x0000006077b87210 */ /* 0x080fe20007f7e0ff */
[----:B------:R3:W-:Y:S01]  /*215f0*/  STG.E.U16 desc[UR6][R188.64], R20 ;  /* 0x00000014bc007986 */ /* 0x0007e2000c101506 */
[----:B------:R-:W-:-:S02]  /*21600*/  IADD3 R26, P5, R35, R96, RZ ;  /* 0x00000060231a7210 */ /* 0x000fc40007fbe0ff */
[-C--:B------:R-:W-:Y:S01]  /*21610*/  LEA.HI.X.SX32 R185, R185, R97.reuse, 0x1, P3 ;  /* 0x00000061b9b97211 */ /* 0x080fe200018f0eff */
[----:B------:R1:W-:Y:S01]  /*21620*/  STG.E.U16 desc[UR6][R190.64], R125 ;  /* 0x0000007dbe007986 */ /* 0x0003e2000c101506 */
[----:B------:R-:W-:Y:S01]  /*21630*/  PRMT R18, R125, 0x7632, R18 ;  /* 0x000076327d127816 */ /* 0x000fe20000000012 */
[----:B------:R-:W2:Y:S01]  /*21640*/  LDC R22, c[0x0][0x278] ;  /* 0x00009e00ff167b82 */ /* 0x000ea20000000800 */
[----:B------:R-:W-:Y:S02]  /*21650*/  LEA.HI.X.SX32 R27, R27, R97, 0x1, P5 ;  /* 0x000000611b1b7211 */ /* 0x000fe400028f0eff */
[----:B---3--:R-:W-:-:S05]  /*21660*/  IADD3 R188, P6, R99, R96, RZ ;  /* 0x0000006063bc7210 */ /* 0x008fca0007fde0ff */
[----:B------:R-:W3:Y:S01]  /*21670*/  LDC R20, c[0x0][0x278] ;  /* 0x00009e00ff147b82 */ /* 0x000ee20000000800 */
[----:B------:R-:W-:Y:S01]  /*21680*/  PRMT R24, R126, 0x7632, R24 ;  /* 0x000076327e187816 */ /* 0x000fe20000000018 */
[----:B-1----:R-:W-:Y:S01]  /*21690*/  IMAD R191, R0, 0x5f, RZ ;  /* 0x0000005f00bf7824 */ /* 0x002fe200078e02ff */
[----:B------:R-:W-:Y:S01]  /*216a0*/  LEA.HI.X.SX32 R189, R187, R97, 0x1, P6 ;  /* 0x00000061bbbd7211 */ /* 0x000fe200030f0eff */
[----:B------:R-:W-:Y:S01]  /*216b0*/  IMAD R187, R4, 0xbc, RZ ;  /* 0x000000bc04bb7824 */ /* 0x000fe200078e02ff */
[----:B------:R1:W-:Y:S03]  /*216c0*/  STG.E.U16 desc[UR6][R184.64], R18 ;  /* 0x00000012b8007986 */ /* 0x0003e6000c101506 */
[----:B------:R-:W3:Y:S01]  /*216d0*/  LDC R0, c[0x0][0x278] ;  /* 0x00009e00ff007b82 */ /* 0x000ee20000000800 */
[----:B------:R4:W-:Y:S01]  /*216e0*/  STG.E.U16 desc[UR6][R26.64], R126 ;  /* 0x0000007e1a007986 */ /* 0x0009e2000c101506 */
[----:B0-----:R-:W-:-:S03]  /*216f0*/  IMAD R125, R12, 0xbe, RZ ;  /* 0x000000be0c7d7824 */ /* 0x001fc600078e02ff */
[----:B------:R0:W-:Y:S03]  /*21700*/  STG.E.U16 desc[UR6][R188.64], R24 ;  /* 0x00000018bc007986 */ /* 0x0001e6000c101506 */
[----:B------:R-:W3:Y:S01]  /*21710*/  LDC R4, c[0x0][0x278] ;  /* 0x00009e00ff047b82 */ /* 0x000ee20000000800 */
[----:B-1----:R-:W-:Y:S01]  /*21720*/  IADD3 R18, P5, R187, R96, RZ ;  /* 0x00000060bb127210 */ /* 0x002fe20007fbe0ff */
[----:B----4-:R-:W-:Y:S02]  /*21730*/  IMAD R185, R14, 0xc0, RZ ;  /* 0x000000c00eb97824 */ /* 0x010fe400078e02ff */
[----:B------:R-:W-:-:S04]  /*21740*/  IMAD R27, R16, 0xc2, RZ ;  /* 0x000000c2101b7824 */ /* 0x000fc800078e02ff */
[----:B------:R-:W1:Y:S01]  /*21750*/  LDC R12, c[0x0][0x278] ;  /* 0x00009e00ff0c7b82 */ /* 0x000e620000000800 */
[----:B0-----:R-:W-:Y:S01]  /*21760*/  IMAD R189, R2, 0x61, RZ ;  /* 0x0000006102bd7824 */ /* 0x001fe200078e02ff */
[----:B------:R-:W-:Y:S02]  /*21770*/  IADD3 R190, P3, R125, R96, RZ ;  /* 0x000000607dbe7210 */ /* 0x000fe40007f7e0ff */
[----:B------:R-:W-:-:S04]  /*21780*/  LEA.HI.X.SX32 R19, R19, R97, 0x1, P5 ;  /* 0x0000006113137211 */ /* 0x000fc800028f0eff */
[----:B------:R-:W0:Y:S01]  /*21790*/  LDC R2, c[0x0][0x278] ;  /* 0x00009e00ff027b82 */ /* 0x000e220000000800 */
[-C--:B------:R-:W-:Y:S02]  /*217a0*/  IADD3 R192, P6, R27, R96.reuse, RZ ;  /* 0x000000601bc07210 */ /* 0x080fe40007fde0ff */
[----:B------:R-:W-:Y:S02]  /*217b0*/  IADD3 R144, P5, R185, R96, RZ ;  /* 0x00000060b9907210 */ /* 0x000fe40007fbe0ff */
[-C--:B------:R-:W-:Y:S02]  /*217c0*/  LEA.HI.X.SX32 R191, R191, R97.reuse, 0x1, P3 ;  /* 0x00000061bfbf7211 */ /* 0x080fe400018f0eff */
[----:B------:R-:W-:Y:S01]  /*217d0*/  PRMT R16, R127, 0x7632, R16 ;  /* 0x000076327f107816 */ /* 0x000fe20000000010 */
[----:B------:R-:W4:Y:S01]  /*217e0*/  LDC R14, c[0x0][0x278] ;  /* 0x00009e00ff0e7b82 */ /* 0x000f220000000800 */
[-C--:B------:R-:W-:Y:S01]  /*217f0*/  LEA.HI.X.SX32 R193, R189, R97.reuse, 0x1, P6 ;  /* 0x00000061bdc17211 */ /* 0x080fe200030f0eff */
[----:B--2---:R-:W-:Y:S01]  /*21800*/  IMAD R189, R10, 0xc4, RZ ;  /* 0x000000c40abd7824 */ /* 0x004fe200078e02ff */
[----:B------:R-:W-:Y:S01]  /*21810*/  LEA.HI.X.SX32 R145, R145, R97, 0x1, P5 ;  /* 0x0000006191917211 */ /* 0x000fe200028f0eff */
[----:B------:R3:W-:Y:S01]  /*21820*/  STG.E.U16 desc[UR6][R18.64], R127 ;  /* 0x0000007f12007986 */ /* 0x0007e2000c101506 */
[----:B------:R-:W-:-:S03]  /*21830*/  PRMT R24, R128, 0x7632, R24 ;  /* 0x0000763280187816 */ /* 0x000fc60000000018 */
[----:B------:R-:W2:Y:S01]  /*21840*/  LDC R10, c[0x0][0x278] ;  /* 0x00009e00ff0a7b82 */ /* 0x000ea20000000800 */
[----:B------:R3:W-:Y:S04]  /*21850*/  STG.E.U16 desc[UR6][R190.64], R16 ;  /* 0x00000010be007986 */ /* 0x0007e8000c101506 */
[----:B------:R1:W-:Y:S01]  /*21860*/  STG.E.U16 desc[UR6][R144.64], R128 ;  /* 0x0000008090007986 */ /* 0x0003e2000c101506 */
[----:B---3--:R-:W-:-:S03]  /*21870*/  IMAD R19, R20, 0xc6, RZ ;  /* 0x000000c614137824 */ /* 0x008fc600078e02ff */
[----:B------:R3:W-:Y:S01]  /*21880*/  STG.E.U16 desc[UR6][R192.64], R24 ;  /* 0x00000018c0007986 */ /* 0x0007e2000c101506 */
[-C--:B------:R-:W-:Y:S01]  /*21890*/  IADD3 R190, P5, R189, R96.reuse, RZ ;  /* 0x00000060bdbe7210 */ /* 0x080fe20007fbe0ff */
[----:B------:R-:W-:Y:S01]  /*218a0*/  IMAD R127, R4, 0xc8, RZ ;  /* 0x000000c8047f7824 */ /* 0x000fe200078e02ff */
[----:B------:R-:W2:Y:S01]  /*218b0*/  LDC R16, c[0x0][0x278] ;  /* 0x00009e00ff107b82 */ /* 0x000ea20000000800 */
[----:B-1----:R-:W-:Y:S01]  /*218c0*/  IMAD R145, R22, 0xca, RZ ;  /* 0x000000ca16917824 */ /* 0x002fe200078e02ff */
[-C--:B------:R-:W-:Y:S01]  /*218d0*/  LEA.HI.X.SX32 R191, R101, R97.reuse, 0x1, P5 ;  /* 0x0000006165bf7211 */ /* 0x080fe200028f0eff */
[----:B------:R-:W-:Y:S01]  /*218e0*/  IMAD R101, R0, 0x65, RZ ;  /* 0x0000006500657824 */ /* 0x000fe200078e02ff */
[-C--:B---3--:R-:W-:Y:S02]  /*218f0*/  IADD3 R192, P3, R19, R96.reuse, RZ ;  /* 0x0000006013c07210 */ /* 0x088fe40007f7e0ff */
[----:B------:R-:W-:Y:S02]  /*21900*/  IADD3 R196, P6, R145, R96, RZ ;  /* 0x0000006091c47210 */ /* 0x000fe40007fde0ff */
[----:B------:R-:W1:Y:S01]  /*21910*/  LDC R0, c[0x0][0x278] ;  /* 0x00009e00ff007b82 */ /* 0x000e620000000800 */
[----:B------:R-:W-:-:S02]  /*21920*/  LEA.HI.X.SX32 R193, R197, R97, 0x1, P3 ;  /* 0x00000061c5c17211 */ /* 0x000fc400018f0eff */
[----:B------:R-:W-:Y:S01]  /*21930*/  LEA.HI.X.SX32 R197, R101, R97, 0x1, P6 ;  /* 0x0000006165c57211 */ /* 0x000fe200030f0eff */
[----:B0-----:R-:W-:Y:S01]  /*21940*/  IMAD R101, R2, 0xcc, RZ ;  /* 0x000000cc02657824 */ /* 0x001fe200078e02ff */
[----:B------:R-:W-:-:S03]  /*21950*/  IADD3 R140, P5, R127, R96, RZ ;  /* 0x000000607f8c7210 */ /* 0x000fc60007fbe0ff */
[----:B------:R-:W0:Y:S01]  /*21960*/  LDC R2, c[0x0][0x278] ;  /* 0x00009e00ff027b82 */ /* 0x000e220000000800 */
[----:B------:R-:W-:Y:S02]  /*21970*/  PRMT R18, R129, 0x7632, R18 ;  /* 0x0000763281127816 */ /* 0x000fe40000000012 */
[----:B------:R-:W-:Y:S01]  /*21980*/  LEA.HI.X.SX32 R141, R141, R97, 0x1, P5 ;  /* 0x000000618d8d7211 */ /* 0x000fe200028f0eff */
[----:B------:R3:W-:Y:S04]  /*21990*/  STG.E.U16 desc[UR6][R190.64], R129 ;  /* 0x00000081be007986 */ /* 0x0007e8000c101506 */
[----:B------:R-:W-:Y:S01]  /*219a0*/  STG.E.U16 desc[UR6][R192.64], R18 ;  /* 0x00000012c0007986 */ /* 0x000fe2000c101506 */
[----:B------:R-:W1:Y:S03]  /*219b0*/  LDC R4, c[0x0][0x278] ;  /* 0x00009e00ff047b82 */ /* 0x000e660000000800 */
[----:B------:R2:W-:Y:S01]  /*219c0*/  STG.E.U16 desc[UR6][R140.64], R130 ;  /* 0x000000828c007986 */ /* 0x0005e2000c101506 */
[----:B------:R-:W-:Y:S01]  /*219d0*/  PRMT R98, R130, 0x7632, R98 ;  /* 0x0000763282627816 */ /* 0x000fe20000000062 */
[----:B---3--:R-:W-:Y:S01]  /*219e0*/  IMAD R191, R12, 0xce, RZ ;  /* 0x000000ce0cbf7824 */ /* 0x008fe200078e02ff */
[----:B------:R-:W-:Y:S01]  /*219f0*/  IADD3 R32, P5, R101, R96, RZ ;  /* 0x0000006065207210 */ /* 0x000fe20007fbe0ff */
[----:B----4-:R-:W-:-:S02]  /*21a00*/  IMAD R129, R14, 0xd0, RZ ;  /* 0x000000d00e817824 */ /* 0x010fc400078e02ff */
[----:B--2---:R-:W-:Y:S01]  /*21a10*/  IMAD R141, R10, 0xd2, RZ ;  /* 0x000000d20a8d7824 */ /* 0x004fe200078e02ff */
[-C--:B------:R-:W-:Y:S01]  /*21a20*/  IADD3 R192, P3, R191, R96.reuse, RZ ;  /* 0x00000060bfc07210 */ /* 0x080fe20007f7e0ff */
[----:B------:R-:W2:Y:S01]  /*21a30*/  LDC R10, c[0x0][0x278] ;  /* 0x00009e00ff0a7b82 */ /* 0x000ea20000000800 */
[----:B------:R3:W-:Y:S01]  /*21a40*/  STG.E.U16 desc[UR6][R196.64], R98 ;  /* 0x00000062c4007986 */ /* 0x0007e2000c101506 */
[-C--:B------:R-:W-:Y:S02]  /*21a50*/  LEA.HI.X.SX32 R33, R33, R97.reuse, 0x1, P5 ;  /* 0x0000006121217211 */ /* 0x080fe400028f0eff */
[----:B------:R-:W-:Y:S02]  /*21a60*/  IADD3 R198, P6, R141, R96, RZ ;  /* 0x000000608dc67210 */ /* 0x000fe40007fde0ff */
[----:B------:R-:W-:Y:S02]  /*21a70*/  LEA.HI.X.SX32 R193, R199, R97, 0x1, P3 ;  /* 0x00000061c7c17211 */ /* 0x000fe400018f0eff */
[----:B------:R-:W4:Y:S01]  /*21a80*/  LDC R12, c[0x0][0x278] ;  /* 0x00009e00ff0c7b82 */ /* 0x000f220000000800 */
[----:B------:R-:W-:-:S02]  /*21a90*/  PRMT R18, R131, 0x7632, R18 ;  /* 0x0000763283127816 */ /* 0x000fc40000000012 */
[-C--:B------:R-:W-:Y:S02]  /*21aa0*/  LEA.HI.X.SX32 R199, R201, R97.reuse, 0x1, P6 ;  /* 0x00000061c9c77211 */ /* 0x080fe400030f0eff */
[----:B---3--:R-:W-:Y:S01]  /*21ab0*/  IADD3 R196, P5, R129, R96, RZ ;  /* 0x0000006081c47210 */ /* 0x008fe20007fbe0ff */
[----:B------:R0:W-:Y:S02]  /*21ac0*/  STG.E.U16 desc[UR6][R32.64], R131 ;  /* 0x0000008320007986 */ /* 0x0001e4000c101506 */
[----:B------:R-:W3:Y:S01]  /*21ad0*/  LDC R201, c[0x0][0x278] ;  /* 0x00009e00ffc97b82 */ /* 0x000ee20000000800 */
[----:B------:R-:W-:Y:S01]  /*21ae0*/  LEA.HI.X.SX32 R197, R149, R97, 0x1, P5 ;  /* 0x0000006195c57211 */ /* 0x000fe200028f0eff */
[----:B------:R1:W-:Y:S06]  /*21af0*/  STG.E.U16 desc[UR6][R192.64], R18 ;  /* 0x00000012c0007986 */ /* 0x0003ec000c101506 */
[----:B------:R-:W3:Y:S01]  /*21b00*/  LDC R14, c[0x0][0x278] ;  /* 0x00009e00ff0e7b82 */ /* 0x000ee20000000800 */
[----:B0-----:R-:W-:-:S02]  /*21b10*/  IMAD R131, R2, 0xd6, RZ ;  /* 0x000000d602837824 */ /* 0x001fc400078e02ff */
[----:B------:R-:W-:Y:S01]  /*21b20*/  IMAD R33, R16, 0xd8, RZ ;  /* 0x000000d810217824 */ /* 0x000fe200078e02ff */
[----:B------:R0:W-:Y:S01]  /*21b30*/  STG.E.U16 desc[UR6][R196.64], R132 ;  /* 0x00000084c4007986 */ /* 0x0001e2000c101506 */
[----:B-1----:R-:W-:-:S03]  /*21b40*/  IMAD R193, R0, 0x6b, RZ ;  /* 0x0000006b00c17824 */ /* 0x002fc600078e02ff */
[----:B------:R-:W1:Y:S01]  /*21b50*/  LDC R16, c[0x0][0x278] ;  /* 0x00009e00ff107b82 */ /* 0x000e620000000800 */
[----:B------:R-:W-:Y:S01]  /*21b60*/  IMAD R149, R4, 0xd4, RZ ;  /* 0x000000d404957824 */ /* 0x000fe200078e02ff */
[----:B------:R-:W-:-:S06]  /*21b70*/  PRMT R20, R132, 0x7632, R20 ;  /* 0x0000763284147816 */ /* 0x000fcc0000000014 */
[----:B------:R-:W1:Y:S01]  /*21b80*/  LDC R0, c[0x0][0x278] ;  /* 0x00009e00ff007b82 */ /* 0x000e620000000800 */
[----:B0-----:R-:W-:-:S04]  /*21b90*/  IADD3 R196, P5, R131, R96, RZ ;  /* 0x0000006083c47210 */ /* 0x001fc80007fbe0ff */
[-C--:B------:R-:W-:Y:S01]  /*21ba0*/  LEA.HI.X.SX32 R197, R193, R97.reuse, 0x1, P5 ;  /* 0x00000061c1c57211 */ /* 0x080fe200028f0eff */
[----:B--2---:R-:W-:Y:S01]  /*21bb0*/  IMAD R193, R10, 0xda, RZ ;  /* 0x000000da0ac17824 */ /* 0x004fe200078e02ff */
[----:B------:R-:W-:Y:S01]  /*21bc0*/  IADD3 R142, P3, R149, R96, RZ ;  /* 0x00000060958e7210 */ /* 0x000fe20007f7e0ff */
[----:B------:R-:W0:Y:S01]  /*21bd0*/  LDC R10, c[0x0][0x278] ;  /* 0x00009e00ff0a7b82 */ /* 0x000e220000000800 */
[----:B------:R2:W-:Y:S01]  /*21be0*/  STG.E.U16 desc[UR6][R198.64], R20 ;  /* 0x00000014c6007986 */ /* 0x0005e2000c101506 */
[----:B------:R-:W-:Y:S02]  /*21bf0*/  PRMT R98, R133, 0x7632, R98 ;  /* 0x0000763285627816 */ /* 0x000fe40000000062 */
[----:B------:R-:W-:-:S04]  /*21c00*/  LEA.HI.X.SX32 R143, R143, R97, 0x1, P3 ;  /* 0x000000618f8f7211 */ /* 0x000fc800018f0eff */
[----:B------:R-:W0:Y:S01]  /*21c10*/  LDC R18, c[0x0][0x278] ;  /* 0x00009e00ff127b82 */ /* 0x000e220000000800 */
[----:B--2---:R-:W-:-:S07]  /*21c20*/  IADD3 R198, P6, R33, R96, RZ ;  /* 0x0000006021c67210 */ /* 0x004fce0007fde0ff */
[----:B------:R-:W2:Y:S01]  /*21c30*/  LDC R20, c[0x0][0x278] ;  /* 0x00009e00ff147b82 */ /* 0x000ea20000000800 */
[----:B------:R-:W-:Y:S01]  /*21c40*/  LEA.HI.X.SX32 R199, R103, R97, 0x1, P6 ;  /* 0x0000006167c77211 */ /* 0x000fe200030f0eff */
[----:B----4-:R-:W-:-:S06]  /*21c50*/  IMAD R103, R12, 0xdc, RZ ;  /* 0x000000dc0c677824 */ /* 0x010fcc00078e02ff */
[----:B------:R-:W4:Y:S01]  /*21c60*/  LDC R4, c[0x0][0x278] ;  /* 0x00009e00ff047b82 */ /* 0x000f220000000800 */
[----:B------:R1:W-:Y:S01]  /*21c70*/  STG.E.U16 desc[UR6][R142.64], R133 ;  /* 0x000000858e007986 */ /* 0x0003e2000c101506 */
[----:B---3--:R-:W-:-:S06]  /*21c80*/  IMAD R201, R201, 0x6d, RZ ;  /* 0x0000006dc9c97824 */ /* 0x008fcc00078e02ff */
[----:B------:R-:W3:Y:S01]  /*21c90*/  LDC R2, c[0x0][0x278] ;  /* 0x00009e00ff027b82 */ /* 0x000ee20000000800 */
[----:B------:R0:W-:Y:S01]  /*21ca0*/  STG.E.U16 desc[UR6][R196.64], R98 ;  /* 0x00000062c4007986 */ /* 0x0001e2000c101506 */
[----:B-1----:R-:W-:-:S06]  /*21cb0*/  IMAD R143, R14, 0xde, RZ ;  /* 0x000000de0e8f7824 */ /* 0x002fcc00078e02ff */
[----:B------:R-:W1:Y:S01]  /*21cc0*/  LDC R12, c[0x0][0x278] ;  /* 0x00009e00ff0c7b82 */ /* 0x000e620000000800 */
[----:B------:R-:W-:Y:S01]  /*21cd0*/  IMAD R133, R16, 0xe0, RZ ;  /* 0x000000e010857824 */ /* 0x000fe200078e02ff */
[----:B0-----:R-:W-:Y:S01]  /*21ce0*/  IADD3 R196, P5, R193, R96, RZ ;  /* 0x00000060c1c47210 */ /* 0x001fe20007fbe0ff */
[----:B------:R0:W-:Y:S01]  /*21cf0*/  STG.E.U16 desc[UR6][R198.64], R134 ;  /* 0x00000086c6007986 */ /* 0x0001e2000c101506 */
[----:B------:R-:W-:-:S04]  /*21d00*/  PRMT R22, R134, 0x7632, R22 ;  /* 0x0000763286167816 */ /* 0x000fc80000000016 */
[----:B------:R-:W1:Y:S01]  /*21d10*/  LDC R14, c[0x0][0x278] ;  /* 0x00009e00ff0e7b82 */ /* 0x000e620000000800 */
[----:B------:R-:W-:Y:S01]  /*21d20*/  LEA.HI.X.SX32 R197, R201, R97, 0x1, P5 ;  /* 0x00000061c9c57211 */ /* 0x000fe200028f0eff */
[----:B------:R-:W-:Y:S01]  /*21d30*/  IMAD R201, R0, 0x6f, RZ ;  /* 0x0000006f00c97824 */ /* 0x000fe200078e02ff */
[-C--:B------:R-:W-:Y:S02]  /*21d40*/  IADD3 R200, P5, R143, R96.reuse, RZ ;  /* 0x000000608fc87210 */ /* 0x080fe40007fbe0ff */
[----:B------:R-:W-:-:S03]  /*21d50*/  IADD3 R202, P6, R133, R96, RZ ;  /* 0x0000006085ca7210 */ /* 0x000fc60007fde0ff */
[----:B------:R-:W1:Y:S01]  /*21d60*/  LDC R16, c[0x0][0x278] ;  /* 0x00009e00ff107b82 */ /* 0x000e620000000800 */
[----:B0-----:R-:W-:Y:S02]  /*21d70*/  IADD3 R198, P3, R103, R96, RZ ;  /* 0x0000006067c67210 */ /* 0x001fe40007f7e0ff */
[-C--:B------:R-:W-:Y:S02]  /*21d80*/  LEA.HI.X.SX32 R201, R201, R97.reuse, 0x1, P5 ;  /* 0x00000061c9c97211 */ /* 0x080fe400028f0eff */
[----:B------:R-:W-:-:S03]  /*21d90*/  LEA.HI.X.SX32 R199, R151, R97, 0x1, P3 ;  /* 0x0000006197c77211 */ /* 0x000fc600018f0eff */
[----:B------:R-:W0:Y:S01]  /*21da0*/  LDC R0, c[0x0][0x278] ;  /* 0x00009e00ff007b82 */ /* 0x000e220000000800 */
[----:B------:R-:W-:Y:S01]  /*21db0*/  PRMT R100, R135, 0x7632, R100 ;  /* 0x0000763287647816 */ /* 0x000fe20000000064 */
[----:B------:R-:W-:Y:S01]  /*21dc0*/  IMAD R151, R10, 0xe6, RZ ;  /* 0x000000e60a977824 */ /* 0x000fe200078e02ff */
[----:B------:R-:W-:Y:S01]  /*21dd0*/  LEA.HI.X.SX32 R203, R153, R97, 0x1, P6 ;  /* 0x0000006199cb7211 */ /* 0x000fe200030f0eff */
[----:B------:R4:W-:Y:S01]  /*21de0*/  STG.E.U16 desc[UR6][R196.64], R22 ;  /* 0x00000016c4007986 */ /* 0x0009e2000c101506 */
[----:B--2---:R-:W-:-:S03]  /*21df0*/  IMAD R153, R20, 0xe4, RZ ;  /* 0x000000e414997824 */ /* 0x004fc600078e02ff */
[----:B------:R2:W-:Y:S01]  /*21e00*/  STG.E.U16 desc[UR6][R198.64], R135 ;  /* 0x00000087c6007986 */ /* 0x0005e2000c101506 */
[----:B------:R-:W0:Y:S03]  /*21e10*/  LDC R10, c[0x0][0x278] ;  /* 0x00009e00ff0a7b82 */ /* 0x000e260000000800 */
[----:B------:R-:W-:Y:S01]  /*21e20*/  STG.E.U16 desc[UR6][R200.64], R100 ;  /* 0x00000064c8007986 */ /* 0x000fe2000c101506 */
[----:B----4-:R-:W-:-:S03]  /*21e30*/  IMAD R197, R18, 0xe2, RZ ;  /* 0x000000e212c57824 */ /* 0x010fc600078e02ff */
[----:B------:R4:W-:Y:S01]  /*21e40*/  STG.E.U16 desc[UR6][R202.64], R88 ;  /* 0x00000058ca007986 */ /* 0x0009e2000c101506 */
[----:B------:R-:W0:Y:S01]  /*21e50*/  LDC R18, c[0x0][0x278] ;  /* 0x00009e00ff127b82 */ /* 0x000e220000000800 */
[----:B--2---:R-:W-:Y:S02]  /*21e60*/  IMAD R199, R4, 0x73, RZ ;  /* 0x0000007304c77824 */ /* 0x004fe400078e02ff */
[----:B---3--:R-:W-:-:S05]  /*21e70*/  IMAD R135, R2, 0x71, RZ ;  /* 0x0000007102877824 */ /* 0x008fca00078e02ff */
[----:B------:R-:W2:Y:S01]  /*21e80*/  LDC R4, c[0x0][0x278] ;  /* 0x00009e00ff047b82 */ /* 0x000ea20000000800 */
[-C--:B----4-:R-:W-:Y:S02]  /*21e90*/  IADD3 R202, P6, R151, R96.reuse, RZ ;  /* 0x0000006097ca7210 */ /* 0x090fe40007fde0ff */
[-C--:B------:R-:W-:Y:S02]  /*21ea0*/  IADD3 R200, P3, R197, R96.reuse, RZ ;  /* 0x00000060c5c87210 */ /* 0x080fe40007f7e0ff */
[----:B------:R-:W-:-:S03]  /*21eb0*/  IADD3 R146, P5, R153, R96, RZ ;  /* 0x0000006099927210 */ /* 0x000fc60007fbe0ff */
[----:B------:R-:W3:Y:S01]  /*21ec0*/  LDC R2, c[0x0][0x278] ;  /* 0x00009e00ff027b82 */ /* 0x000ee20000000800 */
[-C--:B------:R-:W-:Y:S01]  /*21ed0*/  LEA.HI.X.SX32 R203, R199, R97.reuse, 0x1, P6 ;  /* 0x00000061c7cb7211 */ /* 0x080fe200030f0eff */
[----:B-1----:R-:W-:Y:S01]  /*21ee0*/  IMAD R199, R12, 0xe8, RZ ;  /* 0x000000e80cc77824 */ /* 0x002fe200078e02ff */
[----:B------:R-:W-:Y:S02]  /*21ef0*/  LEA.HI.X.SX32 R201, R135, R97, 0x1, P3 ;  /* 0x0000006187c97211 */ /* 0x000fe400018f0eff */
[----:B------:R-:W-:-:S03]  /*21f00*/  PRMT R100, R88, 0x7632, R100 ;  /* 0x0000763258647816 */ /* 0x000fc60000000064 */
[----:B------:R-:W1:Y:S01]  /*21f10*/  LDC R12, c[0x0][0x278] ;  /* 0x00009e00ff0c7b82 */ /* 0x000e620000000800 */
[-C--:B------:R-:W-:Y:S01]  /*21f20*/  LEA.HI.X.SX32 R147, R147, R97.reuse, 0x1, P5 ;  /* 0x0000006193937211 */ /* 0x080fe200028f0eff */
[----:B------:R0:W-:Y:S01]  /*21f30*/  STG.E.U16 desc[UR6][R200.64], R100 ;  /* 0x00000064c8007986 */ /* 0x0001e2000c101506 */
[----:B------:R-:W-:Y:S01]  /*21f40*/  PRMT R22, R89, 0x7632, R22 ;  /* 0x0000763259167816 */ /* 0x000fe20000000016 */
[----:B------:R-:W-:Y:S01]  /*21f50*/  IMAD R135, R14, 0xea, RZ ;  /* 0x000000ea0e877824 */ /* 0x000fe200078e02ff */
[----:B------:R-:W-:Y:S01]  /*21f60*/  IADD3 R104, P5, R199, R96, RZ ;  /* 0x00000060c7687210 */ /* 0x000fe20007fbe0ff */
[----:B------:R4:W-:Y:S02]  /*21f70*/  STG.E.U16 desc[UR6][R146.64], R89 ;  /* 0x0000005992007986 */ /* 0x0009e4000c101506 */
[----:B------:R-:W3:Y:S01]  /*21f80*/  LDC R20, c[0x0][0x278] ;  /* 0x00009e00ff147b82 */ /* 0x000ee20000000800 */
[----:B------:R-:W-:Y:S01]  /*21f90*/  LEA.HI.X.SX32 R105, R105, R97, 0x1, P5 ;  /* 0x0000006169697211 */ /* 0x000fe200028f0eff */
[----:B------:R2:W-:Y:S01]  /*21fa0*/  STG.E.U16 desc[UR6][R202.64], R22 ;  /* 0x00000016ca007986 */ /* 0x0005e2000c101506 */
[----:B0-----:R-:W-:-:S05]  /*21fb0*/  IMAD R201, R0, 0x75, RZ ;  /* 0x0000007500c97824 */ /* 0x001fca00078e02ff */
[----:B------:R-:W0:Y:S01]  /*21fc0*/  LDC R14, c[0x0][0x278] ;  /* 0x00009e00ff0e7b82 */ /* 0x000e220000000800 */
[----:B----4-:R-:W-:-:S07]  /*21fd0*/  IMAD R147, R16, 0xec, RZ ;  /* 0x000000ec10937824 */ /* 0x010fce00078e02ff */
[----:B------:R-:W4:Y:S01]  /*21fe0*/  LDC R0, c[0x0][0x278] ;  /* 0x00009e00ff007b82 */ /* 0x000f220000000800 */
[-C--:B--2---:R-:W-:Y:S02]  /*21ff0*/  IADD3 R202, P3, R135, R96.reuse, RZ ;  /* 0x0000006087ca7210 */ /* 0x084fe40007f7e0ff */
[----:B------:R-:W-:Y:S01]  /*22000*/  IADD3 R204, P5, R147, R96, RZ ;  /* 0x0000006093cc7210 */ /* 0x000fe20007fbe0ff */
[----:B------:R-:W-:Y:S01]  /*22010*/  IMAD R89, R18, 0xee, RZ ;  /* 0x000000ee12597824 */ /* 0x000fe200078e02ff */
[-C--:B------:R-:W-:Y:S02]  /*22020*/  LEA.HI.X.SX32 R203, R201, R97.reuse, 0x1, P3 ;  /* 0x00000061c9cb7211 */ /* 0x080fe400018f0eff */
[----:B------:R-:W-:Y:S01]  /*22030*/  PRMT R22, R90, 0x7632, R22 ;  /* 0x000076325a167816 */ /* 0x000fe20000000016 */
[----:B------:R-:W2:Y:S01]  /*22040*/  LDC R16, c[0x0][0x278] ;  /* 0x00009e00ff107b82 */ /* 0x000ea20000000800 */
[----:B------:R-:W-:Y:S01]  /*22050*/  LEA.HI.X.SX32 R205, R157, R97, 0x1, P5 ;  /* 0x000000619dcd7211 */ /* 0x000fe200028f0eff */
[----:B------:R-:W-:-:S02]  /*22060*/  IMAD R157, R4, 0xf0, RZ ;  /* 0x000000f0049d7824 */ /* 0x000fc400078e02ff */
[----:B------:R-:W-:Y:S01]  /*22070*/  IMAD R201, R10, 0xf2, RZ ;  /* 0x000000f20ac97824 */ /* 0x000fe200078e02ff */
[----:B------:R3:W-:Y:S01]  /*22080*/  STG.E.U16 desc[UR6][R104.64], R90 ;  /* 0x0000005a68007986 */ /* 0x0007e2000c101506 */
[-C--:B------:R-:W-:Y:S02]  /*22090*/  IADD3 R208, P6, R89, R96.reuse, RZ ;  /* 0x0000006059d07210 */ /* 0x080fe40007fde0ff */
[----:B------:R-:W2:Y:S01]  /*220a0*/  LDC R18, c[0x0][0x278] ;  /* 0x00009e00ff127b82 */ /* 0x000ea20000000800 */
[----:B------:R1:W-:Y:S01]  /*220b0*/  STG.E.U16 desc[UR6][R202.64], R22 ;  /* 0x00000016ca007986 */ /* 0x0003e2000c101506 */
[----:B------:R-:W-:Y:S02]  /*220c0*/  PRMT R24, R91, 0x7632, R24 ;  /* 0x000076325b187816 */ /* 0x000fe40000000018 */
[----:B------:R-:W-:Y:S01]  /*220d0*/  IADD3 R106, P5, R157, R96, RZ ;  /* 0x000000609d6a7210 */ /* 0x000fe20007fbe0ff */
[----:B------:R1:W-:Y:S01]  /*220e0*/  STG.E.U16 desc[UR6][R204.64], R91 ;  /* 0x0000005bcc007986 */ /* 0x0003e2000c101506 */
[----:B------:R-:W-:-:S02]  /*220f0*/  LEA.HI.X.SX32 R209, R209, R97, 0x1, P6 ;  /* 0x00000061d1d17211 */ /* 0x000fc400030f0eff */
[-C--:B------:R-:W-:Y:S02]  /*22100*/  LEA.HI.X.SX32 R107, R107, R97.reuse, 0x1, P5 ;  /* 0x000000616b6b7211 */ /* 0x080fe400028f0eff */
[----:B------:R-:W-:Y:S01]  /*22110*/  PRMT R102, R136, 0x7632, R102 ;  /* 0x0000763288667816 */ /* 0x000fe20000000066 */
[----:B---3--:R-:W-:Y:S01]  /*22120*/  IMAD R105, R20, 0xf4, RZ ;  /* 0x000000f414697824 */ /* 0x008fe200078e02ff */
[----:B------:R-:W3:Y:S01]  /*22130*/  LDC R4, c[0x0][0x278] ;  /* 0x00009e00ff047b82 */ /* 0x000ee20000000800 */
[----:B-1----:R-:W-:Y:S02]  /*22140*/  IMAD R203, R2, 0x7b, RZ ;  /* 0x0000007b02cb7824 */ /* 0x002fe400078e02ff */
[----:B------:R-:W-:Y:S01]  /*22150*/  IMAD R91, R12, 0xf6, RZ ;  /* 0x000000f60c5b7824 */ /* 0x000fe200078e02ff */
[----:B------:R-:W-:Y:S01]  /*22160*/  IADD3 R204, P3, R201, R96, RZ ;  /* 0x00000060c9cc7210 */ /* 0x000fe20007f7e0ff */
[----:B------:R1:W-:Y:S03]  /*22170*/  STG.E.U16 desc[UR6][R208.64], R24 ;  /* 0x00000018d0007986 */ /* 0x0003e6000c101506 */
[----:B------:R-:W3:Y:S01]  /*22180*/  LDC R12, c[0x0][0x278] ;  /* 0x00009e00ff0c7b82 */ /* 0x000ee20000000800 */
[----:B------:R-:W-:-:S02]  /*22190*/  LEA.HI.X.SX32 R205, R211, R97, 0x1, P3 ;  /* 0x00000061d3cd7211 */ /* 0x000fc400018f0eff */
[-C--:B------:R-:W-:Y:S01]  /*221a0*/  IADD3 R210, P6, R91, R96.reuse, RZ ;  /* 0x000000605bd27210 */ /* 0x080fe20007fde0ff */
[----:B------:R-:W-:Y:S03]  /*221b0*/  STG.E.U16 desc[UR6][R106.64], R136 ;  /* 0x000000886a007986 */ /* 0x000fe6000c101506 */
[-C--:B------:R-:W-:Y:S01]  /*221c0*/  LEA.HI.X.SX32 R211, R203, R97.reuse, 0x1, P6 ;  /* 0x00000061cbd37211 */ /* 0x080fe200030f0eff */
[----:B------:R4:W-:Y:S01]  /*221d0*/  STG.E.U16 desc[UR6][R204.64], R102 ;  /* 0x00000066cc007986 */ /* 0x0009e2000c101506 */
[----:B0-----:R-:W-:Y:S01]  /*221e0*/  IMAD R203, R14, 0xf8, RZ ;  /* 0x000000f80ecb7824 */ /* 0x001fe200078e02ff */
[----:B-1----:R-:W-:Y:S01]  /*221f0*/  IADD3 R208, P5, R105, R96, RZ ;  /* 0x0000006069d07210 */ /* 0x002fe20007fbe0ff */
[----:B------:R-:W0:Y:S03]  /*22200*/  LDC R14, c[0x0][0x278] ;  /* 0x00009e00ff0e7b82 */ /* 0x000e260000000800 */
[----:B------:R-:W-:-:S05]  /*22210*/  LEA.HI.X.SX32 R209, R155, R97, 0x1, P5 ;  /* 0x000000619bd17211 */ /* 0x000fca00028f0eff */
[----:B------:R-:W1:Y:S01]  /*22220*/  LDC R2, c[0x0][0x278] ;  /* 0x00009e00ff027b82 */ /* 0x000e620000000800 */
[----:B----4-:R-:W-:Y:S02]  /*22230*/  IMAD R205, R0, 0x7d, RZ ;  /* 0x0000007d00cd7824 */ /* 0x010fe400078e02ff */
[----:B--2---:R-:W-:-:S05]  /*22240*/  IMAD R155, R16, 0xfa, RZ ;  /* 0x000000fa109b7824 */ /* 0x004fca00078e02ff */
[----:B------:R-:W2:Y:S01]  /*22250*/  LDC R0, c[0x0][0x278] ;  /* 0x00009e00ff007b82 */ /* 0x000ea20000000800 */
[----:B------:R-:W-:Y:S01]  /*22260*/  PRMT R10, R137, 0x7632, R10 ;  /* 0x00007632890a7816 */ /* 0x000fe2000000000a */
[----:B------:R-:W-:-:S06]  /*22270*/  IMAD R107, R18, 0xfc, RZ ;  /* 0x000000fc126b7824 */ /* 0x000fcc00078e02ff */
[----:B------:R-:W4:Y:S01]  /*22280*/  LDC R16, c[0x0][0x278] ;  /* 0x00009e00ff107b82 */ /* 0x000f220000000800 */
[-C--:B------:R-:W-:Y:S01]  /*22290*/  IADD3 R136, P3, R203, R96.reuse, RZ ;  /* 0x00000060cb887210 */ /* 0x080fe20007f7e0ff */
[----:B------:R3:W-:Y:S01]  /*222a0*/  STG.E.U16 desc[UR6][R208.64], R137 ;  /* 0x00000089d0007986 */ /* 0x0007e2000c101506 */
[-C--:B------:R-:W-:Y:S02]  /*222b0*/  IADD3 R204, P5, R155, R96.reuse, RZ ;  /* 0x000000609bcc7210 */ /* 0x080fe40007fbe0ff */
[----:B------:R-:W-:Y:S01]  /*222c0*/  IADD3 R158, P6, R107, R96, RZ ;  /* 0x000000606b9e7210 */ /* 0x000fe20007fde0ff */
[----:B------:R0:W-:Y:S02]  /*222d0*/  STG.E.U16 desc[UR6][R210.64], R10 ;  /* 0x0000000ad2007986 */ /* 0x0001e4000c101506 */
[----:B------:R-:W4:Y:S01]  /*222e0*/  LDC R18, c[0x0][0x278] ;  /* 0x00009e00ff127b82 */ /* 0x000f220000000800 */
[----:B------:R-:W-:Y:S02]  /*222f0*/  LEA.HI.X.SX32 R205, R205, R97, 0x1, P5 ;  /* 0x00000061cdcd7211 */ /* 0x000fe400028f0eff */
[----:B------:R-:W-:-:S02]  /*22300*/  PRMT R102, R138, 0x7632, R102 ;  /* 0x000076328a667816 */ /* 0x000fc40000000066 */
[----:B---3--:R-:W-:-:S03]  /*22310*/  LEA.HI.X.SX32 R137, R109, R97, 0x1, P3 ;  /* 0x000000616d897211 */ /* 0x008fc600018f0eff */
[----:B------:R-:W3:Y:S01]  /*22320*/  LDC R20, c[0x0][0x278] ;  /* 0x00009e00ff147b82 */ /* 0x000ee20000000800 */
[----:B------:R-:W-:-:S07]  /*22330*/  LEA.HI.X.SX32 R159, R159, R97, 0x1, P6 ;  /* 0x000000619f9f7211 */ /* 0x000fce00030f0eff */
[----:B0-----:R-:W0:Y:S01]  /*22340*/  LDC R10, c[0x0][0x278] ;  /* 0x00009e00ff0a7b82 */ /* 0x001e220000000800 */
[----:B------:R-:W-:Y:S01]  /*22350*/  STG.E.U16 desc[UR6][R136.64], R138 ;  /* 0x0000008a88007986 */ /* 0x000fe2000c101506 */
[----:B------:R-:W-:-:S03]  /*22360*/  IMAD R109, R12, 0xfe, RZ ;  /* 0x000000fe0c6d7824 */ /* 0x000fc600078e02ff */
[----:B------:R2:W-:Y:S03]  /*22370*/  STG.E.U16 desc[UR6][R204.64], R102 ;  /* 0x00000066cc007986 */ /* 0x0005e6000c101506 */
[----:B------:R-:W3:Y:S01]  /*22380*/  LDC R22, c[0x0][0x278] ;  /* 0x00009e00ff167b82 */ /* 0x000ee20000000800 */
[----:B------:R2:W-:Y:S01]  /*22390*/  STG.E.U16 desc[UR6][R158.64], R139 ;  /* 0x0000008b9e007986 */ /* 0x0005e2000c101506 */
[----:B-1----:R-:W-:Y:S01]  /*223a0*/  IMAD R209, R2, 0x7f, RZ ;  /* 0x0000007f02d17824 */ /* 0x002fe200078e02ff */
[----:B------:R-:W-:-:S05]  /*223b0*/  PRMT R26, R139, 0x7632, R26 ;  /* 0x000076328b1a7816 */ /* 0x000fca000000001a */
[----:B------:R-:W1:Y:S01]  /*223c0*/  LDC R12, c[0x0][0x278] ;  /* 0x00009e00ff0c7b82 */ /* 0x000e620000000800 */
[----:B--2---:R-:W-:Y:S02]  /*223d0*/  IMAD R205, R14, 0x102, RZ ;  /* 0x000001020ecd7824 */ /* 0x004fe400078e02ff */
[----:B------:R-:W-:-:S05]  /*223e0*/  IMAD R159, R0, 0x81, RZ ;  /* 0x00000081009f7824 */ /* 0x000fca00078e02ff */
[----:B------:R-:W2:Y:S01]  /*223f0*/  LDC R14, c[0x0][0x278] ;  /* 0x00009e00ff0e7b82 */ /* 0x000ea20000000800 */
[----:B------:R-:W-:Y:S01]  /*22400*/  IADD3 R136, P5, R109, R96, RZ ;  /* 0x000000606d887210 */ /* 0x000fe20007fbe0ff */
[----:B----4-:R-:W-:-:S06]  /*22410*/  IMAD R139, R16, 0x104, RZ ;  /* 0x00000104108b7824 */ /* 0x010fcc00078e02ff */
[----:B------:R-:W4:Y:S01]  /*22420*/  LDC R0, c[0x0][0x278] ;  /* 0x00009e00ff007b82 */ /* 0x000f220000000800 */
[----:B------:R-:W-:Y:S02]  /*22430*/  SHF.L.U32 R211, R4, 0x7, RZ ;  /* 0x0000000704d37819 */ /* 0x000fe400000006ff */
[-C--:B------:R-:W-:Y:S02]  /*22440*/  LEA R138, P3, R217, R96.reuse, 0x8 ;  /* 0x00000060d98a7211 */ /* 0x080fe400078640ff */
[-C--:B------:R-:W-:Y:S02]  /*22450*/  LEA.HI.X.SX32 R137, R209, R97.reuse, 0x1, P5 ;  /* 0x00000061d1897211 */ /* 0x080fe400028f0eff */
[-C--:B------:R-:W-:Y:S01]  /*22460*/  IADD3 R158, P5, R205, R96.reuse, RZ ;  /* 0x00000060cd9e7210 */ /* 0x080fe20007fbe0ff */
[----:B------:R-:W2:Y:S01]  /*22470*/  LDC R16, c[0x0][0x278] ;  /* 0x00009e00ff107b82 */ /* 0x000ea20000000800 */
[----:B------:R-:W-:Y:S01]  /*22480*/  IADD3 R160, P6, R139, R96, RZ ;  /* 0x000000608ba07210 */ /* 0x000fe20007fde0ff */
[----:B------:R-:W-:Y:S01]  /*22490*/  IMAD R205, R18, 0x106, RZ ;  /* 0x0000010612cd7824 */ /* 0x000fe200078e02ff */
[-C--:B------:R-:W-:Y:S01]  /*224a0*/  LEA.HI.X.SX32 R139, R211, R97.reuse, 0x1, P3 ;  /* 0x00000061d38b7211 */ /* 0x080fe200018f0eff */
[----:B------:R0:W-:Y:S01]  /*224b0*/  STG.E.U16 desc[UR6][R136.64], R26 ;  /* 0x0000001a88007986 */ /* 0x0001e2000c101506 */
[----:B------:R-:W-:-:S03]  /*224c0*/  LEA.HI.X.SX32 R159, R159, R97, 0x1, P5 ;  /* 0x000000619f9f7211 */ /* 0x000fc600028f0eff */
[----:B------:R-:W2:Y:S01]  /*224d0*/  LDC R24, c[0x0][0x278] ;  /* 0x00009e00ff187b82 */ /* 0x000ea20000000800 */
[----:B------:R-:W-:Y:S01]  /*224e0*/  PRMT R2, R92, 0x7632, R2 ;  /* 0x000076325c027816 */ /* 0x000fe20000000002 */
[----:B------:R1:W-:Y:S01]  /*224f0*/  STG.E.U16 desc[UR6][R138.64], R92 ;  /* 0x0000005c8a007986 */ /* 0x0003e2000c101506 */
[----:B------:R-:W-:-:S05]  /*22500*/  LEA.HI.X.SX32 R161, R161, R97, 0x1, P6 ;  /* 0x00000061a1a17211 */ /* 0x000fca00030f0eff */
[----:B------:R-:W2:Y:S01]  /*22510*/  LDC R18, c[0x0][0x278] ;  /* 0x00009e00ff127b82 */ /* 0x000ea20000000800 */
[----:B0-----:R-:W-:Y:S01]  /*22520*/  IMAD R137, R10, 0x83, RZ ;  /* 0x000000830a897824 */ /* 0x001fe200078e02ff */
[----:B------:R0:W-:Y:S01]  /*22530*/  STG.E.U16 desc[UR6][R158.64], R2 ;  /* 0x000000029e007986 */ /* 0x0001e2000c101506 */
[----:B---3--:R-:W-:Y:S01]  /*22540*/  IMAD R209, R20, 0x108, RZ ;  /* 0x0000010814d17824 */ /* 0x008fe200078e02ff */
[----:B------:R-:W-:-:S04]  /*22550*/  IADD3 R136, P3, R205, R96, RZ ;  /* 0x00000060cd887210 */ /* 0x000fc80007f7e0ff */
[----:B------:R-:W3:Y:S01]  /*22560*/  LDC R10, c[0x0][0x278] ;  /* 0x00009e00ff0a7b82 */ /* 0x000ee20000000800 */
[----:B------:R-:W-:Y:S01]  /*22570*/  IMAD R211, R22, 0x10a, RZ ;  /* 0x0000010a16d37824 */ /* 0x000fe200078e02ff */
[----:B------:R2:W-:Y:S01]  /*22580*/  STG.E.U16 desc[UR6][R160.64], R93 ;  /* 0x0000005da0007986 */ /* 0x0005e2000c101506 */
[----:B-1----:R-:W-:-:S05]  /*22590*/  IMAD R139, R12, 0x85, RZ ;  /* 0x000000850c8b7824 */ /* 0x002fca00078e02ff */
[----:B0-----:R-:W0:Y:S01]  /*225a0*/  LDC R2, c[0x0][0x278] ;  /* 0x00009e00ff027b82 */ /* 0x001e220000000800 */
[-C--:B------:R-:W-:Y:S01]  /*225b0*/  LEA.HI.X.SX32 R137, R137, R97.reuse, 0x1, P3 ;  /* 0x0000006189897211 */ /* 0x080fe200018f0eff */
[----:B----4-:R-:W-:Y:S01]  /*225c0*/  IMAD R159, R0, 0x87, RZ ;  /* 0x00000087009f7824 */ /* 0x010fe200078e02ff */
[----:B------:R-:W-:Y:S02]  /*225d0*/  PRMT R22, R93, 0x7632, R22 ;  /* 0x000076325d167816 */ /* 0x000fe40000000016 */
[-C--:B------:R-:W-:Y:S01]  /*225e0*/  IADD3 R92, P5, R209, R96.reuse, RZ ;  /* 0x00000060d15c7210 */ /* 0x080fe20007fbe0ff */
[----:B--2---:R-:W-:Y:S02]  /*225f0*/  IMAD R161, R14, 0x10c, RZ ;  /* 0x0000010c0ea17824 */ /* 0x004fe400078e02ff */
[----:B------:R-:W1:Y:S01]  /*22600*/  LDC R12, c[0x0][0x278] ;  /* 0x00009e00ff0c7b82 */ /* 0x000e620000000800 */
[----:B------:R-:W-:Y:S01]  /*22610*/  IADD3 R138, P6, R211, R96, RZ ;  /* 0x00000060d38a7210 */ /* 0x000fe20007fde0ff */
[----:B------:R2:W-:Y:S01]  /*22620*/  STG.E.U16 desc[UR6][R136.64], R22 ;  /* 0x0000001688007986 */ /* 0x0005e2000c101506 */
[----:B------:R-:W-:-:S05]  /*22630*/  LEA.HI.X.SX32 R93, R163, R97, 0x1, P5 ;  /* 0x00000061a35d7211 */ /* 0x000fca00028f0eff */
[----:B------:R-:W4:Y:S01]  /*22640*/  LDC R14, c[0x0][0x278] ;  /* 0x00009e00ff0e7b82 */ /* 0x000f220000000800 */
[----:B------:R-:W-:-:S07]  /*22650*/  LEA.HI.X.SX32 R139, R139, R97, 0x1, P6 ;  /* 0x000000618b8b7211 */ /* 0x000fce00030f0eff */
[----:B------:R-:W4:Y:S01]  /*22660*/  LDC R0, c[0x0][0x278] ;  /* 0x00009e00ff007b82 */ /* 0x000f220000000800 */
[----:B--2---:R-:W-:Y:S01]  /*22670*/  IADD3 R136, P5, R161, R96, RZ ;  /* 0x00000060a1887210 */ /* 0x004fe20007fbe0ff */
[----:B------:R2:W-:Y:S01]  /*22680*/  STG.E.U16 desc[UR6][R92.64], R94 ;  /* 0x0000005e5c007986 */ /* 0x0005e2000c101506 */
[----:B------:R-:W-:-:S05]  /*22690*/  PRMT R26, R94, 0x7632, R26 ;  /* 0x000076325e1a7816 */ /* 0x000fca000000001a */
[----:B------:R-:W4:Y:S01]  /*226a0*/  LDC R4, c[0x0][0x278] ;  /* 0x00009e00ff047b82 */ /* 0x000f220000000800 */
[----:B------:R-:W-:Y:S01]  /*226b0*/  IMAD R163, R16, 0x10e, RZ ;  /* 0x0000010e10a37824 */ /* 0x000fe200078e02ff */
[----:B------:R-:W-:-:S06]  /*226c0*/  LEA.HI.X.SX32 R137, R165, R97, 0x1, P5 ;  /* 0x00000061a5897211 */ /* 0x000fcc00028f0eff */
[----:B------:R-:W4:Y:S01]  /*226d0*/  LDC R20, c[0x0][0x278] ;  /* 0x00009e00ff147b82 */ /* 0x000f220000000800 */
[----:B--2---:R-:W-:Y:S01]  /*226e0*/  IMAD R93, R24, 0x110, RZ ;  /* 0x00000110185d7824 */ /* 0x004fe200078e02ff */
[----:B------:R0:W-:Y:S01]  /*226f0*/  STG.E.U16 desc[UR6][R138.64], R26 ;  /* 0x0000001a8a007986 */ /* 0x0001e2000c101506 */
[----:B------:R-:W-:Y:S01]  /*22700*/  IMAD R161, R18, 0x112, RZ ;  /* 0x0000011212a17824 */ /* 0x000fe200078e02ff */
[----:B------:R-:W-:-:S04]  /*22710*/  IADD3 R92, P3, R163, R96, RZ ;  /* 0x00000060a35c7210 */ /* 0x000fc80007f7e0ff */
[----:B------:R-:W2:Y:S01]  /*22720*/  LDC R16, c[0x0][0x278] ;  /* 0x00009e00ff107b82 */ /* 0x000ea20000000800 */
[----:B------:R3:W-:Y:S01]  /*22730*/  STG.E.U16 desc[UR6][R136.64], R95 ;  /* 0x0000005f88007986 */ /* 0x0007e2000c101506 */
[----:B------:R-:W-:Y:S02]  /*22740*/  IADD3 R110, P5, R93, R96, RZ ;  /* 0x000000605d6e7210 */ /* 0x000fe40007fbe0ff */
[----:B------:R-:W-:-:S04]  /*22750*/  LEA.HI.X.SX32 R93, R159, R97, 0x1, P3 ;  /* 0x000000619f5d7211 */ /* 0x000fc800018f0eff */
[----:B------:R-:W2:Y:S01]  /*22760*/  LDC R18, c[0x0][0x278] ;  /* 0x00009e00ff127b82 */ /* 0x000ea20000000800 */
[----:B0-----:R-:W-:Y:S01]  /*22770*/  IMAD R139, R2, 0x89, RZ ;  /* 0x00000089028b7824 */ /* 0x001fe200078e02ff */
[----:B------:R-:W-:Y:S01]  /*22780*/  PRMT R26, R95, 0x7632, R26 ;  /* 0x000076325f1a7816 */ /* 0x000fe2000000001a */
[----:B---3--:R-:W-:-:S05]  /*22790*/  IMAD R137, R10, 0x114, RZ ;  /* 0x000001140a897824 */ /* 0x008fca00078e02ff */
[----:B------:R-:W0:Y:S01]  /*227a0*/  LDC R10, c[0x0][0x278] ;  /* 0x00009e00ff0a7b82 */ /* 0x000e220000000800 */
[----:B------:R-:W-:Y:S02]  /*227b0*/  IADD3 R138, P6, R161, R96, RZ ;  /* 0x00000060a18a7210 */ /* 0x000fe40007fde0ff */
[-C--:B------:R-:W-:Y:S01]  /*227c0*/  LEA.HI.X.SX32 R111, R111, R97.reuse, 0x1, P5 ;  /* 0x000000616f6f7211 */ /* 0x080fe200028f0eff */
[----:B------:R3:W-:Y:S01]  /*227d0*/  STG.E.U16 desc[UR6][R92.64], R26 ;  /* 0x0000001a5c007986 */ /* 0x0007e2000c101506 */
[----:B------:R-:W-:-:S03]  /*227e0*/  LEA.HI.X.SX32 R139, R139, R97, 0x1, P6 ;  /* 0x000000618b8b7211 */ /* 0x000fc600030f0eff */
[----:B------:R-:W0:Y:S01]  /*227f0*/  LDC R2, c[0x0][0x278] ;  /* 0x00009e00ff027b82 */ /* 0x000e220000000800 */
[----:B------:R-:W-:Y:S01]  /*22800*/  PRMT R32, R80, 0x7632, R32 ;  /* 0x0000763250207816 */ /* 0x000fe20000000020 */
[----:B------:R4:W-:Y:S01]  /*22810*/  STG.E.U16 desc[UR6][R110.64], R80 ;  /* 0x000000506e007986 */ /* 0x0009e2000c101506 */
[----:B-1----:R-:W-:-:S05]  /*22820*/  IMAD R159, R12, 0x116, RZ ;  /* 0x000001160c9f7824 */ /* 0x002fca00078e02ff */
[----:B------:R-:W1:Y:S01]  /*22830*/  LDC R22, c[0x0][0x278] ;  /* 0x00009e00ff167b82 */ /* 0x000e620000000800 */
[----:B---3--:R-:W-:Y:S01]  /*22840*/  IADD3 R92, P5, R137, R96, RZ ;  /* 0x00000060895c7210 */ /* 0x008fe20007fbe0ff */
[----:B----4-:R-:W-:Y:S01]  /*22850*/  IMAD R137, R0, 0x8d, RZ ;  /* 0x0000008d00897824 */ /* 0x010fe200078e02ff */
[----:B------:R3:W-:Y:S01]  /*22860*/  STG.E.U16 desc[UR6][R138.64], R32 ;  /* 0x000000208a007986 */ /* 0x0007e2000c101506 */
[----:B------:R-:W-:-:S04]  /*22870*/  IMAD R111, R14, 0x118, RZ ;  /* 0x000001180e6f7824 */ /* 0x000fc800078e02ff */
[----:B------:R-:W4:Y:S01]  /*22880*/  LDC R24, c[0x0][0x278] ;  /* 0x00009e00ff187b82 */ /* 0x000f220000000800 */
[----:B------:R-:W-:Y:S01]  /*22890*/  IMAD R95, R4, 0x8b, RZ ;  /* 0x0000008b045f7824 */ /* 0x000fe200078e02ff */
[----:B------:R-:W-:Y:S02]  /*228a0*/  IADD3 R94, P3, R159, R96, RZ ;  /* 0x000000609f5e7210 */ /* 0x000fe40007f7e0ff */
[----:B------:R-:W-:-:S04]  /*228b0*/  LEA.HI.X.SX32 R93, R171, R97, 0x1, P5 ;  /* 0x00000061ab5d7211 */ /* 0x000fc800028f0eff */
[----:B------:R-:W4:Y:S01]  /*228c0*/  LDC R0, c[0x0][0x278] ;  /* 0x00009e00ff007b82 */ /* 0x000f220000000800 */
[----:B---3--:R-:W-:Y:S01]  /*228d0*/  IMAD R139, R20, 0x11a, RZ ;  /* 0x0000011a148b7824 */ /* 0x008fe200078e02ff */
[----:B------:R-:W-:Y:S02]  /*228e0*/  IADD3 R110, P5, R111, R96, RZ ;  /* 0x000000606f6e7210 */ /* 0x000fe40007fbe0ff */
[----:B------:R-:W-:-:S04]  /*228f0*/  LEA.HI.X.SX32 R95, R95, R97, 0x1, P3 ;  /* 0x000000615f5f7211 */ /* 0x000fc800018f0eff */
[----:B------:R-:W3:Y:S01]  /*22900*/  LDC R4, c[0x0][0x278] ;  /* 0x00009e00ff047b82 */ /* 0x000ee20000000800 */
[----:B------:R-:W-:Y:S02]  /*22910*/  PRMT R20, R81, 0x7632, R20 ;  /* 0x0000763251147816 */ /* 0x000fe40000000014 */
[----:B------:R-:W-:Y:S01]  /*22920*/  IADD3 R136, P6, R139, R96, RZ ;  /* 0x000000608b887210 */ /* 0x000fe20007fde0ff */
[----:B--2---:R-:W-:Y:S01]  /*22930*/  IMAD R139, R16, 0x11c, RZ ;  /* 0x0000011c108b7824 */ /* 0x004fe200078e02ff */
[----:B------:R-:W-:-:S03]  /*22940*/  LEA.HI.X.SX32 R111, R167, R97, 0x1, P5 ;  /* 0x00000061a76f7211 */ /* 0x000fc600028f0eff */
[----:B------:R-:W2:Y:S01]  /*22950*/  LDC R12, c[0x0][0x278] ;  /* 0x00009e00ff0c7b82 */ /* 0x000ea20000000800 */
[----:B------:R0:W-:Y:S01]  /*22960*/  STG.E.U16 desc[UR6][R92.64], R81 ;  /* 0x000000515c007986 */ /* 0x0001e2000c101506 */
[----:B------:R-:W-:-:S03]  /*22970*/  IADD3 R80, P5, R139, R96, RZ ;  /* 0x000000608b507210 */ /* 0x000fc60007fbe0ff */
[----:B------:R1:W-:Y:S03]  /*22980*/  STG.E.U16 desc[UR6][R94.64], R20 ;  /* 0x000000145e007986 */ /* 0x0003e6000c101506 */
[----:B------:R-:W2:Y:S01]  /*22990*/  LDC R14, c[0x0][0x278] ;  /* 0x00009e00ff0e7b82 */ /* 0x000ea20000000800 */
[----:B------:R1:W-:Y:S01]  /*229a0*/  STG.E.U16 desc[UR6][R110.64], R82 ;  /* 0x000000526e007986 */ /* 0x0003e2000c101506 */
[----:B0-----:R-:W-:Y:S01]  /*229b0*/  IMAD R81, R18, 0x11e, RZ ;  /* 0x0000011e12517824 */ /* 0x001fe200078e02ff */
[-C--:B------:R-:W-:Y:S01]  /*229c0*/  LEA.HI.X.SX32 R137, R137, R97.reuse, 0x1, P6 ;  /* 0x0000006189897211 */ /* 0x080fe200030f0eff */
[----:B------:R-:W-:Y:S01]  /*229d0*/  IMAD R93, R2, 0x8f, RZ ;  /* 0x0000008f025d7824 */ /* 0x000fe200078e02ff */
[----:B------:R-:W-:Y:S01]  /*229e0*/  PRMT R26, R82, 0x7632, R26 ;  /* 0x00007632521a7816 */ /* 0x000fe2000000001a */
[----:B-1----:R-:W-:Y:S01]  /*229f0*/  IMAD R95, R22, 0x120, RZ ;  /* 0x00000120165f7824 */ /* 0x002fe200078e02ff */
[----:B------:R-:W-:Y:S01]  /*22a00*/  IADD3 R92, P3, R81, R96, RZ ;  /* 0x00000060515c7210 */ /* 0x000fe20007f7e0ff */
[----:B------:R-:W0:Y:S01]  /*22a10*/  LDC R2, c[0x0][0x278] ;  /* 0x00009e00ff027b82 */ /* 0x000e220000000800 */
[----:B------:R-:W-:Y:S01]  /*22a20*/  IMAD R111, R10, 0x91, RZ ;  /* 0x000000910a6f7824 */ /* 0x000fe200078e02ff */
[----:B------:R-:W-:-:S06]  /*22a30*/  LEA.HI.X.SX32 R81, R169, R97, 0x1, P5 ;  /* 0x00000061a9517211 */ /* 0x000fcc00028f0eff */
[----:B------:R-:W1:Y:S01]  /*22a40*/  LDC R10, c[0x0][0x278] ;  /* 0x00009e00ff0a7b82 */ /* 0x000e620000000800 */
[----:B----4-:R-:W-:Y:S01]  /*22a50*/  IMAD R139, R24, 0x122, RZ ;  /* 0x00000122188b7824 */ /* 0x010fe200078e02ff */
[----:B------:R-:W-:Y:S01]  /*22a60*/  STG.E.U16 desc[UR6][R136.64], R26 ;  /* 0x0000001a88007986 */ /* 0x000fe2000c101506 */
[----:B------:R-:W-:Y:S02]  /*22a70*/  IADD3 R94, P5, R95, R96, RZ ;  /* 0x000000605f5e7210 */ /* 0x000fe40007fbe0ff */
[----:B------:R-:W-:-:S03]  /*22a80*/  PRMT R22, R83, 0x7632, R22 ;  /* 0x0000763253167816 */ /* 0x000fc60000000016 */
[----:B------:R-:W4:Y:S01]  /*22a90*/  LDC R16, c[0x0][0x278] ;  /* 0x00009e00ff107b82 */ /* 0x000f220000000800 */
[----:B------:R3:W-:Y:S01]  /*22aa0*/  STG.E.U16 desc[UR6][R80.64], R83 ;  /* 0x0000005350007986 */ /* 0x0007e2000c101506 */
[----:B------:R-:W-:-:S06]  /*22ab0*/  LEA.HI.X.SX32 R93, R93, R97, 0x1, P3 ;  /* 0x000000615d5d7211 */ /* 0x000fcc00018f0eff */
[----:B------:R-:W0:Y:S01]  /*22ac0*/  LDC R18, c[0x0][0x278] ;  /* 0x00009e00ff127b82 */ /* 0x000e220000000800 */
[----:B------:R-:W-:Y:S01]  /*22ad0*/  IADD3 R110, P6, R139, R96, RZ ;  /* 0x000000608b6e7210 */ /* 0x000fe20007fde0ff */
[----:B---3--:R-:W-:Y:S01]  /*22ae0*/  IMAD R83, R0, 0x93, RZ ;  /* 0x0000009300537824 */ /* 0x008fe200078e02ff */
[----:B------:R-:W-:-:S05]  /*22af0*/  LEA.HI.X.SX32 R95, R121, R97, 0x1, P5 ;  /* 0x00000061795f7211 */ /* 0x000fca00028f0eff */
[----:B------:R-:W3:Y:S01]  /*22b00*/  LDC R0, c[0x0][0x278] ;  /* 0x00009e00ff007b82 */ /* 0x000ee20000000800 */
[----:B------:R-:W-:Y:S01]  /*22b10*/  IMAD R121, R4, 0x124, RZ ;  /* 0x0000012404797824 */ /* 0x000fe200078e02ff */
[----:B------:R1:W-:Y:S01]  /*22b20*/  STG.E.U16 desc[UR6][R92.64], R22 ;  /* 0x000000165c007986 */ /* 0x0003e2000c101506 */
[----:B------:R-:W-:Y:S01]  /*22b30*/  LEA.HI.X.SX32 R111, R111, R97, 0x1, P6 ;  /* 0x000000616f6f7211 */ /* 0x000fe200030f0eff */
[----:B--2---:R-:W-:-:S04]  /*22b40*/  IMAD R81, R12, 0x126, RZ ;  /* 0x000001260c517824 */ /* 0x004fc800078e02ff */
[----:B------:R-:W2:Y:S01]  /*22b50*/  LDC R20, c[0x0][0x278] ;  /* 0x00009e00ff147b82 */ /* 0x000ea20000000800 */
[----:B------:R-:W-:Y:S01]  /*22b60*/  PRMT R24, R84, 0x7632, R24 ;  /* 0x0000763254187816 */ /* 0x000fe20000000018 */
[----:B------:R-:W-:Y:S01]  /*22b70*/  STG.E.U16 desc[UR6][R94.64], R84 ;  /* 0x000000545e007986 */ /* 0x000fe2000c101506 */
[----:B------:R-:W-:Y:S01]  /*22b80*/  IADD3 R80, P3, R121, R96, RZ ;  /* 0x0000006079507210 */ /* 0x000fe20007f7e0ff */
[----:B------:R-:W-:-:S04]  /*22b90*/  IMAD R137, R14, 0x128, RZ ;  /* 0x000001280e897824 */ /* 0x000fc800078e02ff */
[----:B-1----:R-:W1:Y:S01]  /*22ba0*/  LDC R22, c[0x0][0x278] ;  /* 0x00009e00ff167b82 */ /* 0x002e620000000800 */
[----:B------:R4:W-:Y:S01]  /*22bb0*/  STG.E.U16 desc[UR6][R110.64], R24 ;  /* 0x000000186e007986 */ /* 0x0009e2000c101506 */
[-C--:B------:R-:W-:Y:S02]  /*22bc0*/  IADD3 R82, P5, R81, R96.reuse, RZ ;  /* 0x0000006051527210 */ /* 0x080fe40007fbe0ff */
[-C--:B------:R-:W-:Y:S01]  /*22bd0*/  LEA.HI.X.SX32 R81, R173, R97.reuse, 0x1, P3 ;  /* 0x00000061ad517211 */ /* 0x080fe200018f0eff */
[----:B------:R-:W-:Y:S01]  /*22be0*/  IMAD R93, R10, 0x12a, RZ ;  /* 0x0000012a0a5d7824 */ /* 0x000fe200078e02ff */
[----:B------:R-:W-:Y:S02]  /*22bf0*/  IADD3 R12, P6, R137, R96, RZ ;  /* 0x00000060890c7210 */ /* 0x000fe40007fde0ff */
[-C--:B------:R-:W-:Y:S01]  /*22c00*/  LEA.HI.X.SX32 R83, R83, R97.reuse, 0x1, P5 ;  /* 0x0000006153537211 */ /* 0x080fe200028f0eff */
[----:B------:R-:W1:Y:S01]  /*22c10*/  LDC R4, c[0x0][0x278] ;  /* 0x00009e00ff047b82 */ /* 0x000e620000000800 */
[----:B------:R-:W-:Y:S01]  /*22c20*/  PRMT R32, R85, 0x7632, R32 ;  /* 0x0000763255207816 */ /* 0x000fe20000000020 */
[----:B------:R0:W-:Y:S06]  /*22c30*/  STG.E.U16 desc[UR6][R80.64], R85 ;  /* 0x0000005550007986 */ /* 0x0001ec000c101506 */
[----:B----4-:R-:W4:Y:S01]  /*22c40*/  LDC R24, c[0x0][0x278] ;  /* 0x00009e00ff187b82 */ /* 0x010f220000000800 */
[----:B------:R-:W-:Y:S01]  /*22c50*/  LEA.HI.X.SX32 R13, R13, R97, 0x1, P6 ;  /* 0x000000610d0d7211 */ /* 0x000fe200030f0eff */
[----:B------:R3:W-:Y:S01]  /*22c60*/  STG.E.U16 desc[UR6][R82.64], R32 ;  /* 0x0000002052007986 */ /* 0x0007e2000c101506 */
[----:B------:R-:W-:-:S05]  /*22c70*/  IMAD R95, R16, 0x12c, RZ ;  /* 0x0000012c105f7824 */ /* 0x000fca00078e02ff */
[----:B------:R-:W4:Y:S01]  /*22c80*/  LDC R26, c[0x0][0x278] ;  /* 0x00009e00ff1a7b82 */ /* 0x000f220000000800 */
[----:B0-----:R-:W-:Y:S01]  /*22c90*/  IMAD R81, R2, 0x95, RZ ;  /* 0x0000009502517824 */ /* 0x001fe200078e02ff */
[----:B------:R-:W-:Y:S01]  /*22ca0*/  IADD3 R80, P5, R93, R96, RZ ;  /* 0x000000605d507210 */ /* 0x000fe20007fbe0ff */
[----:B------:R0:W-:Y:S01]  /*22cb0*/  STG.E.U16 desc[UR6][R12.64], R86 ;  /* 0x000000560c007986 */ /* 0x0001e2000c101506 */
[----:B---3--:R-:W-:-:S04]  /*22cc0*/  IMAD R83, R18, 0x12e, RZ ;  /* 0x0000012e12537824 */ /* 0x008fc800078e02ff */
[----:B------:R-:W3:Y:S01]  /*22cd0*/  LDC R16, c[0x0][0x278] ;  /* 0x00009e00ff107b82 */ /* 0x000ee20000000800 */
[----:B------:R-:W-:Y:S02]  /*22ce0*/  PRMT R34, R86, 0x7632, R34 ;  /* 0x0000763256227816 */ /* 0x000fe40000000022 */
[-C--:B------:R-:W-:Y:S01]  /*22cf0*/  LEA.HI.X.SX32 R81, R81, R97.reuse, 0x1, P5 ;  /* 0x0000006151517211 */ /* 0x080fe200028f0eff */
[----:B--2---:R-:W-:Y:S01]  /*22d00*/  IMAD R85, R20, 0x130, RZ ;  /* 0x0000013014557824 */ /* 0x004fe200078e02ff */
[-C--:B------:R-:W-:Y:S01]  /*22d10*/  IADD3 R10, P3, R95, R96.reuse, RZ ;  /* 0x000000605f0a7210 */ /* 0x080fe20007f7e0ff */
[----:B0-----:R-:W-:Y:S02]  /*22d20*/  IMAD R13, R0, 0x97, RZ ;  /* 0x00000097000d7824 */ /* 0x001fe400078e02ff */
[----:B------:R-:W0:Y:S01]  /*22d30*/  LDC R14, c[0x0][0x278] ;  /* 0x00009e00ff0e7b82 */ /* 0x000e220000000800 */
[----:B------:R-:W-:Y:S01]  /*22d40*/  IADD3 R12, P5, R83, R96, RZ ;  /* 0x00000060530c7210 */ /* 0x000fe20007fbe0ff */
[----:B------:R1:W-:Y:S01]  /*22d50*/  STG.E.U16 desc[UR6][R80.64], R34 ;  /* 0x0000002250007986 */ /* 0x0003e2000c101506 */
[----:B------:R-:W-:-:S02]  /*22d60*/  LEA.HI.X.SX32 R11, R11, R97, 0x1, P3 ;  /* 0x000000610b0b7211 */ /* 0x000fc400018f0eff */
[----:B------:R-:W-:-:S03]  /*22d70*/  LEA.HI.X.SX32 R13, R13, R97, 0x1, P5 ;  /* 0x000000610d0d7211 */ /* 0x000fc600028f0eff */
[----:B------:R-:W2:Y:S01]  /*22d80*/  LDC R20, c[0x0][0x278] ;  /* 0x00009e00ff147b82 */ /* 0x000ea20000000800 */
[----:B------:R-:W-:Y:S01]  /*22d90*/  PRMT R2, R87, 0x7632, R2 ;  /* 0x0000763257027816 */ /* 0x000fe20000000002 */
[----:B------:R4:W-:Y:S01]  /*22da0*/  STG.E.U16 desc[UR6][R10.64], R87 ;  /* 0x000000570a007986 */ /* 0x0009e2000c101506 */
[----:B-1----:R-:W-:-:S05]  /*22db0*/  IMAD R81, R22, 0x132, RZ ;  /* 0x0000013216517824 */ /* 0x002fca00078e02ff */
[----:B------:R-:W1:Y:S01]  /*22dc0*/  LDC R18, c[0x0][0x278] ;  /* 0x00009e00ff127b82 */ /* 0x000e620000000800 */
[----:B------:R-:W-:Y:S01]  /*22dd0*/  IADD3 R82, P6, R85, R96, RZ ;  /* 0x0000006055527210 */ /* 0x000fe20007fde0ff */
[----:B------:R3:W-:Y:S06]  /*22de0*/  STG.E.U16 desc[UR6][R12.64], R2 ;  /* 0x000000020c007986 */ /* 0x0007ec000c101506 */
[----:B------:R-:W2:Y:S01]  /*22df0*/  LDC R0, c[0x0][0x278] ;  /* 0x00009e00ff007b82 */ /* 0x000ea20000000800 */
[----:B----4-:R-:W-:-:S07]  /*22e00*/  IMAD R85, R24, 0x134, RZ ;  /* 0x0000013418557824 */ /* 0x010fce00078e02ff */
[----:B------:R-:W4:Y:S01]  /*22e10*/  LDC R22, c[0x0][0x278] ;  /* 0x00009e00ff167b82 */ /* 0x000f220000000800 */
[----:B------:R-:W-:Y:S01]  /*22e20*/  LEA.HI.X.SX32 R83, R177, R97, 0x1, P6 ;  /* 0x00000061b1537211 */ /* 0x000fe200030f0eff */
[----:B------:R-:W-:Y:S01]  /*22e30*/  IMAD R93, R26, 0x136, RZ ;  /* 0x000001361a5d7824 */ /* 0x000fe200078e02ff */
[----:B------:R-:W-:Y:S01]  /*22e40*/  IADD3 R10, P3, R81, R96, RZ ;  /* 0x00000060510a7210 */ /* 0x000fe20007f7e0ff */
[----:B------:R-:W-:-:S04]  /*22e50*/  IMAD R11, R4, 0x99, RZ ;  /* 0x00000099040b7824 */ /* 0x000fc800078e02ff */
[----:B---3--:R-:W3:Y:S01]  /*22e60*/  LDC R2, c[0x0][0x278] ;  /* 0x00009e00ff027b82 */ /* 0x008ee20000000800 */
[----:B------:R-:W-:Y:S01]  /*22e70*/  IADD3 R12, P5, R85, R96, RZ ;  /* 0x00000060550c7210 */ /* 0x000fe20007fbe0ff */
[----:B------:R0:W-:Y:S06]  /*22e80*/  STG.E.U16 desc[UR6][R82.64], R72 ;  /* 0x0000004852007986 */ /* 0x0001ec000c101506 */
[----:B------:R-:W3:Y:S01]  /*22e90*/  LDC R24, c[0x0][0x278] ;  /* 0x00009e00ff187b82 */ /* 0x000ee20000000800 */
[-C--:B------:R-:W-:Y:S01]  /*22ea0*/  LEA.HI.X.SX32 R11, R11, R97.reuse, 0x1, P3 ;  /* 0x000000610b0b7211 */ /* 0x080fe200018f0eff */
[----:B------:R-:W-:Y:S01]  /*22eb0*/  IMAD R85, R16, 0x138, RZ ;  /* 0x0000013810557824 */ /* 0x000fe200078e02ff */
[----:B------:R-:W-:-:S05]  /*22ec0*/  LEA.HI.X.SX32 R13, R123, R97, 0x1, P5 ;  /* 0x000000617b0d7211 */ /* 0x000fca00028f0eff */
[----:B------:R-:W3:Y:S01]  /*22ed0*/  LDC R26, c[0x0][0x278] ;  /* 0x00009e00ff1a7b82 */ /* 0x000ee20000000800 */
[----:B0-----:R-:W-:Y:S01]  /*22ee0*/  PRMT R72, R72, 0x7632, R72 ;  /* 0x0000763248487816 */ /* 0x001fe20000000048 */
[----:B------:R-:W-:-:S06]  /*22ef0*/  IMAD R81, R14, 0x9b, RZ ;  /* 0x0000009b0e517824 */ /* 0x000fcc00078e02ff */
[----:B------:R-:W0:Y:S01]  /*22f00*/  LDC R32, c[0x0][0x278] ;  /* 0x00009e00ff207b82 */ /* 0x000e220000000800 */
[----:B------:R-:W-:Y:S01]  /*22f10*/  STG.E.U16 desc[UR6][R10.64], R72 ;  /* 0x000000480a007986 */ /* 0x000fe2000c101506 */
[----:B------:R-:W-:-:S06]  /*22f20*/  IADD3 R80, P6, R93, R96, RZ ;  /* 0x000000605d507210 */ /* 0x000fcc0007fde0ff */
[----:B------:R-:W0:Y:S01]  /*22f30*/  LDC R4, c[0x0][0x278] ;  /* 0x00009e00ff047b82 */ /* 0x000e220000000800 */
[----:B------:R-:W-:Y:S01]  /*22f40*/  PRMT R34, R73, 0x7632, R34 ;  /* 0x0000763249227816 */ /* 0x000fe20000000022 */
[----:B------:R4:W-:Y:S06]  /*22f50*/  STG.E.U16 desc[UR6][R12.64], R73 ;  /* 0x000000490c007986 */ /* 0x0009ec000c101506 */
[----:B------:R-:W0:Y:S01]  /*22f60*/  LDC R16, c[0x0][0x278] ;  /* 0x00009e00ff107b82 */ /* 0x000e220000000800 */
[----:B-1----:R-:W-:Y:S01]  /*22f70*/  IMAD R87, R18, 0x13a, RZ ;  /* 0x0000013a12577824 */ /* 0x002fe200078e02ff */
[----:B------:R-:W-:Y:S01]  /*22f80*/  LEA.HI.X.SX32 R81, R81, R97, 0x1, P6 ;  /* 0x0000006151517211 */ /* 0x000fe200030f0eff */
[----:B--2---:R-:W-:-:S02]  /*22f90*/  IMAD R83, R0, 0x9d, RZ ;  /* 0x0000009d00537824 */ /* 0x004fc400078e02ff */
[----:B----4-:R-:W-:-:S03]  /*22fa0*/  IMAD R73, R20, 0x13c, RZ ;  /* 0x0000013c14497824 */ /* 0x010fc600078e02ff */
[----:B------:R-:W1:Y:S01]  /*22fb0*/  LDC R20, c[0x0][0x278] ;  /* 0x00009e00ff147b82 */ /* 0x000e620000000800 */
[-C--:B------:R-:W-:Y:S01]  /*22fc0*/  IADD3 R10, P5, R85, R96.reuse, RZ ;  /* 0x00000060550a7210 */ /* 0x080fe20007fbe0ff */
[----:B------:R-:W-:Y:S01]  /*22fd0*/  IMAD R13, R22, 0x13e, RZ ;  /* 0x0000013e160d7824 */ /* 0x000fe200078e02ff */
[----:B------:R-:W-:Y:S01]  /*22fe0*/  IADD3 R12, P3, R87, R96, RZ ;  /* 0x00000060570c7210 */ /* 0x000fe20007f7e0ff */
[----:B------:R3:W-:Y:S01]  /*22ff0*/  STG.E.U16 desc[UR6][R80.64], R34 ;  /* 0x0000002250007986 */ /* 0x0007e2000c101506 */
[----:B------:R-:W-:-:S03]  /*23000*/  LEA.HI.X.SX32 R11, R175, R97, 0x1, P5 ;  /* 0x00000061af0b7211 */ /* 0x000fc600028f0eff */
[----:B------:R-:W2:Y:S01]  /*23010*/  LDC R14, c[0x0][0x278] ;  /* 0x00009e00ff0e7b82 */ /* 0x000ea20000000800 */
[----:B------:R-:W-:-:S07]  /*23020*/  IADD3 R72, P5, R73, R96, RZ ;  /* 0x0000006049487210 */ /* 0x000fce0007fbe0ff */
[----:B------:R-:W4:Y:S01]  /*23030*/  LDC R0, c[0x0][0x278] ;  /* 0x00009e00ff007b82 */ /* 0x000f220000000800 */
[----:B---3--:R-:W-:Y:S01]  /*23040*/  IMAD R81, R2, 0x9f, RZ ;  /* 0x0000009f02517824 */ /* 0x008fe200078e02ff */
[----:B------:R-:W-:Y:S01]  /*23050*/  IADD3 R80, P6, R13, R96, RZ ;  /* 0x000000600d507210 */ /* 0x000fe20007fde0ff */
[----:B------:R-:W-:Y:S01]  /*23060*/  IMAD R85, R24, 0x140, RZ ;  /* 0x0000014018557824 */ /* 0x000fe200078e02ff */
[-C--:B------:R-:W-:Y:S02]  /*23070*/  LEA.HI.X.SX32 R13, R83, R97.reuse, 0x1, P3 ;  /* 0x00000061530d7211 */ /* 0x080fe400018f0eff */
[----:B------:R-:W-:Y:S02]  /*23080*/  PRMT R2, R74, 0x7632, R2 ;  /* 0x000076324a027816 */ /* 0x000fe40000000002 */
[----:B------:R-:W3:Y:S01]  /*23090*/  LDC R18, c[0x0][0x278] ;  /* 0x00009e00ff127b82 */ /* 0x000ee20000000800 */
[----:B------:R0:W-:Y:S01]  /*230a0*/  STG.E.U16 desc[UR6][R10.64], R74 ;  /* 0x0000004a0a007986 */ /* 0x0001e2000c101506 */
[----:B------:R-:W-:-:S06]  /*230b0*/  LEA.HI.X.SX32 R73, R113, R97, 0x1, P5 ;  /* 0x0000006171497211 */ /* 0x000fcc00028f0eff */
[----:B------:R-:W3:Y:S01]  /*230c0*/  LDC R22, c[0x0][0x278] ;  /* 0x00009e00ff167b82 */ /* 0x000ee20000000800 */
[----:B------:R1:W-:Y:S01]  /*230d0*/  STG.E.U16 desc[UR6][R12.64], R2 ;  /* 0x000000020c007986 */ /* 0x0003e2000c101506 */
[----:B0-----:R-:W-:Y:S01]  /*230e0*/  IMAD R11, R26, 0x142, RZ ;  /* 0x000001421a0b7824 */ /* 0x001fe200078e02ff */
[-C--:B------:R-:W-:Y:S01]  /*230f0*/  IADD3 R10, P5, R85, R96.reuse, RZ ;  /* 0x00000060550a7210 */ /* 0x080fe20007fbe0ff */
[----:B------:R-:W-:Y:S01]  /*23100*/  IMAD R83, R4, 0xa1, RZ ;  /* 0x000000a104537824 */ /* 0x000fe200078e02ff */
[----:B------:R0:W-:Y:S01]  /*23110*/  STG.E.U16 desc[UR6][R72.64], R75 ;  /* 0x0000004b48007986 */ /* 0x0001e2000c101506 */
[----:B------:R-:W-:Y:S02]  /*23120*/  LEA.HI.X.SX32 R81, R81, R97, 0x1, P6 ;  /* 0x0000006151517211 */ /* 0x000fe400030f0eff */
[----:B------:R-:W3:Y:S01]  /*23130*/  LDC R24, c[0x0][0x278] ;  /* 0x00009e00ff187b82 */ /* 0x000ee20000000800 */
[----:B-1----:R-:W-:Y:S01]  /*23140*/  IMAD R13, R32, 0x144, RZ ;  /* 0x00000144200d7824 */ /* 0x002fe200078e02ff */
[----:B------:R-:W-:-:S02]  /*23150*/  IADD3 R12, P3, R11, R96, RZ ;  /* 0x000000600b0c7210 */ /* 0x000fc40007f7e0ff */
[----:B------:R-:W-:Y:S02]  /*23160*/  PRMT R34, R75, 0x7632, R34 ;  /* 0x000076324b227816 */ /* 0x000fe40000000022 */
[-C--:B------:R-:W-:Y:S02]  /*23170*/  LEA.HI.X.SX32 R11, R179, R97.reuse, 0x1, P5 ;  /* 0x00000061b30b7211 */ /* 0x080fe400028f0eff */
[----:B------:R-:W1:Y:S01]  /*23180*/  LDC R2, c[0x0][0x278] ;  /* 0x00009e00ff027b82 */ /* 0x000e620000000800 */
[----:B0-----:R-:W-:Y:S01]  /*23190*/  IMAD R73, R16, 0x146, RZ ;  /* 0x0000014610497824 */ /* 0x001fe200078e02ff */
[----:B------:R-:W-:Y:S02]  /*231a0*/  IADD3 R72, P5, R13, R96, RZ ;  /* 0x000000600d487210 */ /* 0x000fe40007fbe0ff */
[----:B------:R-:W-:Y:S02]  /*231b0*/  LEA.HI.X.SX32 R13, R83, R97, 0x1, P3 ;  /* 0x00000061530d7211 */ /* 0x000fe400018f0eff */
[----:B------:R-:W-:-:S02]  /*231c0*/  PRMT R4, R76, 0x7632, R4 ;  /* 0x000076324c047816 */ /* 0x000fc40000000004 */
[----:B------:R-:W0:Y:S01]  /*231d0*/  LDC R16, c[0x0][0x278] ;  /* 0x00009e00ff107b82 */ /* 0x000e220000000800 */
[----:B------:R4:W-:Y:S01]  /*231e0*/  STG.E.U16 desc[UR6][R80.64], R34 ;  /* 0x0000002250007986 */ /* 0x0009e2000c101506 */
[----:B--2---:R-:W-:-:S03]  /*231f0*/  IMAD R75, R14, 0xa3, RZ ;  /* 0x000000a30e4b7824 */ /* 0x004fc600078e02ff */
[----:B------:R-:W-:Y:S03]  /*23200*/  STG.E.U16 desc[UR6][R10.64], R76 ;  /* 0x0000004c0a007986 */ /* 0x000fe6000c101506 */
[----:B------:R-:W2:Y:S01]  /*23210*/  LDC R26, c[0x0][0x278] ;  /* 0x00009e00ff1a7b82 */ /* 0x000ea20000000800 */
[----:B------:R3:W-:Y:S01]  /*23220*/  STG.E.U16 desc[UR6][R12.64], R4 ;  /* 0x000000040c007986 */ /* 0x0007e2000c101506 */
[----:B----4-:R-:W-:-:S06]  /*23230*/  IMAD R81, R20, 0x14a, RZ ;  /* 0x0000014a14517824 */ /* 0x010fcc00078e02ff */
[----:B------:R-:W4:Y:S01]  /*23240*/  LDC R20, c[0x0][0x278] ;  /* 0x00009e00ff147b82 */ /* 0x000f220000000800 */
[----:B------:R-:W-:Y:S01]  /*23250*/  IADD3 R74, P6, R73, R96, RZ ;  /* 0x00000060494a7210 */ /* 0x000fe20007fde0ff */
[----:B---3--:R-:W-:-:S06]  /*23260*/  IMAD R13, R0, 0xa5, RZ ;  /* 0x000000a5000d7824 */ /* 0x008fcc00078e02ff */
[----:B------:R-:W3:Y:S01]  /*23270*/  LDC R0, c[0x0][0x278] ;  /* 0x00009e00ff007b82 */ /* 0x000ee20000000800 */
[-C--:B------:R-:W-:Y:S01]  /*23280*/  LEA.HI.X.SX32 R73, R181, R97.reuse, 0x1, P5 ;  /* 0x00000061b5497211 */ /* 0x080fe200028f0eff */
[----:B------:R-:W-:Y:S01]  /*23290*/  IMAD R11, R18, 0x148, RZ ;  /* 0x00000148120b7824 */ /* 0x000fe200078e02ff */
[----:B------:R-:W-:Y:S01]  /*232a0*/  LEA.HI.X.SX32 R75, R75, R97, 0x1, P6 ;  /* 0x000000614b4b7211 */ /* 0x000fe200030f0eff */
[----:B------:R-:W-:Y:S01]  /*232b0*/  IMAD R83, R22, 0x14c, RZ ;  /* 0x0000014c16537824 */ /* 0x000fe200078e02ff */
[----:B------:R-:W-:Y:S01]  /*232c0*/  PRMT R14, R77, 0x7632, R14 ;  /* 0x000076324d0e7816 */ /* 0x000fe2000000000e */
[----:B------:R1:W-:Y:S02]  /*232d0*/  STG.E.U16 desc[UR6][R72.64], R77 ;  /* 0x0000004d48007986 */ /* 0x0003e4000c101506 */
[----:B------:R-:W3:Y:S01]  /*232e0*/  LDC R22, c[0x0][0x278] ;  /* 0x00009e00ff167b82 */ /* 0x000ee20000000800 */
[-C--:B------:R-:W-:Y:S01]  /*232f0*/  IADD3 R10, P3, R11, R96.reuse, RZ ;  /* 0x000000600b0a7210 */ /* 0x080fe20007f7e0ff */
[----:B------:R0:W-:Y:S01]  /*23300*/  STG.E.U16 desc[UR6][R74.64], R14 ;  /* 0x0000000e4a007986 */ /* 0x0001e2000c101506 */
[----:B------:R-:W-:-:S02]  /*23310*/  IADD3 R12, P5, R81, R96, RZ ;  /* 0x00000060510c7210 */ /* 0x000fc40007fbe0ff */
[-C--:B------:R-:W-:Y:S02]  /*23320*/  LEA.HI.X.SX32 R11, R15, R97.reuse, 0x1, P3 ;  /* 0x000000610f0b7211 */ /* 0x080fe400018f0eff */
[----:B------:R-:W-:Y:S01]  /*23330*/  LEA.HI.X.SX32 R13, R13, R97, 0x1, P5 ;  /* 0x000000610d0d7211 */ /* 0x000fe200028f0eff */
[----:B------:R-:W3:Y:S01]  /*23340*/  LDC R4, c[0x0][0x278] ;  /* 0x00009e00ff047b82 */ /* 0x000ee20000000800 */
[----:B-1----:R-:W-:Y:S02]  /*23350*/  PRMT R72, R78, 0x7632, R72 ;  /* 0x000076324e487816 */ /* 0x002fe40000000048 */
[----:B0-----:R-:W-:-:S05]  /*23360*/  IADD3 R14, P6, R83, R96, RZ ;  /* 0x00000060530e7210 */ /* 0x001fca0007fde0ff */
[----:B------:R-:W0:Y:S01]  /*23370*/  LDC R32, c[0x0][0x278] ;  /* 0x00009e00ff207b82 */ /* 0x000e220000000800 */
[----:B------:R-:W-:Y:S01]  /*23380*/  LEA.HI.X.SX32 R15, R17, R97, 0x1, P6 ;  /* 0x00000061110f7211 */ /* 0x000fe200030f0eff */
[----:B------:R-:W-:Y:S01]  /*23390*/  IMAD R17, R16, 0x14e, RZ ;  /* 0x0000014e10117824 */ /* 0x000fe200078e02ff */
[----:B------:R1:W-:Y:S01]  /*233a0*/  STG.E.U16 desc[UR6][R10.64], R78 ;  /* 0x0000004e0a007986 */ /* 0x0003e2000c101506 */
[----:B------:R-:W-:-:S04]  /*233b0*/  IMAD R73, R24, 0x150, RZ ;  /* 0x0000015018497824 */ /* 0x000fc800078e02ff */
[----:B------:R-:W0:Y:S01]  /*233c0*/  LDC R34, c[0x0][0x278] ;  /* 0x00009e00ff227b82 */ /* 0x000e220000000800 */
[----:B------:R2:W-:Y:S01]  /*233d0*/  STG.E.U16 desc[UR6][R12.64], R72 ;  /* 0x000000480c007986 */ /* 0x0005e2000c101506 */
[----:B-1----:R-:W-:Y:S01]  /*233e0*/  IMAD R11, R2, 0xa7, RZ ;  /* 0x000000a7020b7824 */ /* 0x002fe200078e02ff */
[----:B------:R-:W-:Y:S01]  /*233f0*/  IADD3 R10, P5, R17, R96, RZ ;  /* 0x00000060110a7210 */ /* 0x000fe20007fbe0ff */
[----:B----4-:R-:W-:-:S04]  /*23400*/  IMAD R17, R20, 0x154, RZ ;  /* 0x0000015414117824 */ /* 0x010fc800078e02ff */
[----:B------:R-:W1:Y:S01]  /*23410*/  LDC R18, c[0x0][0x278] ;  /* 0x00009e00ff127b82 */ /* 0x000e620000000800 */
[----:B--2---:R-:W-:Y:S01]  /*23420*/  IMAD R13, R26, 0x152, RZ ;  /* 0x000001521a0d7824 */ /* 0x004fe200078e02ff */
[----:B------:R3:W-:Y:S01]  /*23430*/  STG.E.U16 desc[UR6][R14.64], R79 ;  /* 0x0000004f0e007986 */ /* 0x0007e2000c101506 */
[----:B------:R-:W-:Y:S02]  /*23440*/  IADD3 R12, P3, R73, R96, RZ ;  /* 0x00000060490c7210 */ /* 0x000fe40007f7e0ff */
[----:B------:R-:W-:-:S03]  /*23450*/  LEA.HI.X.SX32 R11, R11, R97, 0x1, P5 ;  /* 0x000000610b0b7211 */ /* 0x000fc600028f0eff */
[----:B------:R-:W2:Y:S01]  /*23460*/  LDC R20, c[0x0][0x278] ;  /* 0x00009e00ff147b82 */ /* 0x000ea20000000800 */
[-C--:B------:R-:W-:Y:S02]  /*23470*/  IADD3 R16, P6, R17, R96.reuse, RZ ;  /* 0x0000006011107210 */ /* 0x080fe40007fde0ff */
[----:B------:R-:W-:Y:S01]  /*23480*/  PRMT R74, R79, 0x7632, R74 ;  /* 0x000076324f4a7816 */ /* 0x000fe2000000004a */
[----:B---3--:R-:W-:Y:S01]  /*23490*/  IMAD R15, R0, 0xa9, RZ ;  /* 0x000000a9000f7824 */ /* 0x008fe200078e02ff */
[----:B------:R-:W-:-:S03]  /*234a0*/  IADD3 R14, P5, R13, R96, RZ ;  /* 0x000000600d0e7210 */ /* 0x000fc60007fbe0ff */
[----:B------:R-:W3:Y:S01]  /*234b0*/  LDC R24, c[0x0][0x278] ;  /* 0x00009e00ff187b82 */ /* 0x000ee20000000800 */
[-C--:B------:R-:W-:Y:S02]  /*234c0*/  LEA.HI.X.SX32 R13, R25, R97.reuse, 0x1, P3 ;  /* 0x00000061190d7211 */ /* 0x080fe400018f0eff */
[----:B------:R-:W-:Y:S02]  /*234d0*/  LEA.HI.X.SX32 R15, R15, R97, 0x1, P5 ;  /* 0x000000610f0f7211 */ /* 0x000fe400028f0eff */
[----:B------:R-:W-:-:S03]  /*234e0*/  PRMT R2, R64, 0x7632, R2 ;  /* 0x0000763240027816 */ /* 0x000fc60000000002 */
[----:B------:R-:W4:Y:S01]  /*234f0*/  LDC R25, c[0x0][0x278] ;  /* 0x00009e00ff197b82 */ /* 0x000f220000000800 */
[----:B------:R-:W-:Y:S01]  /*23500*/  LEA.HI.X.SX32 R17, R115, R97, 0x1, P6 ;  /* 0x0000006173117211 */ /* 0x000fe200030f0eff */
[----:B------:R-:W-:Y:S01]  /*23510*/  IMAD R73, R22, 0x156, RZ ;  /* 0x0000015616497824 */ /* 0x000fe200078e02ff */
[----:B------:R0:W-:Y:S04]  /*23520*/  STG.E.U16 desc[UR6][R10.64], R74 ;  /* 0x0000004a0a007986 */ /* 0x0001e8000c101506 */
[----:B------:R-:W-:Y:S01]  /*23530*/  STG.E.U16 desc[UR6][R12.64], R64 ;  /* 0x000000400c007986 */ /* 0x000fe2000c101506 */
[----:B------:R-:W3:Y:S03]  /*23540*/  LDC R22, c[0x0][0x278] ;  /* 0x00009e00ff167b82 */ /* 0x000ee60000000800 */
[----:B------:R-:W-:Y:S04]  /*23550*/  STG.E.U16 desc[UR6][R14.64], R2 ;  /* 0x000000020e007986 */ /* 0x000fe8000c101506 */
[----:B------:R1:W-:Y:S01]  /*23560*/  STG.E.U16 desc[UR6][R16.64], R65 ;  /* 0x0000004110007986 */ /* 0x0003e2000c101506 */
[----:B------:R-:W3:Y:S01]  /*23570*/  LDC R0, c[0x0][0x278] ;  /* 0x00009e00ff007b82 */ /* 0x000ee20000000800 */
[----:B0-----:R-:W-:Y:S01]  /*23580*/  IMAD R75, R32, 0x158, RZ ;  /* 0x00000158204b7824 */ /* 0x001fe200078e02ff */
[----:B------:R-:W-:Y:S01]  /*23590*/  IADD3 R10, P3, R73, R96, RZ ;  /* 0x00000060490a7210 */ /* 0x000fe20007f7e0ff */
[----:B------:R-:W-:-:S02]  /*235a0*/  IMAD R11, R4, 0xab, RZ ;  /* 0x000000ab040b7824 */ /* 0x000fc400078e02ff */
[----:B------:R-:W-:-:S03]  /*235b0*/  IMAD R77, R34, 0x15a, RZ ;  /* 0x0000015a224d7824 */ /* 0x000fc600078e02ff */
[----:B------:R-:W0:Y:S08]  /*235c0*/  LDC R26, c[0x0][0x278] ;  /* 0x00009e00ff1a7b82 */ /* 0x000e300000000800 */
[----:B-1----:R-:W1:Y:S01]  /*235d0*/  LDC R17, c[0x0][0x278] ;  /* 0x00009e00ff117b82 */ /* 0x002e620000000800 */
[----:B------:R-:W-:Y:S01]  /*235e0*/  IMAD R13, R18, 0xad, RZ ;  /* 0x000000ad120d7824 */ /* 0x000fe200078e02ff */
[----:B------:R-:W-:-:S02]  /*235f0*/  IADD3 R2, P5, R75, R96, RZ ;  /* 0x000000604b027210 */ /* 0x000fc40007fbe0ff */
[-C--:B------:R-:W-:Y:S02]  /*23600*/  LEA.HI.X.SX32 R11, R11, R97.reuse, 0x1, P3 ;  /* 0x000000610b0b7211 */ /* 0x080fe400018f0eff */
[----:B------:R-:W-:Y:S02]  /*23610*/  PRMT R14, R65, 0x7632, R14 ;  /* 0x00007632410e7816 */ /* 0x000fe4000000000e */
[----:B------:R-:W0:Y:S01]  /*23620*/  LDC R16, c[0x0][0x278] ;  /* 0x00009e00ff107b82 */ /* 0x000e220000000800 */
[----:B------:R-:W-:Y:S01]  /*23630*/  IADD3 R12, P6, R77, R96, RZ ;  /* 0x000000604d0c7210 */ /* 0x000fe20007fde0ff */
[----:B--2---:R-:W-:Y:S01]  /*23640*/  IMAD R65, R20, 0x15c, RZ ;  /* 0x0000015c14417824 */ /* 0x004fe200078e02ff */
[-C--:B------:R-:W-:Y:S01]  /*23650*/  LEA.HI.X.SX32 R3, R3, R97.reuse, 0x1, P5 ;  /* 0x0000006103037211 */ /* 0x080fe200028f0eff */
[----:B------:R2:W-:Y:S01]  /*23660*/  STG.E.U16 desc[UR6][R10.64], R14 ;  /* 0x0000000e0a007986 */ /* 0x0005e2000c101506 */
[----:B------:R-:W-:Y:S01]  /*23670*/  LEA.HI.X.SX32 R13, R13, R97, 0x1, P6 ;  /* 0x000000610d0d7211 */ /* 0x000fe200030f0eff */
[----:B----4-:R-:W-:Y:S01]  /*23680*/  IMAD R25, R25, 0x160, RZ ;  /* 0x0000016019197824 */ /* 0x010fe200078e02ff */
[----:B------:R-:W-:Y:S01]  /*23690*/  PRMT R32, R66, 0x7632, R32 ;  /* 0x0000763242207816 */ /* 0x000fe20000000020 */
[----:B------:R-:W4:Y:S01]  /*236a0*/  LDC R18, c[0x0][0x278] ;  /* 0x00009e00ff127b82 */ /* 0x000f220000000800 */
[----:B------:R2:W-:Y:S01]  /*236b0*/  STG.E.U16 desc[UR6][R2.64], R66 ;  /* 0x0000004202007986 */ /* 0x0005e2000c101506 */
[----:B---3--:R-:W-:-:S06]  /*236c0*/  IMAD R73, R24, 0x15e, RZ ;  /* 0x0000015e18497824 */ /* 0x008fcc00078e02ff */
[----:B------:R-:W3:Y:S01]  /*236d0*/  LDC R20, c[0x0][0x278] ;  /* 0x00009e00ff147b82 */ /* 0x000ee20000000800 */
[----:B--2---:R-:W-:Y:S01]  /*236e0*/  IADD3 R10, P5, R65, R96, RZ ;  /* 0x00000060410a7210 */ /* 0x004fe20007fbe0ff */
[----:B------:R2:W-:Y:S01]  /*236f0*/  STG.E.U16 desc[UR6][R12.64], R32 ;  /* 0x000000200c007986 */ /* 0x0005e2000c101506 */
[----:B------:R-:W-:Y:S02]  /*23700*/  IMAD R3, R22, 0x162, RZ ;  /* 0x0000016216037824 */ /* 0x000fe400078e02ff */
[----:B------:R-:W-:-:S03]  /*23710*/  LEA.HI.X.SX32 R11, R183, R97, 0x1, P5 ;  /* 0x00000061b70b7211 */ /* 0x000fc600028f0eff */
[----:B------:R-:W3:Y:S01]  /*23720*/  LDC R4, c[0x0][0x278] ;  /* 0x00009e00ff047b82 */ /* 0x000ee20000000800 */
[----:B------:R-:W-:Y:S01]  /*23730*/  IMAD R15, R0, 0xaf, RZ ;  /* 0x000000af000f7824 */ /* 0x000fe200078e02ff */
[-C--:B------:R-:W-:Y:S01]  /*23740*/  IADD3 R2, P3, R73, R96.reuse, RZ ;  /* 0x0000006049027210 */ /* 0x080fe20007f7e0ff */
[----:B-1----:R-:W-:Y:S01]  /*23750*/  IMAD R17, R17, 0xb1, RZ ;  /* 0x000000b111117824 */ /* 0x002fe200078e02ff */
[----:B--2---:R-:W-:-:S04]  /*23760*/  IADD3 R12, P5, R25, R96, RZ ;  /* 0x00000060190c7210 */ /* 0x004fc80007fbe0ff */
[----:B------:R-:W1:Y:S01]  /*23770*/  LDC R0, c[0x0][0x278] ;  /* 0x00009e00ff007b82 */ /* 0x000e620000000800 */
[----:B------:R-:W-:Y:S02]  /*23780*/  IADD3 R14, P6, R3, R96, RZ ;  /* 0x00000060030e7210 */ /* 0x000fe40007fde0ff */
[----:B------:R-:W-:-:S05]  /*23790*/  LEA.HI.X.SX32 R13, R23, R97, 0x1, P5 ;  /* 0x00000061170d7211 */ /* 0x000fca00028f0eff */
[----:B------:R-:W2:Y:S01]  /*237a0*/  LDC R22, c[0x0][0x278] ;  /* 0x00009e00ff167b82 */ /* 0x000ea20000000800 */
[-C--:B------:R-:W-:Y:S02]  /*237b0*/  LEA.HI.X.SX32 R3, R15, R97.reuse, 0x1, P3 ;  /* 0x000000610f037211 */ /* 0x080fe400018f0eff */
[----:B------:R-:W-:-:S05]  /*237c0*/  LEA.HI.X.SX32 R15, R17, R97, 0x1, P6 ;  /* 0x00000061110f7211 */ /* 0x000fca00030f0eff */
[----:B------:R-:W1:Y:S01]  /*237d0*/  LDC R23, c[0x0][0x278] ;  /* 0x00009e00ff177b82 */ /* 0x000e620000000800 */
[----:B------:R-:W-:Y:S01]  /*237e0*/  PRMT R32, R67, 0x7632, R32 ;  /* 0x0000763243207816 */ /* 0x000fe20000000020 */
[----:B0-----:R-:W-:-:S06]  /*237f0*/  IMAD R65, R16, 0x164, RZ ;  /* 0x0000016410417824 */ /* 0x001fcc00078e02ff */
[----:B------:R-:W0:Y:S01]  /*23800*/  LDC R24, c[0x0][0x278] ;  /* 0x00009e00ff187b82 */ /* 0x000e220000000800 */
[----:B------:R4:W-:Y:S07]  /*23810*/  STG.E.U16 desc[UR6][R10.64], R67 ;  /* 0x000000430a007986 */ /* 0x0009ee000c101506 */
[----:B------:R-:W0:Y:S01]  /*23820*/  LDC R17, c[0x0][0x278] ;  /* 0x00009e00ff117b82 */ /* 0x000e220000000800 */
[----:B------:R3:W-:Y:S01]  /*23830*/  STG.E.U16 desc[UR6][R2.64], R32 ;  /* 0x0000002002007986 */ /* 0x0007e2000c101506 */
[----:B------:R-:W-:-:S03]  /*23840*/  PRMT R34, R68, 0x7632, R34 ;  /* 0x0000763244227816 */ /* 0x000fc60000000022 */
[----:B------:R2:W-:Y:S01]  /*23850*/  STG.E.U16 desc[UR6][R12.64], R68 ;  /* 0x000000440c007986 */ /* 0x0005e2000c101506 */
[----:B----4-:R-:W-:Y:S02]  /*23860*/  IMAD R67, R18, 0x166, RZ ;  /* 0x0000016612437824 */ /* 0x010fe400078e02ff */
[----:B------:R-:W4:Y:S01]  /*23870*/  LDC R18, c[0x0][0x278] ;  /* 0x00009e00ff127b82 */ /* 0x000f220000000800 */
[----:B---3--:R-:W-:Y:S01]  /*23880*/  IADD3 R2, P5, R65, R96, RZ ;  /* 0x0000006041027210 */ /* 0x008fe20007fbe0ff */
[----:B------:R-:W-:-:S06]  /*23890*/  IMAD R11, R4, 0xb3, RZ ;  /* 0x000000b3040b7824 */ /* 0x000fcc00078e02ff */
[----:B------:R-:W3:Y:S01]  /*238a0*/  LDC R16, c[0x0][0x278] ;  /* 0x00009e00ff107b82 */ /* 0x000ee20000000800 */
[----:B--2---:R-:W-:Y:S01]  /*238b0*/  IMAD R13, R20, 0x168, RZ ;  /* 0x00000168140d7824 */ /* 0x004fe200078e02ff */
[-C--:B------:R-:W-:Y:S01]  /*238c0*/  LEA.HI.X.SX32 R3, R117, R97.reuse, 0x1, P5 ;  /* 0x0000006175037211 */ /* 0x080fe200028f0eff */
[----:B------:R-:W-:Y:S01]  /*238d0*/  IMAD R65, R26, 0x16a, RZ ;  /* 0x0000016a1a417824 */ /* 0x000fe200078e02ff */
[-C--:B------:R-:W-:Y:S01]  /*238e0*/  IADD3 R10, P3, R67, R96.reuse, RZ ;  /* 0x00000060430a7210 */ /* 0x080fe20007f7e0ff */
[----:B------:R2:W-:Y:S01]  /*238f0*/  STG.E.U16 desc[UR6][R14.64], R34 ;  /* 0x000000220e007986 */ /* 0x0005e2000c101506 */
[----:B------:R-:W-:Y:S02]  /*23900*/  IADD3 R12, P5, R13, R96, RZ ;  /* 0x000000600d0c7210 */ /* 0x000fe40007fbe0ff */
[----:B------:R-:W4:Y:S01]  /*23910*/  LDC R25, c[0x0][0x278] ;  /* 0x00009e00ff197b82 */ /* 0x000f220000000800 */
[----:B------:R2:W-:Y:S01]  /*23920*/  STG.E.U16 desc[UR6][R2.64], R69 ;  /* 0x0000004502007986 */ /* 0x0005e2000c101506 */
[----:B------:R-:W-:-:S02]  /*23930*/  LEA.HI.X.SX32 R11, R11, R97, 0x1, P3 ;  /* 0x000000610b0b7211 */ /* 0x000fc400018f0eff */
[----:B------:R-:W-:Y:S01]  /*23940*/  LEA.HI.X.SX32 R13, R21, R97, 0x1, P5 ;  /* 0x00000061150d7211 */ /* 0x000fe200028f0eff */
[----:B-1----:R-:W-:-:S03]  /*23950*/  IMAD R23, R23, 0x16e, RZ ;  /* 0x0000016e17177824 */ /* 0x002fc600078e02ff */
[----:B------:R-:W1:Y:S01]  /*23960*/  LDC R20, c[0x0][0x278] ;  /* 0x00009e00ff147b82 */ /* 0x000e620000000800 */
[----:B--2---:R-:W-:Y:S01]  /*23970*/  IADD3 R14, P6, R65, R96, RZ ;  /* 0x00000060410e7210 */ /* 0x004fe20007fde0ff */
[----:B------:R-:W-:Y:S02]  /*23980*/  IMAD R15, R0, 0xb5, RZ ;  /* 0x000000b5000f7824 */ /* 0x000fe400078e02ff */
[----:B------:R-:W-:Y:S01]  /*23990*/  IMAD R65, R22, 0x16c, RZ ;  /* 0x0000016c16417824 */ /* 0x000fe200078e02ff */
[----:B------:R-:W-:-:S03]  /*239a0*/  PRMT R3, R69, 0x7632, R3 ;  /* 0x0000763245037816 */ /* 0x000fc60000000003 */
[----:B------:R-:W2:Y:S01]  /*239b0*/  LDC R0, c[0x0][0x278] ;  /* 0x00009e00ff007b82 */ /* 0x000ea20000000800 */
[----:B------:R-:W-:Y:S01]  /*239c0*/  IADD3 R2, P5, R65, R96, RZ ;  /* 0x0000006041027210 */ /* 0x000fe20007fbe0ff */
[----:B------:R0:W-:Y:S02]  /*239d0*/  STG.E.U16 desc[UR6][R10.64], R3 ;  /* 0x000000030a007986 */ /* 0x0001e4000c101506 */
[----:B0-----:R-:W-:-:S04]  /*239e0*/  IMAD R17, R17, 0xb7, RZ ;  /* 0x000000b711117824 */ /* 0x001fc800078e02ff */
[----:B------:R-:W0:Y:S01]  /*239f0*/  LDC R21, c[0x0][0x278] ;  /* 0x00009e00ff157b82 */ /* 0x000e220000000800 */
[----:B------:R3:W-:Y:S01]  /*23a00*/  STG.E.U16 desc[UR6][R12.64], R70 ;  /* 0x000000460c007986 */ /* 0x0007e2000c101506 */
[----:B------:R-:W-:Y:S01]  /*23a10*/  IMAD R11, R24, 0x170, RZ ;  /* 0x00000170180b7824 */ /* 0x000fe200078e02ff */
[-C--:B------:R-:W-:Y:S02]  /*23a20*/  IADD3 R10, P3, R23, R96.reuse, RZ ;  /* 0x00000060170a7210 */ /* 0x080fe40007f7e0ff */
[----:B------:R-:W-:Y:S01]  /*23a30*/  PRMT R4, R70, 0x7632, R4 ;  /* 0x0000763246047816 */ /* 0x000fe20000000004 */
[----:B----4-:R-:W-:Y:S01]  /*23a40*/  IMAD R25, R25, 0x172, RZ ;  /* 0x0000017219197824 */ /* 0x010fe200078e02ff */
[-C--:B------:R-:W-:Y:S01]  /*23a50*/  LEA.HI.X.SX32 R3, R119, R97.reuse, 0x1, P5 ;  /* 0x0000006177037211 */ /* 0x080fe200028f0eff */
[----:B------:R-:W4:Y:S01]  /*23a60*/  LDC R22, c[0x0][0x278] ;  /* 0x00009e00ff167b82 */ /* 0x000f220000000800 */
[----:B---3--:R-:W-:Y:S02]  /*23a70*/  IADD3 R12, P5, R11, R96, RZ ;  /* 0x000000600b0c7210 */ /* 0x008fe40007fbe0ff */
[----:B------:R-:W-:-:S02]  /*23a80*/  LEA.HI.X.SX32 R11, R17, R97, 0x1, P3 ;  /* 0x00000061110b7211 */ /* 0x000fc400018f0eff */
[----:B------:R-:W-:-:S03]  /*23a90*/  LEA.HI.X.SX32 R15, R15, R97, 0x1, P6 ;  /* 0x000000610f0f7211 */ /* 0x000fc600030f0eff */
[----:B------:R-:W3:Y:S01]  /*23aa0*/  LDC R17, c[0x0][0x278] ;  /* 0x00009e00ff117b82 */ /* 0x000ee20000000800 */
[----:B------:R-:W-:Y:S01]  /*23ab0*/  IMAD R23, R18, 0x174, RZ ;  /* 0x0000017412177824 */ /* 0x000fe200078e02ff */
[----:B------:R1:W-:Y:S06]  /*23ac0*/  STG.E.U16 desc[UR6][R14.64], R4 ;  /* 0x000000040e007986 */ /* 0x0003ec000c101506 */
[----:B------:R-:W4:Y:S01]  /*23ad0*/  LDC R18, c[0x0][0x278] ;  /* 0x00009e00ff127b82 */ /* 0x000f220000000800 */
[----:B------:R2:W-:Y:S01]  /*23ae0*/  STG.E.U16 desc[UR6][R2.64], R71 ;  /* 0x0000004702007986 */ /* 0x0005e2000c101506 */
[----:B-1----:R-:W-:Y:S01]  /*23af0*/  IMAD R15, R16, 0xb9, RZ ;  /* 0x000000b9100f7824 */ /* 0x002fe200078e02ff */
[----:B------:R-:W-:-:S05]  /*23b00*/  PRMT R16, R71, 0x7632, R16 ;  /* 0x0000763247107816 */ /* 0x000fca0000000010 */
[----:B------:R-:W1:Y:S01]  /*23b10*/  LDC R4, c[0x0][0x278] ;  /* 0x00009e00ff047b82 */ /* 0x000e620000000800 */
[-C--:B------:R-:W-:Y:S01]  /*23b20*/  IADD3 R14, P6, R25, R96.reuse, RZ ;  /* 0x00000060190e7210 */ /* 0x080fe20007fde0ff */
[----:B0-----:R-:W-:Y:S01]  /*23b30*/  IMAD R21, R21, 0x178, RZ ;  /* 0x0000017815157824 */ /* 0x001fe200078e02ff */
[-C--:B------:R-:W-:Y:S01]  /*23b40*/  LEA.HI.X.SX32 R13, R35, R97.reuse, 0x1, P5 ;  /* 0x00000061230d7211 */ /* 0x080fe200028f0eff */
[----:B------:R0:W-:Y:S01]  /*23b50*/  STG.E.U16 desc[UR6][R10.64], R16 ;  /* 0x000000100a007986 */ /* 0x0001e2000c101506 */
[----:B--2---:R-:W-:Y:S01]  /*23b60*/  IMAD R3, R20, 0x176, RZ ;  /* 0x0000017614037824 */ /* 0x004fe200078e02ff */
[----:B------:R-:W-:Y:S02]  /*23b70*/  LEA.HI.X.SX32 R15, R15, R97, 0x1, P6 ;  /* 0x000000610f0f7211 */ /* 0x000fe400030f0eff */
[----:B------:R-:W2:Y:S01]  /*23b80*/  LDC R20, c[0x0][0x278] ;  /* 0x00009e00ff147b82 */ /* 0x000ea20000000800 */
[----:B------:R-:W-:Y:S01]  /*23b90*/  PRMT R24, R56, 0x7632, R24 ;  /* 0x0000763238187816 */ /* 0x000fe20000000018 */
[----:B------:R3:W-:Y:S01]  /*23ba0*/  STG.E.U16 desc[UR6][R12.64], R56 ;  /* 0x000000380c007986 */ /* 0x0007e2000c101506 */
[----:B0-----:R-:W-:Y:S01]  /*23bb0*/  IMAD R11, R0, 0xbb, RZ ;  /* 0x000000bb000b7824 */ /* 0x001fe200078e02ff */
[----:B------:R-:W-:-:S04]  /*23bc0*/  IADD3 R2, P3, R23, R96, RZ ;  /* 0x0000006017027210 */ /* 0x000fc80007f7e0ff */
[----:B------:R-:W0:Y:S01]  /*23bd0*/  LDC R0, c[0x0][0x278] ;  /* 0x00009e00ff007b82 */ /* 0x000e220000000800 */
[----:B------:R4:W-:Y:S01]  /*23be0*/  STG.E.U16 desc[UR6][R14.64], R24 ;  /* 0x000000180e007986 */ /* 0x0009e2000c101506 */
[-C--:B------:R-:W-:Y:S02]  /*23bf0*/  IADD3 R10, P5, R3, R96.reuse, RZ ;  /* 0x00000060030a7210 */ /* 0x080fe40007fbe0ff */
[----:B---3--:R-:W-:-:S04]  /*23c00*/  IADD3 R12, P6, R21, R96, RZ ;  /* 0x00000060150c7210 */ /* 0x008fc80007fde0ff */
[----:B------:R-:W3:Y:S01]  /*23c10*/  LDC R21, c[0x0][0x278] ;  /* 0x00009e00ff157b82 */ /* 0x000ee20000000800 */
[-C--:B------:R-:W-:Y:S02]  /*23c20*/  LEA.HI.X.SX32 R3, R99, R97.reuse, 0x1, P3 ;  /* 0x0000006163037211 */ /* 0x080fe400018f0eff */
[----:B------:R-:W-:-:S05]  /*23c30*/  LEA.HI.X.SX32 R11, R11, R97, 0x1, P5 ;  /* 0x000000610b0b7211 */ /* 0x000fca00028f0eff */
[----:B------:R-:W3:Y:S01]  /*23c40*/  LDC R23, c[0x0][0x278] ;  /* 0x00009e00ff177b82 */ /* 0x000ee20000000800 */
[----:B----4-:R-:W-:Y:S01]  /*23c50*/  PRMT R14, R57, 0x7632, R14 ;  /* 0x00007632390e7816 */ /* 0x010fe2000000000e */
[----:B------:R-:W-:-:S06]  /*23c60*/  IMAD R15, R17, 0x17a, RZ ;  /* 0x0000017a110f7824 */ /* 0x000fcc00078e02ff */
[----:B------:R-:W4:Y:S01]  /*23c70*/  LDC R24, c[0x0][0x278] ;  /* 0x00009e00ff187b82 */ /* 0x000f220000000800 */
[----:B------:R-:W-:Y:S07]  /*23c80*/  STG.E.U16 desc[UR6][R2.64], R57 ;  /* 0x0000003902007986 */ /* 0x000fee000c101506 */
[----:B------:R-:W4:Y:S01]  /*23c90*/  LDC R16, c[0x0][0x278] ;  /* 0x00009e00ff107b82 */ /* 0x000f220000000800 */
[----:B------:R1:W-:Y:S07]  /*23ca0*/  STG.E.U16 desc[UR6][R10.64], R14 ;  /* 0x0000000e0a007986 */ /* 0x0003ee000c101506 */
[----:B------:R-:W4:Y:S01]  /*23cb0*/  LDC R17, c[0x0][0x278] ;  /* 0x00009e00ff117b82 */ /* 0x000f220000000800 */
[----:B------:R-:W-:Y:S01]  /*23cc0*/  LEA.HI.X.SX32 R13, R187, R97, 0x1, P6 ;  /* 0x00000061bb0d7211 */ /* 0x000fe200030f0eff */
[----:B------:R-:W-:-:S02]  /*23cd0*/  IMAD R25, R22, 0x17c, RZ ;  /* 0x0000017c16197824 */ /* 0x000fc400078e02ff */
[----:B-1----:R-:W-:-:S04]  /*23ce0*/  IMAD R11, R18, 0x17e, RZ ;  /* 0x0000017e120b7824 */ /* 0x002fc800078e02ff */
[----:B------:R-:W1:Y:S01]  /*23cf0*/  LDC R18, c[0x0][0x278] ;  /* 0x00009e00ff127b82 */ /* 0x000e620000000800 */
[----:B------:R-:W-:Y:S01]  /*23d00*/  IMAD R3, R4, 0xbd, RZ ;  /* 0x000000bd04037824 */ /* 0x000fe200078e02ff */
[-C--:B------:R-:W-:Y:S01]  /*23d10*/  IADD3 R2, P5, R15, R96.reuse, RZ ;  /* 0x000000600f027210 */ /* 0x080fe20007fbe0ff */
[----:B------:R0:W-:Y:S01]  /*23d20*/  STG.E.U16 desc[UR6][R12.64], R58 ;  /* 0x0000003a0c007986 */ /* 0x0001e2000c101506 */
[----:B--2---:R-:W-:Y:S01]  /*23d30*/  IMAD R15, R20, 0x180, RZ ;  /* 0x00000180140f7824 */ /* 0x004fe200078e02ff */
[----:B------:R-:W-:-:S03]  /*23d40*/  IADD3 R10, P3, R25, R96, RZ ;  /* 0x00000060190a7210 */ /* 0x000fc60007f7e0ff */
[----:B------:R-:W2:Y:S01]  /*23d50*/  LDC R22, c[0x0][0x278] ;  /* 0x00009e00ff167b82 */ /* 0x000ea20000000800 */
[----:B------:R-:W-:Y:S02]  /*23d60*/  LEA.HI.X.SX32 R3, R3, R97, 0x1, P5 ;  /* 0x0000006103037211 */ /* 0x000fe400028f0eff */
[----:B------:R-:W-:Y:S01]  /*23d70*/  PRMT R26, R58, 0x7632, R26 ;  /* 0x000076323a1a7816 */ /* 0x000fe2000000001a */
[----:B0-----:R-:W-:Y:S01]  /*23d80*/  IMAD R13, R0, 0xbf, RZ ;  /* 0x000000bf000d7824 */ /* 0x001fe200078e02ff */
[----:B------:R-:W-:-:S03]  /*23d90*/  IADD3 R12, P5, R11, R96, RZ ;  /* 0x000000600b0c7210 */ /* 0x000fc60007fbe0ff */
[----:B------:R-:W0:Y:S01]  /*23da0*/  LDC R20, c[0x0][0x278] ;  /* 0x00009e00ff147b82 */ /* 0x000e220000000800 */
[----:B------:R-:W-:Y:S01]  /*23db0*/  IADD3 R14, P6, R15, R96, RZ ;  /* 0x000000600f0e7210 */ /* 0x000fe20007fde0ff */
[----:B---3--:R-:W-:Y:S01]  /*23dc0*/  IMAD R25, R21, 0x182, RZ ;  /* 0x0000018215197824 */ /* 0x008fe200078e02ff */
[-C--:B------:R-:W-:Y:S01]  /*23dd0*/  LEA.HI.X.SX32 R11, R125, R97.reuse, 0x1, P3 ;  /* 0x000000617d0b7211 */ /* 0x080fe200018f0eff */
[----:B------:R-:W-:Y:S01]  /*23de0*/  IMAD R23, R23, 0x184, RZ ;  /* 0x0000018417177824 */ /* 0x000fe200078e02ff */
[-C--:B------:R-:W-:Y:S02]  /*23df0*/  LEA.HI.X.SX32 R13, R13, R97.reuse, 0x1, P5 ;  /* 0x000000610d0d7211 */ /* 0x080fe400028f0eff */
[----:B------:R-:W-:Y:S01]  /*23e00*/  PRMT R4, R59, 0x7632, R4 ;  /* 0x000076323b047816 */ /* 0x000fe20000000004 */
[----:B------:R-:W3:Y:S01]  /*23e10*/  LDC R0, c[0x0][0x278] ;  /* 0x00009e00ff007b82 */ /* 0x000ee20000000800 */
[----:B----4-:R-:W-:Y:S01]  /*23e20*/  IMAD R35, R24, 0x186, RZ ;  /* 0x0000018618237824 */ /* 0x010fe200078e02ff */
[----:B------:R4:W-:Y:S01]  /*23e30*/  STG.E.U16 desc[UR6][R2.64], R26 ;  /* 0x0000001a02007986 */ /* 0x0009e2000c101506 */
[----:B------:R-:W-:-:S03]  /*23e40*/  LEA.HI.X.SX32 R15, R185, R97, 0x1, P6 ;  /* 0x00000061b90f7211 */ /* 0x000fc600030f0eff */
[----:B------:R1:W-:Y:S02]  /*23e50*/  STG.E.U16 desc[UR6][R10.64], R59 ;  /* 0x0000003b0a007986 */ /* 0x0003e4000c101506 */
[----:B------:R-:W3:Y:S02]  /*23e60*/  LDC R21, c[0x0][0x278] ;  /* 0x00009e00ff157b82 */ /* 0x000ee40000000800 */
[----:B------:R1:W-:Y:S01]  /*23e70*/  STG.E.U16 desc[UR6][R12.64], R4 ;  /* 0x000000040c007986 */ /* 0x0003e2000c101506 */
[----:B----4-:R-:W-:Y:S01]  /*23e80*/  IMAD R3, R16, 0xc1, RZ ;  /* 0x000000c110037824 */ /* 0x010fe200078e02ff */
[-C--:B------:R-:W-:Y:S02]  /*23e90*/  IADD3 R2, P3, R25, R96.reuse, RZ ;  /* 0x0000006019027210 */ /* 0x080fe40007f7e0ff */
[----:B------:R4:W-:Y:S02]  /*23ea0*/  STG.E.U16 desc[UR6][R14.64], R60 ;  /* 0x0000003c0e007986 */ /* 0x0009e4000c101506 */
[----:B------:R-:W3:Y:S01]  /*23eb0*/  LDC R24, c[0x0][0x278] ;  /* 0x00009e00ff187b82 */ /* 0x000ee20000000800 */
[-C--:B-1----:R-:W-:Y:S01]  /*23ec0*/  IADD3 R10, P5, R23, R96.reuse, RZ ;  /* 0x00000060170a7210 */ /* 0x082fe20007fbe0ff */
[----:B------:R-:W-:Y:S01]  /*23ed0*/  IMAD R13, R17, 0xc3, RZ ;  /* 0x000000c3110d7824 */ /* 0x000fe200078e02ff */
[----:B------:R-:W-:-:S05]  /*23ee0*/  IADD3 R12, P6, R35, R96, RZ ;  /* 0x00000060230c7210 */ /* 0x000fca0007fde0ff */
[----:B------:R-:W1:Y:S01]  /*23ef0*/  LDC R17, c[0x0][0x278] ;  /* 0x00009e00ff117b82 */ /* 0x000e620000000800 */
[-C--:B------:R-:W-:Y:S02]  /*23f00*/  LEA.HI.X.SX32 R3, R3, R97.reuse, 0x1, P3 ;  /* 0x0000006103037211 */ /* 0x080fe400018f0eff */
[----:B----4-:R-:W-:Y:S02]  /*23f10*/  PRMT R60, R60, 0x7632, R60 ;  /* 0x000076323c3c7816 */ /* 0x010fe4000000003c */
[-C--:B------:R-:W-:Y:S01]  /*23f20*/  LEA.HI.X.SX32 R11, R27, R97.reuse, 0x1, P5 ;  /* 0x000000611b0b7211 */ /* 0x080fe200028f0eff */
[----:B------:R-:W-:Y:S01]  /*23f30*/  IMAD R27, R18, 0x188, RZ ;  /* 0x00000188121b7824 */ /* 0x000fe200078e02ff */
[----:B------:R-:W-:Y:S01]  /*23f40*/  LEA.HI.X.SX32 R13, R13, R97, 0x1, P6 ;  /* 0x000000610d0d7211 */ /* 0x000fe200030f0eff */
[----:B------:R-:W4:Y:S01]  /*23f50*/  LDC R23, c[0x0][0x278] ;  /* 0x00009e00ff177b82 */ /* 0x000f220000000800 */
[----:B------:R-:W-:Y:S01]  /*23f60*/  PRMT R14, R61, 0x7632, R14 ;  /* 0x000076323d0e7816 */ /* 0x000fe2000000000e */
[----:B------:R2:W-:Y:S04]  /*23f70*/  STG.E.U16 desc[UR6][R2.64], R60 ;  /* 0x0000003c02007986 */ /* 0x0005e8000c101506 */
[----:B------:R-:W-:Y:S02]  /*23f80*/  STG.E.U16 desc[UR6][R10.64], R61 ;  /* 0x0000003d0a007986 */ /* 0x000fe4000c101506 */
[----:B------:R-:W4:Y:S02]  /*23f90*/  LDC R18, c[0x0][0x278] ;  /* 0x00009e00ff127b82 */ /* 0x000f240000000800 */
[----:B------:R0:W-:Y:S06]  /*23fa0*/  STG.E.U16 desc[UR6][R12.64], R14 ;  /* 0x0000000e0c007986 */ /* 0x0001ec000c101506 */
[----:B------:R-:W4:Y:S01]  /*23fb0*/  LDC R4, c[0x0][0x278] ;  /* 0x00009e00ff047b82 */ /* 0x000f220000000800 */
[----:B--2---:R-:W-:Y:S01]  /*23fc0*/  IADD3 R2, P5, R27, R96, RZ ;  /* 0x000000601b027210 */ /* 0x004fe20007fbe0ff */
[----:B0-----:R-:W-:-:S03]  /*23fd0*/  IMAD R13, R22, 0x18c, RZ ;  /* 0x0000018c160d7824 */ /* 0x001fc600078e02ff */
[-C--:B------:R-:W-:Y:S01]  /*23fe0*/  LEA.HI.X.SX32 R3, R189, R97.reuse, 0x1, P5 ;  /* 0x00000061bd037211 */ /* 0x080fe200028f0eff */
[----:B------:R-:W-:Y:S02]  /*23ff0*/  IMAD R35, R20, 0x18a, RZ ;  /* 0x0000018a14237824 */ /* 0x000fe400078e02ff */
[----:B------:R-:W0:Y:S01]  /*24000*/  LDC R25, c[0x0][0x278] ;  /* 0x00009e00ff197b82 */ /* 0x000e220000000800 */
[-C--:B------:R-:W-:Y:S01]  /*24010*/  IADD3 R12, P5, R13, R96.reuse, RZ ;  /* 0x000000600d0c7210 */ /* 0x080fe20007fbe0ff */
[----:B---3--:R-:W-:Y:S01]  /*24020*/  IMAD R15, R0, 0xc5, RZ ;  /* 0x000000c5000f7824 */ /* 0x008fe200078e02ff */
[----:B------:R-:W-:Y:S01]  /*24030*/  IADD3 R10, P3, R35, R96, RZ ;  /* 0x00000060230a7210 */ /* 0x000fe20007f7e0ff */
[----:B------:R-:W-:Y:S01]  /*24040*/  IMAD R21, R21, 0x18e, RZ ;  /* 0x0000018e15157824 */ /* 0x000fe200078e02ff */
[----:B------:R-:W-:-:S03]  /*24050*/  LEA.HI.X.SX32 R13, R19, R97, 0x1, P5 ;  /* 0x00000061130d7211 */ /* 0x000fc600028f0eff */
[----:B------:R-:W2:Y:S01]  /*24060*/  LDC R16, c[0x0][0x278] ;  /* 0x00009e00ff107b82 */ /* 0x000ea20000000800 */
[----:B-1----:R-:W-:Y:S01]  /*24070*/  IMAD R17, R17, 0xc7, RZ ;  /* 0x000000c711117824 */ /* 0x002fe200078e02ff */
[----:B------:R-:W-:Y:S02]  /*24080*/  LEA.HI.X.SX32 R11, R15, R97, 0x1, P3 ;  /* 0x000000610f0b7211 */ /* 0x000fe400018f0eff */
[----:B------:R-:W-:-:S04]  /*24090*/  PRMT R22, R62, 0x7632, R22 ;  /* 0x000076323e167816 */ /* 0x000fc80000000016 */
[----:B------:R-:W1:Y:S01]  /*240a0*/  LDC R19, c[0x0][0x278] ;  /* 0x00009e00ff137b82 */ /* 0x000e620000000800 */
[----:B------:R-:W-:Y:S01]  /*240b0*/  IADD3 R14, P6, R21, R96, RZ ;  /* 0x00000060150e7210 */ /* 0x000fe20007fde0ff */
[----:B------:R3:W-:Y:S01]  /*240c0*/  STG.E.U16 desc[UR6][R2.64], R62 ;  /* 0x0000003e02007986 */ /* 0x0007e2000c101506 */
[----:B------:R-:W-:Y:S01]  /*240d0*/  PRMT R26, R63, 0x7632, R26 ;  /* 0x000076323f1a7816 */ /* 0x000fe2000000001a */
[----:B----4-:R-:W-:Y:S01]  /*240e0*/  IMAD R23, R23, 0x190, RZ ;  /* 0x0000019017177824 */ /* 0x010fe200078e02ff */
[----:B------:R-:W-:-:S03]  /*240f0*/  LEA.HI.X.SX32 R15, R17, R97, 0x1, P6 ;  /* 0x00000061110f7211 */ /* 0x000fc600030f0eff */
[----:B------:R-:W4:Y:S01]  /*24100*/  LDC R0, c[0x0][0x278] ;  /* 0x00009e00ff007b82 */ /* 0x000f220000000800 */
[----:B------:R0:W-:Y:S01]  /*24110*/  STG.E.U16 desc[UR6][R10.64], R22 ;  /* 0x000000160a007986 */ /* 0x0001e2000c101506 */
[----:B------:R-:W-:Y:S02]  /*24120*/  IMAD R17, R4, 0xc9, RZ ;  /* 0x000000c904117824 */ /* 0x000fe400078e02ff */
[----:B---3--:R-:W-:-:S04]  /*24130*/  IMAD R3, R24, 0x192, RZ ;  /* 0x0000019218037824 */ /* 0x008fc800078e02ff */
[----:B------:R-:W3:Y:S01]  /*24140*/  LDC R21, c[0x0][0x278] ;  /* 0x00009e00ff157b82 */ /* 0x000ee20000000800 */
[----:B------:R-:W-:Y:S01]  /*24150*/  STG.E.U16 desc[UR6][R12.64], R63 ;  /* 0x0000003f0c007986 */ /* 0x000fe2000c101506 */
[----:B0-----:R-:W-:Y:S01]  /*24160*/  IMAD R11, R18, 0x196, RZ ;  /* 0x00000196120b7824 */ /* 0x001fe200078e02ff */
[-C--:B------:R-:W-:Y:S02]  /*24170*/  IADD3 R10, P3, R3, R96.reuse, RZ ;  /* 0x00000060030a7210 */ /* 0x080fe40007f7e0ff */
[----:B------:R0:W-:Y:S03]  /*24180*/  STG.E.U16 desc[UR6][R14.64], R26 ;  /* 0x0000001a0e007986 */ /* 0x0001e6000c101506 */
[----:B------:R-:W4:Y:S01]  /*24190*/  LDC R20, c[0x0][0x278] ;  /* 0x00009e00ff147b82 */ /* 0x000f220000000800 */
[----:B------:R-:W-:-:S04]  /*241a0*/  IADD3 R2, P5, R23, R96, RZ ;  /* 0x0000006017027210 */ /* 0x000fc80007fbe0ff */
[-C--:B------:R-:W-:Y:S01]  /*241b0*/  LEA.HI.X.SX32 R3, R127, R97.reuse, 0x1, P5 ;  /* 0x000000617f037211 */ /* 0x080fe200028f0eff */
[----:B------:R-:W-:Y:S02]  /*241c0*/  IMAD R25, R25, 0x194, RZ ;  /* 0x0000019419197824 */ /* 0x000fe400078e02ff */
[----:B------:R-:W4:Y:S01]  /*241d0*/  LDC R4, c[0x0][0x278] ;  /* 0x00009e00ff047b82 */ /* 0x000f220000000800 */
[----:B0-----:R-:W-:Y:S02]  /*241e0*/  IADD3 R14, P6, R11, R96, RZ ;  /* 0x000000600b0e7210 */ /* 0x001fe40007fde0ff */
[----:B------:R-:W-:-:S05]  /*241f0*/  LEA.HI.X.SX32 R11, R17, R97, 0x1, P3 ;  /* 0x00000061110b7211 */ /* 0x000fca00018f0eff */
[----:B------:R-:W0:Y:S01]  /*24200*/  LDC R17, c[0x0][0x278] ;  /* 0x00009e00ff117b82 */ /* 0x000e220000000800 */
[----:B--2---:R-:W-:Y:S01]  /*24210*/  IMAD R15, R16, 0xcb, RZ ;  /* 0x000000cb100f7824 */ /* 0x004fe200078e02ff */
[----:B------:R1:W-:Y:S01]  /*24220*/  STG.E.U16 desc[UR6][R2.64], R48 ;  /* 0x0000003002007986 */ /* 0x0003e2000c101506 */
[----:B------:R-:W-:Y:S02]  /*24230*/  PRMT R16, R48, 0x7632, R16 ;  /* 0x0000763230107816 */ /* 0x000fe40000000010 */
[----:B------:R-:W-:-:S03]  /*24240*/  IADD3 R12, P5, R25, R96, RZ ;  /* 0x00000060190c7210 */ /* 0x000fc60007fbe0ff */
[----:B------:R-:W2:Y:S01]  /*24250*/  LDC R18, c[0x0][0x278] ;  /* 0x00009e00ff127b82 */ /* 0x000ea20000000800 */
[----:B------:R4:W-:Y:S01]  /*24260*/  STG.E.U16 desc[UR6][R10.64], R16 ;  /* 0x000000100a007986 */ /* 0x0009e2000c101506 */
[----:B-1----:R-:W-:-:S06]  /*24270*/  IMAD R3, R19, 0x198, RZ ;  /* 0x0000019813037824 */ /* 0x002fcc00078e02ff */
[----:B------:R-:W1:Y:S01]  /*24280*/  LDC R19, c[0x0][0x278] ;  /* 0x00009e00ff137b82 */ /* 0x000e620000000800 */
[----:B------:R-:W-:Y:S01]  /*24290*/  LEA.HI.X.SX32 R13, R145, R97, 0x1, P5 ;  /* 0x00000061910d7211 */ /* 0x000fe200028f0eff */
[----:B---3--:R-:W-:Y:S02]  /*242a0*/  IMAD R21, R21, 0x19c, RZ ;  /* 0x0000019c15157824 */ /* 0x008fe400078e02ff */
[----:B----4-:R-:W-:-:S04]  /*242b0*/  IMAD R11, R0, 0xcd, RZ ;  /* 0x000000cd000b7824 */ /* 0x010fc800078e02ff */
[----:B------:R-:W3:Y:S01]  /*242c0*/  LDC R0, c[0x0][0x278] ;  /* 0x00009e00ff007b82 */ /* 0x000ee20000000800 */
[----:B------:R-:W-:Y:S01]  /*242d0*/  LEA.HI.X.SX32 R15, R15, R97, 0x1, P6 ;  /* 0x000000610f0f7211 */ /* 0x000fe200030f0eff */
[----:B------:R4:W-:Y:S01]  /*242e0*/  STG.E.U16 desc[UR6][R12.64], R49 ;  /* 0x000000310c007986 */ /* 0x0009e2000c101506 */
[----:B------:R-:W-:Y:S01]  /*242f0*/  PRMT R22, R49, 0x7632, R22 ;  /* 0x0000763231167816 */ /* 0x000fe20000000016 */
[----:B------:R-:W-:Y:S01]  /*24300*/  IMAD R23, R20, 0x19a, RZ ;  /* 0x0000019a14177824 */ /* 0x000fe200078e02ff */
[----:B------:R-:W-:-:S03]  /*24310*/  IADD3 R2, P3, R3, R96, RZ ;  /* 0x0000006003027210 */ /* 0x000fc60007f7e0ff */
[----:B------:R-:W3:Y:S01]  /*24320*/  LDC R20, c[0x0][0x278] ;  /* 0x00009e00ff147b82 */ /* 0x000ee20000000800 */
[----:B------:R0:W-:Y:S01]  /*24330*/  STG.E.U16 desc[UR6][R14.64], R22 ;  /* 0x000000160e007986 */ /* 0x0001e2000c101506 */
[----:B----4-:R-:W-:-:S06]  /*24340*/  IADD3 R12, P6, R21, R96, RZ ;  /* 0x00000060150c7210 */ /* 0x010fcc0007fde0ff */
[----:B------:R-:W4:Y:S01]  /*24350*/  LDC R21, c[0x0][0x278] ;  /* 0x00009e00ff157b82 */ /* 0x000f220000000800 */
[----:B------:R-:W-:Y:S02]  /*24360*/  LEA.HI.X.SX32 R3, R101, R97, 0x1, P3 ;  /* 0x0000006165037211 */ /* 0x000fe400018f0eff */
[----:B------:R-:W-:Y:S01]  /*24370*/  IADD3 R10, P5, R23, R96, RZ ;  /* 0x00000060170a7210 */ /* 0x000fe20007fbe0ff */
[----:B0-----:R-:W-:-:S04]  /*24380*/  IMAD R15, R17, 0x19e, RZ ;  /* 0x0000019e110f7824 */ /* 0x001fc800078e02ff */
[----:B------:R-:W0:Y:S01]  /*24390*/  LDC R17, c[0x0][0x278] ;  /* 0x00009e00ff117b82 */ /* 0x000e220000000800 */
[-C--:B------:R-:W-:Y:S01]  /*243a0*/  LEA.HI.X.SX32 R11, R11, R97.reuse, 0x1, P5 ;  /* 0x000000610b0b7211 */ /* 0x080fe200028f0eff */
[----:B------:R2:W-:Y:S01]  /*243b0*/  STG.E.U16 desc[UR6][R2.64], R50 ;  /* 0x0000003202007986 */ /* 0x0005e2000c101506 */
[----:B------:R-:W-:Y:S01]  /*243c0*/  PRMT R14, R50, 0x7632, R14 ;  /* 0x00007632320e7816 */ /* 0x000fe2000000000e */
[----:B-1----:R-:W-:Y:S01]  /*243d0*/  IMAD R19, R19, 0x1a2, RZ ;  /* 0x000001a213137824 */ /* 0x002fe200078e02ff */
[----:B------:R-:W-:-:S03]  /*243e0*/  LEA.HI.X.SX32 R13, R191, R97, 0x1, P6 ;  /* 0x00000061bf0d7211 */ /* 0x000fc600030f0eff */
[----:B------:R-:W1:Y:S01]  /*243f0*/  LDC R22, c[0x0][0x278] ;  /* 0x00009e00ff167b82 */ /* 0x000e620000000800 */
[----:B--2---:R-:W-:Y:S01]  /*24400*/  IMAD R25, R18, 0x1a0, RZ ;  /* 0x000001a012197824 */ /* 0x004fe200078e02ff */
[----:B------:R2:W-:Y:S01]  /*24410*/  STG.E.U16 desc[UR6][R10.64], R14 ;  /* 0x0000000e0a007986 */ /* 0x0005e2000c101506 */
[----:B------:R-:W-:Y:S01]  /*24420*/  IMAD R3, R4, 0xcf, RZ ;  /* 0x000000cf04037824 */ /* 0x000fe200078e02ff */
[----:B------:R-:W-:-:S04]  /*24430*/  IADD3 R2, P5, R15, R96, RZ ;  /* 0x000000600f027210 */ /* 0x000fc80007fbe0ff */
[----:B------:R-:W0:Y:S01]  /*24440*/  LDC R16, c[0x0][0x278] ;  /* 0x00009e00ff107b82 */ /* 0x000e220000000800 */
[----:B------:R3:W-:Y:S01]  /*24450*/  STG.E.U16 desc[UR6][R12.64], R51 ;  /* 0x000000330c007986 */ /* 0x0007e2000c101506 */
[----:B------:R-:W-:-:S06]  /*24460*/  LEA.HI.X.SX32 R3, R3, R97, 0x1, P5 ;  /* 0x0000006103037211 */ /* 0x000fcc00028f0eff */
[----:B------:R-:W0:Y:S01]  /*24470*/  LDC R23, c[0x0][0x278] ;  /* 0x00009e00ff177b82 */ /* 0x000e220000000800 */
[-C--:B--2---:R-:W-:Y:S02]  /*24480*/  IADD3 R10, P3, R25, R96.reuse, RZ ;  /* 0x00000060190a7210 */ /* 0x084fe40007f7e0ff */
[----:B---3--:R-:W-:Y:S01]  /*24490*/  IADD3 R12, P5, R19, R96, RZ ;  /* 0x00000060130c7210 */ /* 0x008fe20007fbe0ff */
[----:B------:R-:W-:-:S04]  /*244a0*/  IMAD R13, R0, 0xd1, RZ ;  /* 0x000000d1000d7824 */ /* 0x000fc800078e02ff */
[----:B------:R-:W2:Y:S01]  /*244b0*/  LDC R19, c[0x0][0x278] ;  /* 0x00009e00ff137b82 */ /* 0x000ea20000000800 */
[----:B------:R-:W-:Y:S02]  /*244c0*/  PRMT R24, R51, 0x7632, R24 ;  /* 0x0000763233187816 */ /* 0x000fe40000000018 */
[----:B------:R-:W-:-:S05]  /*244d0*/  LEA.HI.X.SX32 R11, R129, R97, 0x1, P3 ;  /* 0x00000061810b7211 */ /* 0x000fca00018f0eff */
[----:B------:R-:W3:Y:S01]  /*244e0*/  LDC R18, c[0x0][0x278] ;  /* 0x00009e00ff127b82 */ /* 0x000ee20000000800 */
[----:B------:R-:W-:Y:S02]  /*244f0*/  LEA.HI.X.SX32 R13, R13, R97, 0x1, P5 ;  /* 0x000000610d0d7211 */ /* 0x000fe400028f0eff */
[----:B------:R-:W-:Y:S01]  /*24500*/  PRMT R4, R44, 0x7632, R4 ;  /* 0x000076322c047816 */ /* 0x000fe20000000004 */
[----:B------:R-:W-:Y:S01]  /*24510*/  IMAD R15, R20, 0x1a4, RZ ;  /* 0x000001a4140f7824 */ /* 0x000fe200078e02ff */
[----:B------:R-:W-:Y:S01]  /*24520*/  STG.E.U16 desc[UR6][R2.64], R24 ;  /* 0x0000001802007986 */ /* 0x000fe2000c101506 */
[----:B----4-:R-:W-:Y:S02]  /*24530*/  IMAD R25, R21, 0x1a6, RZ ;  /* 0x000001a615197824 */ /* 0x010fe400078e02ff */
[----:B------:R-:W4:Y:S01]  /*24540*/  LDC R21, c[0x0][0x278] ;  /* 0x00009e00ff157b82 */ /* 0x000f220000000800 */
[----:B------:R-:W-:Y:S01]  /*24550*/  STG.E.U16 desc[UR6][R10.64], R44 ;  /* 0x0000002c0a007986 */ /* 0x000fe2000c101506 */
[----:B------:R-:W-:-:S03]  /*24560*/  IADD3 R14, P6, R15, R96, RZ ;  /* 0x000000600f0e7210 */ /* 0x000fc60007fde0ff */
[----:B------:R0:W-:Y:S03]  /*24570*/  STG.E.U16 desc[UR6][R12.64], R4 ;  /* 0x000000040c007986 */ /* 0x0001e6000c101506 */
[----:B------:R-:W4:Y:S01]  /*24580*/  LDC R0, c[0x0][0x278] ;  /* 0x00009e00ff007b82 */ /* 0x000f220000000800 */
[----:B-1----:R-:W-:Y:S01]  /*24590*/  IMAD R27, R22, 0x1a8, RZ ;  /* 0x000001a8161b7824 */ /* 0x002fe200078e02ff */
[----:B------:R-:W-:-:S06]  /*245a0*/  LEA.HI.X.SX32 R15, R141, R97, 0x1, P6 ;  /* 0x000000618d0f7211 */ /* 0x000fcc00030f0eff */
[----:B------:R-:W1:Y:S01]  /*245b0*/  LDC R20, c[0x0][0x278] ;  /* 0x00009e00ff147b82 */ /* 0x000e620000000800 */
[----:B0-----:R-:W-:Y:S01]  /*245c0*/  IMAD R13, R17, 0xd5, RZ ;  /* 0x000000d5110d7824 */ /* 0x001fe200078e02ff */
[----:B------:R-:W-:Y:S01]  /*245d0*/  IADD3 R2, P3, R25, R96, RZ ;  /* 0x0000006019027210 */ /* 0x000fe20007f7e0ff */
[----:B------:R-:W-:-:S05]  /*245e0*/  IMAD R3, R16, 0xd3, RZ ;  /* 0x000000d310037824 */ /* 0x000fca00078e02ff */
[----:B------:R-:W0:Y:S01]  /*245f0*/  LDC R17, c[0x0][0x278] ;  /* 0x00009e00ff117b82 */ /* 0x000e220000000800 */
[----:B------:R-:W-:Y:S01]  /*24600*/  IMAD R23, R23, 0x1aa, RZ ;  /* 0x000001aa17177824 */ /* 0x000fe200078e02ff */
[-C--:B------:R-:W-:Y:S01]  /*24610*/  IADD3 R10, P5, R27, R96.reuse, RZ ;  /* 0x000000601b0a7210 */ /* 0x080fe20007fbe0ff */
[----:B------:R3:W-:Y:S01]  /*24620*/  STG.E.U16 desc[UR6][R14.64], R45 ;  /* 0x0000002d0e007986 */ /* 0x0007e2000c101506 */
[-C--:B------:R-:W-:Y:S01]  /*24630*/  LEA.HI.X.SX32 R3, R3, R97.reuse, 0x1, P3 ;  /* 0x0000006103037211 */ /* 0x080fe200018f0eff */
[----:B--2---:R-:W-:Y:S01]  /*24640*/  IMAD R19, R19, 0x1ae, RZ ;  /* 0x000001ae13137824 */ /* 0x004fe200078e02ff */
[----:B------:R-:W-:Y:S02]  /*24650*/  IADD3 R12, P6, R23, R96, RZ ;  /* 0x00000060170c7210 */ /* 0x000fe40007fde0ff */
[----:B------:R-:W-:Y:S01]  /*24660*/  LEA.HI.X.SX32 R11, R149, R97, 0x1, P5 ;  /* 0x00000061950b7211 */ /* 0x000fe200028f0eff */
[----:B------:R-:W2:Y:S01]  /*24670*/  LDC R16, c[0x0][0x278] ;  /* 0x00009e00ff107b82 */ /* 0x000ea20000000800 */
[----:B---3--:R-:W-:Y:S01]  /*24680*/  IMAD R25, R18, 0x1ac, RZ ;  /* 0x000001ac12197824 */ /* 0x008fe200078e02ff */
[----:B------:R-:W-:-:S06]  /*24690*/  PRMT R45, R45, 0x7632, R45 ;  /* 0x000076322d2d7816 */ /* 0x000fcc000000002d */
[----:B------:R-:W3:Y:S01]  /*246a0*/  LDC R23, c[0x0][0x278] ;  /* 0x00009e00ff177b82 */ /* 0x000ee20000000800 */
[----:B------:R-:W-:Y:S07]  /*246b0*/  STG.E.U16 desc[UR6][R2.64], R45 ;  /* 0x0000002d02007986 */ /* 0x000fee000c101506 */
[----:B------:R-:W2:Y:S01]  /*246c0*/  LDC R22, c[0x0][0x278] ;  /* 0x00009e00ff167b82 */ /* 0x000ea20000000800 */
[----:B------:R1:W-:Y:S01]  /*246d0*/  STG.E.U16 desc[UR6][R10.64], R46 ;  /* 0x0000002e0a007986 */ /* 0x0003e2000c101506 */
[----:B------:R-:W-:-:S06]  /*246e0*/  LEA.HI.X.SX32 R13, R13, R97, 0x1, P6 ;  /* 0x000000610d0d7211 */ /* 0x000fcc00030f0eff */
[----:B------:R-:W2:Y:S01]  /*246f0*/  LDC R18, c[0x0][0x278] ;  /* 0x00009e00ff127b82 */ /* 0x000ea20000000800 */
[----:B------:R-:W-:Y:S01]  /*24700*/  PRMT R14, R46, 0x7632, R14 ;  /* 0x000076322e0e7816 */ /* 0x000fe2000000000e */
[----:B----4-:R-:W-:Y:S01]  /*24710*/  IMAD R21, R21, 0x1b2, RZ ;  /* 0x000001b215157824 */ /* 0x010fe200078e02ff */
[----:B-1----:R-:W-:-:S05]  /*24720*/  IADD3 R10, P3, R19, R96, RZ ;  /* 0x00000060130a7210 */ /* 0x002fca0007f7e0ff */
[----:B------:R-:W1:Y:S01]  /*24730*/  LDC R4, c[0x0][0x278] ;  /* 0x00009e00ff047b82 */ /* 0x000e620000000800 */
[----:B------:R-:W-:Y:S01]  /*24740*/  IMAD R15, R0, 0xd7, RZ ;  /* 0x000000d7000f7824 */ /* 0x000fe200078e02ff */
[----:B------:R-:W-:Y:S01]  /*24750*/  IADD3 R2, P5, R25, R96, RZ ;  /* 0x0000006019027210 */ /* 0x000fe20007fbe0ff */
[----:B------:R-:W-:-:S05]  /*24760*/  IMAD R11, R20, 0x1b0, RZ ;  /* 0x000001b0140b7824 */ /* 0x000fca00078e02ff */
[----:B------:R-:W4:Y:S01]  /*24770*/  LDC R19, c[0x0][0x278] ;  /* 0x00009e00ff137b82 */ /* 0x000f220000000800 */
[----:B------:R3:W-:Y:S01]  /*24780*/  STG.E.U16 desc[UR6][R12.64], R14 ;  /* 0x0000000e0c007986 */ /* 0x0007e2000c101506 */
[----:B0-----:R-:W-:Y:S01]  /*24790*/  IMAD R17, R17, 0xd9, RZ ;  /* 0x000000d911117824 */ /* 0x001fe200078e02ff */
[----:B------:R-:W-:-:S05]  /*247a0*/  LEA.HI.X.SX32 R3, R131, R97, 0x1, P5 ;  /* 0x0000006183037211 */ /* 0x000fca00028f0eff */
[----:B------:R-:W0:Y:S01]  /*247b0*/  LDC R0, c[0x0][0x278] ;  /* 0x00009e00ff007b82 */ /* 0x000e220000000800 */
[-C--:B---3--:R-:W-:Y:S02]  /*247c0*/  IADD3 R14, P6, R21, R96.reuse, RZ ;  /* 0x00000060150e7210 */ /* 0x088fe40007fde0ff */
[----:B------:R-:W-:-:S05]  /*247d0*/  IADD3 R12, P5, R11, R96, RZ ;  /* 0x000000600b0c7210 */ /* 0x000fca0007fbe0ff */
[----:B------:R-:W3:Y:S01]  /*247e0*/  LDC R20, c[0x0][0x278] ;  /* 0x00009e00ff147b82 */ /* 0x000ee20000000800 */
[-C--:B------:R-:W-:Y:S02]  /*247f0*/  LEA.HI.X.SX32 R11, R15, R97.reuse, 0x1, P3 ;  /* 0x000000610f0b7211 */ /* 0x080fe400018f0eff */
[----:B------:R-:W-:Y:S02]  /*24800*/  LEA.HI.X.SX32 R15, R17, R97, 0x1, P6 ;  /* 0x00000061110f7211 */ /* 0x000fe400030f0eff */
[----:B------:R-:W-:-:S03]  /*24810*/  PRMT R26, R47, 0x7632, R26 ;  /* 0x000076322f1a7816 */ /* 0x000fc6000000001a */
[----:B------:R-:W3:Y:S01]  /*24820*/  LDC R24, c[0x0][0x278] ;  /* 0x00009e00ff187b82 */ /* 0x000ee20000000800 */
[----:B------:R-:W-:Y:S01]  /*24830*/  LEA.HI.X.SX32 R13, R33, R97, 0x1, P5 ;  /* 0x00000061210d7211 */ /* 0x000fe200028f0eff */
[----:B------:R2:W-:Y:S01]  /*24840*/  STG.E.U16 desc[UR6][R2.64], R47 ;  /* 0x0000002f02007986 */ /* 0x0005e2000c101506 */
[----:B------:R-:W-:-:S05]  /*24850*/  PRMT R27, R52, 0x7632, R27 ;  /* 0x00007632341b7816 */ /* 0x000fca000000001b */
[----:B------:R-:W3:Y:S01]  /*24860*/  LDC R17, c[0x0][0x278] ;  /* 0x00009e00ff117b82 */ /* 0x000ee20000000800 */
[----:B------:R1:W-:Y:S01]  /*24870*/  STG.E.U16 desc[UR6][R10.64], R26 ;  /* 0x0000001a0a007986 */ /* 0x0003e2000c101506 */
[----:B------:R-:W-:Y:S02]  /*24880*/  IMAD R23, R23, 0x1ba, RZ ;  /* 0x000001ba17177824 */ /* 0x000fe400078e02ff */
[----:B--2---:R-:W-:-:S04]  /*24890*/  IMAD R3, R16, 0x1b4, RZ ;  /* 0x000001b410037824 */ /* 0x004fc800078e02ff */
[----:B------:R-:W2:Y:S01]  /*248a0*/  LDC R21, c[0x0][0x278] ;  /* 0x00009e00ff157b82 */ /* 0x000ea20000000800 */
[----:B------:R4:W-:Y:S01]  /*248b0*/  STG.E.U16 desc[UR6][R12.64], R52 ;  /* 0x000000340c007986 */ /* 0x0009e2000c101506 */
[----:B------:R-:W-:Y:S01]  /*248c0*/  IMAD R25, R22, 0x1b6, RZ ;  /* 0x000001b616197824 */ /* 0x000fe200078e02ff */
[-C--:B------:R-:W-:Y:S02]  /*248d0*/  IADD3 R2, P5, R3, R96.reuse, RZ ;  /* 0x0000006003027210 */ /* 0x080fe40007fbe0ff */
[----:B------:R0:W-:Y:S01]  /*248e0*/  STG.E.U16 desc[UR6][R14.64], R27 ;  /* 0x0000001b0e007986 */ /* 0x0001e2000c101506 */
[----:B-1----:R-:W-:Y:S01]  /*248f0*/  IMAD R11, R4, 0xdb, RZ ;  /* 0x000000db040b7824 */ /* 0x002fe200078e02ff */
[----:B------:R-:W-:Y:S01]  /*24900*/  IADD3 R10, P3, R25, R96, RZ ;  /* 0x00000060190a7210 */ /* 0x000fe20007f7e0ff */
[----:B------:R-:W1:Y:S01]  /*24910*/  LDC R16, c[0x0][0x278] ;  /* 0x00009e00ff107b82 */ /* 0x000e620000000800 */
[----:B----4-:R-:W-:-:S07]  /*24920*/  IMAD R13, R18, 0x1b8, RZ ;  /* 0x000001b8120d7824 */ /* 0x010fce00078e02ff */
[----:B------:R-:W4:Y:S01]  /*24930*/  LDC R18, c[0x0][0x278] ;  /* 0x00009e00ff127b82 */ /* 0x000f220000000800 */
[----:B0-----:R-:W-:Y:S01]  /*24940*/  IADD3 R14, P6, R23, R96, RZ ;  /* 0x00000060170e7210 */ /* 0x001fe20007fde0ff */
[----:B------:R-:W-:Y:S01]  /*24950*/  IMAD R23, R19, 0x1bc, RZ ;  /* 0x000001bc13177824 */ /* 0x000fe200078e02ff */
[----:B------:R-:W-:Y:S01]  /*24960*/  LEA.HI.X.SX32 R3, R193, R97, 0x1, P5 ;  /* 0x00000061c1037211 */ /* 0x000fe200028f0eff */
[----:B------:R-:W-:-:S04]  /*24970*/  IMAD R15, R0, 0xdd, RZ ;  /* 0x000000dd000f7824 */ /* 0x000fc800078e02ff */
[----:B------:R-:W0:Y:S01]  /*24980*/  LDC R19, c[0x0][0x278] ;  /* 0x00009e00ff137b82 */ /* 0x000e220000000800 */
[----:B------:R-:W-:Y:S02]  /*24990*/  IADD3 R12, P5, R13, R96, RZ ;  /* 0x000000600d0c7210 */ /* 0x000fe40007fbe0ff */
[-C--:B------:R-:W-:Y:S02]  /*249a0*/  LEA.HI.X.SX32 R11, R11, R97.reuse, 0x1, P3 ;  /* 0x000000610b0b7211 */ /* 0x080fe400018f0eff */
[----:B------:R-:W-:Y:S01]  /*249b0*/  PRMT R4, R53, 0x7632, R4 ;  /* 0x0000763235047816 */ /* 0x000fe20000000004 */
[----:B------:R2:W-:Y:S02]  /*249c0*/  STG.E.U16 desc[UR6][R2.64], R53 ;  /* 0x0000003502007986 */ /* 0x0005e4000c101506 */
[----:B------:R-:W0:Y:S01]  /*249d0*/  LDC R0, c[0x0][0x278] ;  /* 0x00009e00ff007b82 */ /* 0x000e220000000800 */
[-C--:B------:R-:W-:Y:S01]  /*249e0*/  LEA.HI.X.SX32 R13, R103, R97.reuse, 0x1, P5 ;  /* 0x00000061670d7211 */ /* 0x080fe200028f0eff */
[----:B------:R2:W-:Y:S01]  /*249f0*/  STG.E.U16 desc[UR6][R10.64], R4 ;  /* 0x000000040a007986 */ /* 0x0005e2000c101506 */
[----:B------:R-:W-:-:S02]  /*24a00*/  LEA.HI.X.SX32 R15, R15, R97, 0x1, P6 ;  /* 0x000000610f0f7211 */ /* 0x000fc400030f0eff */
[----:B------:R-:W-:Y:S01]  /*24a10*/  PRMT R25, R54, 0x7632, R25 ;  /* 0x0000763236197816 */ /* 0x000fe20000000019 */
[----:B---3--:R-:W-:Y:S02]  /*24a20*/  IMAD R17, R17, 0xdf, RZ ;  /* 0x000000df11117824 */ /* 0x008fe400078e02ff */
[----:B------:R-:W3:Y:S01]  /*24a30*/  LDC R22, c[0x0][0x278] ;  /* 0x00009e00ff167b82 */ /* 0x000ee20000000800 */
[----:B--2---:R-:W-:Y:S01]  /*24a40*/  IMAD R3, R20, 0x1be, RZ ;  /* 0x000001be14037824 */ /* 0x004fe200078e02ff */
[----:B------:R2:W-:Y:S01]  /*24a50*/  STG.E.U16 desc[UR6][R12.64], R54 ;  /* 0x000000360c007986 */ /* 0x0005e2000c101506 */
[----:B------:R-:W-:-:S03]  /*24a60*/  IMAD R11, R24, 0x1c2, RZ ;  /* 0x000001c2180b7824 */ /* 0x000fc600078e02ff */
[-C--:B------:R-:W-:Y:S01]  /*24a70*/  IADD3 R10, P3, R3, R96.reuse, RZ ;  /* 0x00000060030a7210 */ /* 0x080fe20007f7e0ff */
[----:B------:R1:W-:Y:S01]  /*24a80*/  STG.E.U16 desc[UR6][R14.64], R25 ;  /* 0x000000190e007986 */ /* 0x0003e2000c101506 */
[-C--:B------:R-:W-:Y:S01]  /*24a90*/  IADD3 R2, P5, R23, R96.reuse, RZ ;  /* 0x0000006017027210 */ /* 0x080fe20007fbe0ff */
[----:B------:R-:W-:Y:S01]  /*24aa0*/  IMAD R21, R21, 0x1c0, RZ ;  /* 0x000001c015157824 */ /* 0x000fe200078e02ff */
[----:B------:R-:W3:Y:S02]  /*24ab0*/  LDC R4, c[0x0][0x278] ;  /* 0x00009e00ff047b82 */ /* 0x000ee40000000800 */
[----:B------:R-:W-:Y:S02]  /*24ac0*/  LEA.HI.X.SX32 R3, R143, R97, 0x1, P5 ;  /* 0x000000618f037211 */ /* 0x000fe400028f0eff */
[----:B--2---:R-:W-:-:S04]  /*24ad0*/  IADD3 R12, P5, R21, R96, RZ ;  /* 0x00000060150c7210 */ /* 0x004fc80007fbe0ff */
[----:B------:R-:W2:Y:S01]  /*24ae0*/  LDC R20, c[0x0][0x278] ;  /* 0x00009e00ff147b82 */ /* 0x000ea20000000800 */
[----:B-1----:R-:W-:Y:S02]  /*24af0*/  IADD3 R14, P6, R11, R96, RZ ;  /* 0x000000600b0e7210 */ /* 0x002fe40007fde0ff */
[----:B------:R-:W-:Y:S01]  /*24b00*/  LEA.HI.X.SX32 R11, R17, R97, 0x1, P3 ;  /* 0x00000061110b7211 */ /* 0x000fe200018f0eff */
[----:B----4-:R-:W-:-:S04]  /*24b10*/  IMAD R21, R18, 0x1c4, RZ ;  /* 0x000001c412157824 */ /* 0x010fc800078e02ff */
[----:B------:R-:W1:Y:S01]  /*24b20*/  LDC R17, c[0x0][0x278] ;  /* 0x00009e00ff117b82 */ /* 0x000e620000000800 */
[----:B------:R-:W-:Y:S01]  /*24b30*/  IMAD R15, R16, 0xe1, RZ ;  /* 0x000000e1100f7824 */ /* 0x000fe200078e02ff */
[----:B------:R0:W-:Y:S01]  /*24b40*/  STG.E.U16 desc[UR6][R2.64], R55 ;  /* 0x0000003702007986 */ /* 0x0001e2000c101506 */
[----:B------:R-:W-:-:S05]  /*24b50*/  PRMT R16, R55, 0x7632, R16 ;  /* 0x0000763237107816 */ /* 0x000fca0000000010 */
[----:B------:R-:W4:Y:S01]  /*24b60*/  LDC R18, c[0x0][0x278] ;  /* 0x00009e00ff127b82 */ /* 0x000f220000000800 */
[----:B------:R3:W-:Y:S01]  /*24b70*/  STG.E.U16 desc[UR6][R10.64], R16 ;  /* 0x000000100a007986 */ /* 0x0007e2000c101506 */
[----:B0-----:R-:W-:-:S06]  /*24b80*/  IMAD R3, R19, 0x1c6, RZ ;  /* 0x000001c613037824 */ /* 0x001fcc00078e02ff */
[----:B------:R-:W0:Y:S01]  /*24b90*/  LDC R19, c[0x0][0x278] ;  /* 0x00009e00ff137b82 */ /* 0x000e220000000800 */
[-C--:B------:R-:W-:Y:S01]  /*24ba0*/  LEA.HI.X.SX32 R13, R133, R97.reuse, 0x1, P5 ;  /* 0x00000061850d7211 */ /* 0x080fe200028f0eff */
[----:B---3--:R-:W-:Y:S02]  /*24bb0*/  IMAD R23, R22, 0x1c8, RZ ;  /* 0x000001c816177824 */ /* 0x008fe400078e02ff */
[----:B------:R-:W-:Y:S01]  /*24bc0*/  IMAD R11, R0, 0xe3, RZ ;  /* 0x000000e3000b7824 */ /* 0x000fe200078e02ff */
[----:B------:R-:W-:-:S03]  /*24bd0*/  LEA.HI.X.SX32 R15, R15, R97, 0x1, P6 ;  /* 0x000000610f0f7211 */ /* 0x000fc600030f0eff */
[----:B------:R-:W3:Y:S01]  /*24be0*/  LDC R0, c[0x0][0x278] ;  /* 0x00009e00ff007b82 */ /* 0x000ee20000000800 */
[----:B------:R-:W-:Y:S02]  /*24bf0*/  PRMT R24, R40, 0x7632, R24 ;  /* 0x0000763228187816 */ /* 0x000fe40000000018 */
[-C--:B------:R-:W-:Y:S02]  /*24c00*/  IADD3 R2, P3, R21, R96.reuse, RZ ;  /* 0x0000006015027210 */ /* 0x080fe40007f7e0ff */
[-C--:B------:R-:W-:Y:S01]  /*24c10*/  IADD3 R10, P5, R3, R96.reuse, RZ ;  /* 0x00000060030a7210 */ /* 0x080fe20007fbe0ff */
[----:B------:R2:W-:Y:S01]  /*24c20*/  STG.E.U16 desc[UR6][R12.64], R40 ;  /* 0x000000280c007986 */ /* 0x0005e2000c101506 */
[-C--:B------:R-:W-:Y:S01]  /*24c30*/  LEA.HI.X.SX32 R3, R197, R97.reuse, 0x1, P3 ;  /* 0x00000061c5037211 */ /* 0x080fe200018f0eff */
[----:B------:R-:W3:Y:S01]  /*24c40*/  LDC R21, c[0x0][0x278] ;  /* 0x00009e00ff157b82 */ /* 0x000ee20000000800 */
[----:B------:R-:W-:Y:S01]  /*24c50*/  LEA.HI.X.SX32 R11, R11, R97, 0x1, P5 ;  /* 0x000000610b0b7211 */ /* 0x000fe200028f0eff */
[----:B------:R1:W-:Y:S06]  /*24c60*/  STG.E.U16 desc[UR6][R14.64], R24 ;  /* 0x000000180e007986 */ /* 0x0003ec000c101506 */
[----:B------:R-:W3:Y:S01]  /*24c70*/  LDC R22, c[0x0][0x278] ;  /* 0x00009e00ff167b82 */ /* 0x000ee20000000800 */
[----:B--2---:R-:W-:-:S02]  /*24c80*/  IADD3 R12, P6, R23, R96, RZ ;  /* 0x00000060170c7210 */ /* 0x004fc40007fde0ff */
[----:B-1----:R-:W-:-:S05]  /*24c90*/  PRMT R14, R41, 0x7632, R14 ;  /* 0x00007632290e7816 */ /* 0x002fca000000000e */
[----:B------:R-:W1:Y:S01]  /*24ca0*/  LDC R23, c[0x0][0x278] ;  /* 0x00009e00ff177b82 */ /* 0x000e620000000800 */
[----:B------:R-:W-:Y:S01]  /*24cb0*/  IMAD R15, R17, 0x1ca, RZ ;  /* 0x000001ca110f7824 */ /* 0x000fe200078e02ff */
[----:B------:R-:W-:Y:S04]  /*24cc0*/  STG.E.U16 desc[UR6][R2.64], R41 ;  /* 0x0000002902007986 */ /* 0x000fe8000c101506 */
[----:B------:R4:W-:Y:S02]  /*24cd0*/  STG.E.U16 desc[UR6][R10.64], R14 ;  /* 0x0000000e0a007986 */ /* 0x0009e4000c101506 */
[----:B------:R-:W2:Y:S01]  /*24ce0*/  LDC R17, c[0x0][0x278] ;  /* 0x00009e00ff117b82 */ /* 0x000ea20000000800 */
[----:B------:R-:W-:Y:S01]  /*24cf0*/  LEA.HI.X.SX32 R13, R153, R97, 0x1, P6 ;  /* 0x00000061990d7211 */ /* 0x000fe200030f0eff */
[----:B0-----:R-:W-:-:S06]  /*24d00*/  IMAD R19, R19, 0x1d0, RZ ;  /* 0x000001d013137824 */ /* 0x001fcc00078e02ff */
[----:B------:R-:W0:Y:S01]  /*24d10*/  LDC R16, c[0x0][0x278] ;  /* 0x00009e00ff107b82 */ /* 0x000e220000000800 */
[----:B----4-:R-:W-:Y:S01]  /*24d20*/  IMAD R11, R18, 0x1ce, RZ ;  /* 0x000001ce120b7824 */ /* 0x010fe200078e02ff */
[----:B------:R-:W-:Y:S01]  /*24d30*/  IADD3 R2, P5, R15, R96, RZ ;  /* 0x000000600f027210 */ /* 0x000fe20007fbe0ff */
[----:B------:R-:W-:-:S05]  /*24d40*/  IMAD R25, R20, 0x1cc, RZ ;  /* 0x000001cc14197824 */ /* 0x000fca00078e02ff */
[----:B------:R-:W4:Y:S01]  /*24d50*/  LDC R18, c[0x0][0x278] ;  /* 0x00009e00ff127b82 */ /* 0x000f220000000800 */
[----:B------:R-:W-:Y:S01]  /*24d60*/  IMAD R3, R4, 0xe5, RZ ;  /* 0x000000e504037824 */ /* 0x000fe200078e02ff */
[----:B------:R3:W-:Y:S01]  /*24d70*/  STG.E.U16 desc[UR6][R12.64], R42 ;  /* 0x0000002a0c007986 */ /* 0x0007e2000c101506 */
[-C--:B------:R-:W-:Y:S02]  /*24d80*/  IADD3 R14, P6, R19, R96.reuse, RZ ;  /* 0x00000060130e7210 */ /* 0x080fe40007fde0ff */
[-C--:B------:R-:W-:Y:S02]  /*24d90*/  IADD3 R10, P3, R25, R96.reuse, RZ ;  /* 0x00000060190a7210 */ /* 0x080fe40007f7e0ff */
[----:B------:R-:W-:Y:S01]  /*24da0*/  LEA.HI.X.SX32 R3, R3, R97, 0x1, P5 ;  /* 0x0000006103037211 */ /* 0x000fe200028f0eff */
[----:B------:R-:W2:Y:S01]  /*24db0*/  LDC R19, c[0x0][0x278] ;  /* 0x00009e00ff137b82 */ /* 0x000ea20000000800 */
[----:B------:R-:W-:Y:S01]  /*24dc0*/  PRMT R24, R42, 0x7632, R24 ;  /* 0x000076322a187816 */ /* 0x000fe20000000018 */
[----:B---3--:R-:W-:Y:S01]  /*24dd0*/  IMAD R13, R0, 0xe7, RZ ;  /* 0x000000e7000d7824 */ /* 0x008fe200078e02ff */
[----:B------:R-:W-:-:S05]  /*24de0*/  IADD3 R12, P5, R11, R96, RZ ;  /* 0x000000600b0c7210 */ /* 0x000fca0007fbe0ff */
[----:B------:R-:W3:Y:S01]  /*24df0*/  LDC R0, c[0x0][0x278] ;  /* 0x00009e00ff007b82 */ /* 0x000ee20000000800 */
[-C--:B------:R-:W-:Y:S02]  /*24e00*/  LEA.HI.X.SX32 R11, R151, R97.reuse, 0x1, P3 ;  /* 0x00000061970b7211 */ /* 0x080fe400018f0eff */
[----:B------:R-:W-:Y:S02]  /*24e10*/  LEA.HI.X.SX32 R13, R13, R97, 0x1, P5 ;  /* 0x000000610d0d7211 */ /* 0x000fe400028f0eff */
[----:B------:R-:W-:-:S03]  /*24e20*/  PRMT R4, R43, 0x7632, R4 ;  /* 0x000076322b047816 */ /* 0x000fc60000000004 */
[----:B------:R-:W3:Y:S01]  /*24e30*/  LDC R20, c[0x0][0x278] ;  /* 0x00009e00ff147b82 */ /* 0x000ee20000000800 */
[----:B------:R-:W-:Y:S01]  /*24e40*/  IMAD R25, R21, 0x1d2, RZ ;  /* 0x000001d215197824 */ /* 0x000fe200078e02ff */
[----:B------:R0:W-:Y:S01]  /*24e50*/  STG.E.U16 desc[UR6][R2.64], R24 ;  /* 0x0000001802007986 */ /* 0x0001e2000c101506 */
[----:B-1----:R-:W-:Y:S02]  /*24e60*/  IMAD R23, R23, 0x1d6, RZ ;  /* 0x000001d617177824 */ /* 0x002fe400078e02ff */
[----:B------:R-:W-:Y:S01]  /*24e70*/  IMAD R27, R22, 0x1d4, RZ ;  /* 0x000001d4161b7824 */ /* 0x000fe200078e02ff */
[----:B------:R-:W-:Y:S02]  /*24e80*/  STG.E.U16 desc[UR6][R10.64], R43 ;  /* 0x0000002b0a007986 */ /* 0x000fe4000c101506 */
[----:B------:R-:W1:Y:S01]  /*24e90*/  LDC R21, c[0x0][0x278] ;  /* 0x00009e00ff157b82 */ /* 0x000e620000000800 */
[----:B------:R-:W-:Y:S01]  /*24ea0*/  LEA.HI.X.SX32 R15, R199, R97, 0x1, P6 ;  /* 0x00000061c70f7211 */ /* 0x000fe200030f0eff */
[----:B------:R2:W-:Y:S01]  /*24eb0*/  STG.E.U16 desc[UR6][R12.64], R4 ;  /* 0x000000040c007986 */ /* 0x0005e2000c101506 */
[----:B0-----:R-:W-:-:S05]  /*24ec0*/  IMAD R3, R16, 0xe9, RZ ;  /* 0x000000e910037824 */ /* 0x001fca00078e02ff */
[----:B------:R-:W0:Y:S01]  /*24ed0*/  LDC R22, c[0x0][0x278] ;  /* 0x00009e00ff167b82 */ /* 0x000e220000000800 */
[-C--:B------:R-:W-:Y:S01]  /*24ee0*/  IADD3 R2, P3, R25, R96.reuse, RZ ;  /* 0x0000006019027210 */ /* 0x080fe20007f7e0ff */
[----:B----4-:R-:W-:Y:S02]  /*24ef0*/  IMAD R25, R18, 0x1d8, RZ ;  /* 0x000001d812197824 */ /* 0x010fe400078e02ff */
[----:B--2---:R-:W-:Y:S01]  /*24f00*/  IMAD R13, R17, 0xeb, RZ ;  /* 0x000000eb110d7824 */ /* 0x004fe200078e02ff */
[----:B------:R-:W-:-:S03]  /*24f10*/  IADD3 R12, P6, R23, R96, RZ ;  /* 0x00000060170c7210 */ /* 0x000fc60007fde0ff */
[----:B------:R-:W2:Y:S01]  /*24f20*/  LDC R17, c[0x0][0x278] ;  /* 0x00009e00ff117b82 */ /* 0x000ea20000000800 */
[----:B------:R4:W-:Y:S01]  /*24f30*/  STG.E.U16 desc[UR6][R14.64], R28 ;  /* 0x0000001c0e007986 */ /* 0x0009e2000c101506 */
[----:B------:R-:W-:Y:S02]  /*24f40*/  IADD3 R10, P5, R27, R96, RZ ;  /* 0x000000601b0a7210 */ /* 0x000fe40007fbe0ff */
[----:B------:R-:W-:-:S04]  /*24f50*/  LEA.HI.X.SX32 R3, R3, R97, 0x1, P3 ;  /* 0x0000006103037211 */ /* 0x000fc800018f0eff */
[----:B------:R-:W0:Y:S01]  /*24f60*/  LDC R23, c[0x0][0x278] ;  /* 0x00009e00ff177b82 */ /* 0x000e220000000800 */
[----:B------:R-:W-:Y:S02]  /*24f70*/  LEA.HI.X.SX32 R11, R135, R97, 0x1, P5 ;  /* 0x00000061870b7211 */ /* 0x000fe400028f0eff */
[----:B----4-:R-:W-:-:S05]  /*24f80*/  PRMT R28, R28, 0x7632, R28 ;  /* 0x000076321c1c7816 */ /* 0x010fca000000001c */
[----:B------:R-:W4:Y:S01]  /*24f90*/  LDC R24, c[0x0][0x278] ;  /* 0x00009e00ff187b82 */ /* 0x000f220000000800 */
[----:B------:R-:W-:Y:S01]  /*24fa0*/  LEA.HI.X.SX32 R13, R13, R97, 0x1, P6 ;  /* 0x000000610d0d7211 */ /* 0x000fe200030f0eff */
[----:B------:R3:W-:Y:S06]  /*24fb0*/  STG.E.U16 desc[UR6][R2.64], R28 ;  /* 0x0000001c02007986 */ /* 0x0007ec000c101506 */
[----:B------:R-:W4:Y:S01]  /*24fc0*/  LDC R18, c[0x0][0x278] ;  /* 0x00009e00ff127b82 */ /* 0x000f220000000800 */
[----:B------:R-:W-:Y:S01]  /*24fd0*/  PRMT R14, R29, 0x7632, R14 ;  /* 0x000076321d0e7816 */ /* 0x000fe2000000000e */
[----:B------:R-:W-:-:S06]  /*24fe0*/  IMAD R19, R19, 0x1da, RZ ;  /* 0x000001da13137824 */ /* 0x000fcc00078e02ff */
[----:B------:R-:W4:Y:S01]  /*24ff0*/  LDC R4, c[0x0][0x278] ;  /* 0x00009e00ff047b82 */ /* 0x000f220000000800 */
[----:B---3--:R-:W-:-:S07]  /*25000*/  IADD3 R2, P5, R25, R96, RZ ;  /* 0x0000006019027210 */ /* 0x008fce0007fbe0ff */
[----:B------:R-:W3:Y:S01]  /*25010*/  LDC R16, c[0x0][0x278] ;  /* 0x00009e00ff107b82 */ /* 0x000ee20000000800 */
[----:B------:R0:W-:Y:S01]  /*25020*/  STG.E.U16 desc[UR6][R10.64], R29 ;  /* 0x0000001d0a007986 */ /* 0x0001e2000c101506 */
[----:B------:R-:W-:Y:S01]  /*25030*/  LEA.HI.X.SX32 R3, R147, R97, 0x1, P5 ;  /* 0x0000006193037211 */ /* 0x000fe200028f0eff */
[----:B------:R-:W-:Y:S02]  /*25040*/  IMAD R15, R0, 0xed, RZ ;  /* 0x000000ed000f7824 */ /* 0x000fe400078e02ff */
[----:B------:R0:W-:Y:S01]  /*25050*/  STG.E.U16 desc[UR6][R12.64], R14 ;  /* 0x0000000e0c007986 */ /* 0x0001e2000c101506 */
[----:B-1----:R-:W-:Y:S02]  /*25060*/  IMAD R21, R21, 0x1de, RZ ;  /* 0x000001de15157824 */ /* 0x002fe400078e02ff */
[----:B--2---:R-:W-:Y:S01]  /*25070*/  IMAD R17, R17, 0xef, RZ ;  /* 0x000000ef11117824 */ /* 0x004fe200078e02ff */
[----:B------:R1:W-:Y:S01]  /*25080*/  STG.E.U16 desc[UR6][R2.64], R30 ;  /* 0x0000001e02007986 */ /* 0x0003e2000c101506 */
[----:B0-----:R-:W-:Y:S01]  /*25090*/  IMAD R23, R23, 0x1e2, RZ ;  /* 0x000001e217177824 */ /* 0x001fe200078e02ff */
[----:B------:R-:W0:Y:S01]  /*250a0*/  LDC R25, c[0x0][0x278] ;  /* 0x00009e00ff197b82 */ /* 0x000e220000000800 */
[----:B------:R-:W-:Y:S01]  /*250b0*/  IADD3 R10, P3, R19, R96, RZ ;  /* 0x00000060130a7210 */ /* 0x000fe20007f7e0ff */
[----:B------:R-:W-:-:S03]  /*250c0*/  IMAD R13, R20, 0x1dc, RZ ;  /* 0x000001dc140d7824 */ /* 0x000fc600078e02ff */
[-C--:B------:R-:W-:Y:S01]  /*250d0*/  LEA.HI.X.SX32 R11, R15, R97.reuse, 0x1, P3 ;  /* 0x000000610f0b7211 */ /* 0x080fe200018f0eff */
[----:B------:R-:W-:Y:S02]  /*250e0*/  IMAD R19, R22, 0x1e0, RZ ;  /* 0x000001e016137824 */ /* 0x000fe400078e02ff */
[----:B------:R-:W2:Y:S01]  /*250f0*/  LDC R0, c[0x0][0x278] ;  /* 0x00009e00ff007b82 */ /* 0x000ea20000000800 */
[----:B-1----:R-:W-:Y:S02]  /*25100*/  PRMT R3, R30, 0x7632, R3 ;  /* 0x000076321e037816 */ /* 0x002fe40000000003 */
[-C--:B------:R-:W-:Y:S02]  /*25110*/  IADD3 R12, P5, R13, R96.reuse, RZ ;  /* 0x000000600d0c7210 */ /* 0x080fe40007fbe0ff */
[-C--:B------:R-:W-:Y:S01]  /*25120*/  IADD3 R14, P6, R21, R96.reuse, RZ ;  /* 0x00000060150e7210 */ /* 0x080fe20007fde0ff */
[----:B------:R1:W-:Y:S01]  /*25130*/  STG.E.U16 desc[UR6][R10.64], R3 ;  /* 0x000000030a007986 */ /* 0x0003e2000c101506 */
[-C--:B------:R-:W-:Y:S01]  /*25140*/  LEA.HI.X.SX32 R13, R89, R97.reuse, 0x1, P5 ;  /* 0x00000061590d7211 */ /* 0x080fe200028f0eff */
[----:B------:R-:W0:Y:S01]  /*25150*/  LDC R21, c[0x0][0x278] ;  /* 0x00009e00ff157b82 */ /* 0x000e220000000800 */
[----:B------:R-:W-:Y:S01]  /*25160*/  IADD3 R2, P5, R19, R96, RZ ;  /* 0x0000006013027210 */ /* 0x000fe20007fbe0ff */
[----:B----4-:R-:W-:Y:S01]  /*25170*/  IMAD R19, R18, 0x1e6, RZ ;  /* 0x000001e612137824 */ /* 0x010fe200078e02ff */
[----:B------:R-:W-:Y:S01]  /*25180*/  LEA.HI.X.SX32 R15, R17, R97, 0x1, P6 ;  /* 0x00000061110f7211 */ /* 0x000fe200030f0eff */
[----:B------:R3:W-:Y:S01]  /*25190*/  STG.E.U16 desc[UR6][R12.64], R31 ;  /* 0x0000001f0c007986 */ /* 0x0007e2000c101506 */
[----:B------:R-:W-:-:S03]  /*251a0*/  IMAD R17, R4, 0xf1, RZ ;  /* 0x000000f104117824 */ /* 0x000fc600078e02ff */
[----:B------:R-:W4:Y:S01]  /*251b0*/  LDC R22, c[0x0][0x278] ;  /* 0x00009e00ff167b82 */ /* 0x000f220000000800 */
[----:B-1----:R-:W-:Y:S01]  /*251c0*/  IMAD R11, R24, 0x1e4, RZ ;  /* 0x000001e4180b7824 */ /* 0x002fe200078e02ff */
[-C--:B------:R-:W-:Y:S02]  /*251d0*/  IADD3 R10, P3, R23, R96.reuse, RZ ;  /* 0x00000060170a7210 */ /* 0x080fe40007f7e0ff */
[----:B------:R-:W-:Y:S01]  /*251e0*/  LEA.HI.X.SX32 R3, R157, R97, 0x1, P5 ;  /* 0x000000619d037211 */ /* 0x000fe200028f0eff */
[----:B---3--:R-:W-:Y:S01]  /*251f0*/  IMAD R13, R16, 0xf3, RZ ;  /* 0x000000f3100d7824 */ /* 0x008fe200078e02ff */
[-C--:B------:R-:W-:Y:S02]  /*25200*/  IADD3 R16, P5, R11, R96.reuse, RZ ;  /* 0x000000600b107210 */ /* 0x080fe40007fbe0ff */
[----:B------:R-:W1:Y:S01]  /*25210*/  LDC R24, c[0x0][0x278] ;  /* 0x00009e00ff187b82 */ /* 0x000e620000000800 */
[----:B------:R-:W-:Y:S02]  /*25220*/  PRMT R20, R31, 0x7632, R20 ;  /* 0x000076321f147816 */ /* 0x000fe40000000014 */
[----:B------:R-:W-:-:S02]  /*25230*/  IADD3 R18, P6, R19, R96, RZ ;  /* 0x0000006013127210 */ /* 0x000fc40007fde0ff */
[-C--:B------:R-:W-:Y:S02]  /*25240*/  LEA.HI.X.SX32 R11, R17, R97.reuse, 0x1, P3 ;  /* 0x00000061110b7211 */ /* 0x080fe400018f0eff */
[----:B------:R-:W-:Y:S01]  /*25250*/  PRMT R26, R36, 0x7632, R26 ;  /* 0x00007632241a7816 */ /* 0x000fe2000000001a */
[----:B------:R-:W3:Y:S01]  /*25260*/  LDC R23, c[0x0][0x278] ;  /* 0x00009e00ff177b82 */ /* 0x000ee20000000800 */
[-C--:B------:R-:W-:Y:S01]  /*25270*/  LEA.HI.X.SX32 R17, R201, R97.reuse, 0x1, P5 ;  /* 0x00000061c9117211 */ /* 0x080fe200028f0eff */
[----:B------:R2:W-:Y:S01]  /*25280*/  STG.E.U16 desc[UR6][R14.64], R20 ;  /* 0x000000140e007986 */ /* 0x0005e2000c101506 */
[----:B------:R-:W-:Y:S02]  /*25290*/  LEA.HI.X.SX32 R19, R13, R97, 0x1, P6 ;  /* 0x000000610d137211 */ /* 0x000fe400030f0eff */
[----:B------:R-:W-:Y:S01]  /*252a0*/  PRMT R28, R37, 0x7632, R28 ;  /* 0x00007632251c7816 */ /* 0x000fe2000000001c */
[----:B------:R0:W-:Y:S02]  /*252b0*/  STG.E.U16 desc[UR6][R2.64], R36 ;  /* 0x0000002402007986 */ /* 0x0001e4000c101506 */
[----:B------:R-:W3:Y:S02]  /*252c0*/  LDC R4, c[0x0][0x278] ;  /* 0x00009e00ff047b82 */ /* 0x000ee40000000800 */
[----:B------:R-:W-:Y:S04]  /*252d0*/  STG.E.U16 desc[UR6][R10.64], R26 ;  /* 0x0000001a0a007986 */ /* 0x000fe8000c101506 */
[----:B------:R-:W-:Y:S02]  /*252e0*/  STG.E.U16 desc[UR6][R16.64], R37 ;  /* 0x0000002510007986 */ /* 0x000fe4000c101506 */
[----:B--2---:R-:W2:Y:S02]  /*252f0*/  LDC R20, c[0x0][0x278] ;  /* 0x00009e00ff147b82 */ /* 0x004ea40000000800 */
[----:B------:R4:W-:Y:S04]  /*25300*/  STG.E.U16 desc[UR6][R18.64], R28 ;  /* 0x0000001c12007986 */ /* 0x0009e8000c101506 */
[----:B------:R3:W2:Y:S01]  /*25310*/  LDS.128 R12, [R5] ;  /* 0x00000000050c7984 */ /* 0x0006a20000000c00 */
[----:B0-----:R-:W-:-:S02]  /*25320*/  IMAD R3, R21, 0x1e8, RZ ;  /* 0x000001e815037824 */ /* 0x001fc400078e02ff */
[----:B------:R-:W0:Y:S08]  /*25330*/  LDC R21, c[0x0][0x278] ;  /* 0x00009e00ff157b82 */ /* 0x000e300000000800 */
[----:B----4-:R-:W4:Y:S01]  /*25340*/  LDC R19, c[0x0][0x278] ;  /* 0x00009e00ff137b82 */ /* 0x010f220000000800 */
[----:B------:R-:W-:Y:S02]  /*25350*/  IMAD R25, R25, 0x1ec, RZ ;  /* 0x000001ec19197824 */ /* 0x000fe400078e02ff */
[----:B------:R-:W-:Y:S01]  /*25360*/  IMAD R27, R22, 0x1ea, RZ ;  /* 0x000001ea161b7824 */ /* 0x000fe200078e02ff */
[-C--:B------:R-:W-:Y:S01]  /*25370*/  IADD3 R2, P3, R3, R96.reuse, RZ ;  /* 0x0000006003027210 */ /* 0x080fe20007f7e0ff */
[----:B------:R-:W-:Y:S01]  /*25380*/  IMAD R11, R0, 0xf5, RZ ;  /* 0x000000f5000b7824 */ /* 0x000fe200078e02ff */
[----:B------:R-:W-:-:S02]  /*25390*/  IADD3 R16, P6, R25, R96, RZ ;  /* 0x0000006019107210 */ /* 0x000fc40007fde0ff */
[----:B------:R-:W0:Y:S01]  /*253a0*/  LDC R22, c[0x0][0x278] ;  /* 0x00009e00ff167b82 */ /* 0x000e220000000800 */
[----:B------:R-:W-:Y:S02]  /*253b0*/  IADD3 R10, P5, R27, R96, RZ ;  /* 0x000000601b0a7210 */ /* 0x000fe40007fbe0ff */
[----:B------:R-:W-:Y:S01]  /*253c0*/  LEA.HI.X.SX32 R3, R105, R97, 0x1, P3 ;  /* 0x0000006169037211 */ /* 0x000fe200018f0eff */
[----:B-1----:R-:W-:-:S04]  /*253d0*/  IMAD R27, R24, 0x1f0, RZ ;  /* 0x000001f0181b7824 */ /* 0x002fc800078e02ff */
[----:B------:R-:W1:Y:S01]  /*253e0*/  LDC R25, c[0x0][0x278] ;  /* 0x00009e00ff197b82 */ /* 0x000e620000000800 */
[-C--:B------:R-:W-:Y:S01]  /*253f0*/  LEA.HI.X.SX32 R11, R11, R97.reuse, 0x1, P5 ;  /* 0x000000610b0b7211 */ /* 0x080fe200028f0eff */
[----:B---3--:R-:W-:Y:S01]  /*25400*/  IMAD R5, R23, 0x1ee, RZ ;  /* 0x000001ee17057824 */ /* 0x008fe200078e02ff */
[----:B------:R-:W-:Y:S01]  /*25410*/  PRMT R26, R38, 0x7632, R26 ;  /* 0x00007632261a7816 */ /* 0x000fe2000000001a */
[----:B------:R3:W-:Y:S01]  /*25420*/  STG.E.U16 desc[UR6][R2.64], R38 ;  /* 0x0000002602007986 */ /* 0x0007e2000c101506 */
[----:B------:R-:W-:-:S03]  /*25430*/  LEA.HI.X.SX32 R17, R91, R97, 0x1, P6 ;  /* 0x000000615b117211 */ /* 0x000fc600030f0eff */
[----:B------:R-:W1:Y:S01]  /*25440*/  LDC R0, c[0x0][0x278] ;  /* 0x00009e00ff007b82 */ /* 0x000e620000000800 */
[----:B------:R2:W-:Y:S01]  /*25450*/  STG.E.U16 desc[UR6][R10.64], R26 ;  /* 0x0000001a0a007986 */ /* 0x0005e2000c101506 */
[----:B----4-:R-:W-:-:S06]  /*25460*/  IMAD R19, R19, 0x1f4, RZ ;  /* 0x000001f413137824 */ /* 0x010fcc00078e02ff */
[----:B------:R-:W4:Y:S01]  /*25470*/  LDC R24, c[0x0][0x278] ;  /* 0x00009e00ff187b82 */ /* 0x000f220000000800 */
[----:B---3--:R-:W-:Y:S01]  /*25480*/  IMAD R3, R4, 0xf7, RZ ;  /* 0x000000f704037824 */ /* 0x008fe200078e02ff */
[----:B------:R-:W-:-:S06]  /*25490*/  IADD3 R4, P5, R27, R96, RZ ;  /* 0x000000601b047210 */ /* 0x000fcc0007fbe0ff */
[----:B------:R-:W3:Y:S01]  /*254a0*/  LDC R23, c[0x0][0x278] ;  /* 0x00009e00ff177b82 */ /* 0x000ee20000000800 */
[----:B--2---:R-:W-:Y:S01]  /*254b0*/  IMAD R11, R20, 0xf9, RZ ;  /* 0x000000f9140b7824 */ /* 0x004fe200078e02ff */
[----:B------:R-:W-:Y:S01]  /*254c0*/  IADD3 R2, P3, R5, R96, RZ ;  /* 0x0000006005027210 */ /* 0x000fe20007f7e0ff */
[----:B------:R2:W-:Y:S01]  /*254d0*/  STG.E.U16 desc[UR6][R16.64], R39 ;  /* 0x0000002710007986 */ /* 0x0005e2000c101506 */
[----:B------:R-:W-:-:S04]  /*254e0*/  LEA.HI.X.SX32 R5, R203, R97, 0x1, P5 ;  /* 0x00000061cb057211 */ /* 0x000fc800028f0eff */
[----:B------:R-:W4:Y:S01]  /*254f0*/  LDC R18, c[0x0][0x278] ;  /* 0x00009e00ff127b82 */ /* 0x000f220000000800 */
[----:B0-----:R-:W-:-:S07]  /*25500*/  IMAD R21, R21, 0x1f2, RZ ;  /* 0x000001f215157824 */ /* 0x001fce00078e02ff */
[----:B------:R-:W0:Y:S01]  /*25510*/  LDC R20, c[0x0][0x278] ;  /* 0x00009e00ff147b82 */ /* 0x000e220000000800 */
[----:B--2---:R-:W-:-:S07]  /*25520*/  IADD3 R16, P5, R19, R96, RZ ;  /* 0x0000006013107210 */ /* 0x004fce0007fbe0ff */
[----:B------:R-:W2:Y:S01]  /*25530*/  LDC R19, c[0x0][0x278] ;  /* 0x00009e00ff137b82 */ /* 0x000ea20000000800 */
[-C--:B------:R-:W-:Y:S02]  /*25540*/  LEA.HI.X.SX32 R3, R3, R97.reuse, 0x1, P3 ;  /* 0x0000006103037211 */ /* 0x080fe400018f0eff */
[----:B------:R-:W-:Y:S02]  /*25550*/  PRMT R28, R39, 0x7632, R28 ;  /* 0x00007632271c7816 */ /* 0x000fe4000000001c */
[----:B------:R-:W-:Y:S01]  /*25560*/  IADD3 R10, P3, R21, R96, RZ ;  /* 0x00000060150a7210 */ /* 0x000fe20007f7e0ff */
[----:B------:R-:W-:Y:S02]  /*25570*/  IMAD R21, R22, 0x1f6, RZ ;  /* 0x000001f616157824 */ /* 0x000fe400078e02ff */
[----:B-1----:R-:W-:Y:S01]  /*25580*/  IMAD R25, R25, 0x1f8, RZ ;  /* 0x000001f819197824 */ /* 0x002fe200078e02ff */
[----:B------:R1:W-:Y:S01]  /*25590*/  STG.E.U16 desc[UR6][R2.64], R28 ;  /* 0x0000001c02007986 */ /* 0x0003e2000c101506 */
[----:B------:R-:W-:-:S02]  /*255a0*/  LEA.HI.X.SX32 R11, R11, R97, 0x1, P3 ;  /* 0x000000610b0b7211 */ /* 0x000fc400018f0eff */
[----:B------:R-:W-:Y:S01]  /*255b0*/  PRMT R26, R12, 0x7632, R26 ;  /* 0x000076320c1a7816 */ /* 0x000fe2000000001a */
[----:B------:R4:W-:Y:S01]  /*255c0*/  STG.E.U16 desc[UR6][R4.64], R12 ;  /* 0x0000000c04007986 */ /* 0x0009e2000c101506 */
[-C--:B------:R-:W-:Y:S01]  /*255d0*/  LEA.HI.X.SX32 R17, R155, R97.reuse, 0x1, P5 ;  /* 0x000000619b117211 */ /* 0x080fe200028f0eff */
[----:B---3--:R-:W-:Y:S01]  /*255e0*/  IMAD R23, R23, 0x1fa, RZ ;  /* 0x000001fa17177824 */ /* 0x008fe200078e02ff */
[-C--:B-1----:R-:W-:Y:S01]  /*255f0*/  IADD3 R2, P3, R21, R96.reuse, RZ ;  /* 0x0000006015027210 */ /* 0x082fe20007f7e0ff */
[----:B------:R-:W-:Y:S02]  /*25600*/  IMAD R3, R0, 0xfb, RZ ;  /* 0x000000fb00037824 */ /* 0x000fe400078e02ff */
[----:B----4-:R-:W-:Y:S01]  /*25610*/  IMAD R21, R24, 0x1fc, RZ ;  /* 0x000001fc18157824 */ /* 0x010fe200078e02ff */
[----:B------:R-:W-:Y:S01]  /*25620*/  IADD3 R4, P5, R25, R96, RZ ;  /* 0x0000006019047210 */ /* 0x000fe20007fbe0ff */
[----:B------:R1:W-:Y:S01]  /*25630*/  STG.E.U16 desc[UR6][R10.64], R26 ;  /* 0x0000001a0a007986 */ /* 0x0003e2000c101506 */
[----:B------:R-:W-:-:S02]  /*25640*/  LEA.HI.X.SX32 R3, R3, R97, 0x1, P3 ;  /* 0x0000006103037211 */ /* 0x000fc400018f0eff */
[-C--:B------:R-:W-:Y:S01]  /*25650*/  LEA.HI.X.SX32 R5, R107, R97.reuse, 0x1, P5 ;  /* 0x000000616b057211 */ /* 0x080fe200028f0eff */
[----:B------:R-:W3:Y:S01]  /*25660*/  S2R R244, SR_TID.X ;  /* 0x0000000000f47919 */ /* 0x000ee20000002100 */
[-C--:B------:R-:W-:Y:S01]  /*25670*/  IADD3 R12, P5, R21, R96.reuse, RZ ;  /* 0x00000060150c7210 */ /* 0x080fe20007fbe0ff */
[----:B0-----:R-:W-:Y:S01]  /*25680*/  IMAD R21, R20, 0x1fe, RZ ;  /* 0x000001fe14157824 */ /* 0x001fe200078e02ff */
[----:B------:R-:W-:Y:S01]  /*25690*/  PRMT R0, R13, 0x7632, R0 ;  /* 0x000076320d007816 */ /* 0x000fe20000000000 */
[----:B------:R2:W-:Y:S01]  /*256a0*/  STG.E.U16 desc[UR6][R16.64], R13 ;  /* 0x0000000d10007986 */ /* 0x0005e2000c101506 */
[----:B-1----:R-:W-:Y:S01]  /*256b0*/  IMAD R11, R18, 0xfd, RZ ;  /* 0x000000fd120b7824 */ /* 0x002fe200078e02ff */
[-C--:B------:R-:W-:Y:S02]  /*256c0*/  IADD3 R10, P3, R23, R96.reuse, RZ ;  /* 0x00000060170a7210 */ /* 0x080fe40007f7e0ff */
[----:B------:R0:W-:Y:S02]  /*256d0*/  STG.E.U16 desc[UR6][R2.64], R0 ;  /* 0x0000000002007986 */ /* 0x0001e4000c101506 */
[-C--:B------:R-:W-:Y:S01]  /*256e0*/  LEA.HI.X.SX32 R11, R11, R97.reuse, 0x1, P3 ;  /* 0x000000610b0b7211 */ /* 0x080fe200018f0eff */
[----:B--2---:R-:W-:Y:S01]  /*256f0*/  IMAD R17, R19, 0xff, RZ ;  /* 0x000000ff13117824 */ /* 0x004fe200078e02ff */
[----:B------:R-:W-:Y:S01]  /*25700*/  IADD3 R16, P3, R21, R96, RZ ;  /* 0x0000006015107210 */ /* 0x000fe20007f7e0ff */
[----:B------:R1:W-:Y:S01]  /*25710*/  STG.E.U16 desc[UR6][R4.64], R14 ;  /* 0x0000000e04007986 */ /* 0x0003e2000c101506 */
[----:B------:R-:W-:-:S02]  /*25720*/  LEA.HI.X.SX32 R13, R109, R97, 0x1, P5 ;  /* 0x000000616d0d7211 */ /* 0x000fc400028f0eff */
[----:B0-----:R-:W-:Y:S02]  /*25730*/  PRMT R3, R14, 0x7632, R3 ;  /* 0x000076320e037816 */ /* 0x001fe40000000003 */
[----:B------:R-:W-:-:S03]  /*25740*/  LEA.HI.X.SX32 R17, R17, R97, 0x1, P3 ;  /* 0x0000006111117211 */ /* 0x000fc600018f0eff */
[----:B------:R0:W-:Y:S01]  /*25750*/  STG.E.U16 desc[UR6][R10.64], R3 ;  /* 0x000000030a007986 */ /* 0x0001e2000c101506 */
[----:B-1----:R-:W-:-:S03]  /*25760*/  PRMT R5, R15, 0x7632, R5 ;  /* 0x000076320f057816 */ /* 0x002fc60000000005 */
[----:B------:R-:W-:Y:S04]  /*25770*/  STG.E.U16 desc[UR6][R12.64], R15 ;  /* 0x0000000f0c007986 */ /* 0x000fe8000c101506 */
[----:B------:R-:W-:Y:S01]  /*25780*/  STG.E.U16 desc[UR6][R16.64], R5 ;  /* 0x0000000510007986 */ /* 0x000fe2000c101506 */
[----:B------:R-:W-:Y:S02]  /*25790*/  FSEL R220, R220, -INF , P2 ;  /* 0xff800000dcdc7808 */ /* 0x000fe40001000000 */
[----:B------:R-:W-:Y:S02]  /*257a0*/  FSEL R215, R215, -INF , P1 ;  /* 0xff800000d7d77808 */ /* 0x000fe40000800000 */
[----:B------:R-:W-:Y:S02]  /*257b0*/  FSEL R0, R213, -INF , P0 ;  /* 0xff800000d5007808 */ /* 0x000fe40000000000 */
[----:B---3--:R-:W-:Y:S01]  /*257c0*/  SHF.L.U32 R4, R244, 0x1, RZ ;  /* 0x00000001f4047819 */ /* 0x008fe200000006ff */
[----:B------:R-:W-:Y:S01]  /*257d0*/  FFMA R214, R220, 0.69314718246459960938, R9 ;  /* 0x3f317218dcd67823 */ /* 0x000fe20000000009 */
[----:B------:R-:W-:Y:S01]  /*257e0*/  FFMA R215, R215, 0.69314718246459960938, R8 ;  /* 0x3f317218d7d77823 */ /* 0x000fe20000000008 */
[----:B------:R-:W-:Y:S01]  /*257f0*/  FFMA R206, R0, 0.69314718246459960938, R7 ;  /* 0x3f31721800ce7823 */ /* 0x000fe20000000007 */
[----:B------:R-:W-:Y:S01]  /*25800*/  LOP3.LUT R4, R4, 0x1f8, RZ, 0xc0, !PT ;  /* 0x000001f804047812 */ /* 0x000fe200078ec0ff */
[----:B------:R-:W-:Y:S01]  /*25810*/  BAR.SYNC.DEFER_BLOCKING 0x0 ;  /* 0x0000000000007b1d */ /* 0x000fe20000010000 */
[----:B------:R-:W-:-:S07]  /*25820*/  FFMA R207, R207, 0.69314718246459960938, R6 ;  /* 0x3f317218cfcf7823 */ /* 0x000fce0000000006 */
[----:B------:R-:W1:Y:S01]  /*25830*/  LDC.64 R6, c[0x0][0x230] ;  /* 0x00008c00ff067b82 */ /* 0x000e620000000a00 */
[----:B------:R-:W-:Y:S04]  /*25840*/  STS.64 [R4+UR4], R214 ;  /* 0x000000d604007988 */ /* 0x000fe80008000a04 */
[----:B------:R-:W-:Y:S03]  /*25850*/  STS.64 [R4+UR4+0x200], R206 ;  /* 0x000200ce04007988 */ /* 0x000fe60008000a04 */
[----:B------:R-:W-:Y:S01]  /*25860*/  BAR.SYNC.DEFER_BLOCKING 0x0 ;  /* 0x0000000000007b1d */ /* 0x000fe20000010000 */
[----:B------:R-:W-:-:S05]  /*25870*/  UIMAD UR8, UR10, UR8, URZ ;  /* 0x000000080a0872a4 */ /* 0x000fca000f8e023f */
[----:B------:R-:W2:Y:S01]  /*25880*/  LDS R195, [R195] ;  /* 0x00000000c3c37984 */ /* 0x000ea20000000800 */
[----:B------:R-:W-:Y:S01]  /*25890*/  USHF.L.U32 UR4, UR8, 0x2, URZ ;  /* 0x0000000208047899 */ /* 0x000fe2000800063f */
[C---:B0-----:R-:W-:Y:S01]  /*258a0*/  SHF.L.U32 R3, R243.reuse, 0x2, RZ ;  /* 0x00000002f3037819 */ /* 0x041fe200000006ff */
[----:B------:R-:W-:Y:S01]  /*258b0*/  UIMAD.WIDE UR8, UR8, 0x4, URZ ;  /* 0x00000004080878a5 */ /* 0x000fe2000f8e023f */
[----:B------:R-:W-:-:S03]  /*258c0*/  IMAD.HI R0, R243, 0x4, RZ ;  /* 0x00000004f3007827 */ /* 0x000fc600078e02ff */
[----:B-1----:R-:W-:-:S04]  /*258d0*/  IADD3 R2, P0, P1, R3, UR4, R6 ;  /* 0x0000000403027c10 */ /* 0x002fc8000f91e006 */
[----:B------:R-:W-:-:S05]  /*258e0*/  IADD3.X R3, R0, UR9, R7, P0, P1 ;  /* 0x0000000900037c10 */ /* 0x000fca00087e2407 */
[----:B--2---:R-:W-:Y:S01]  /*258f0*/  STG.E desc[UR6][R2.64], R195 ;  /* 0x000000c302007986 */ /* 0x004fe2000c101906 */
[----:B------:R-:W-:Y:S05]  /*25900*/  EXIT ;  /* 0x000000000000794d */ /* 0x000fea0003800000 */
.L_x_2:
[----:B------:R-:W-:-:S00]  /*25910*/  BRA `(.L_x_2) ;  /* 0xfffffffc00fc7947 */ /* 0x000fc0000383ffff */
[----:B------:R-:W-:-:S00]  /*25920*/  NOP ;  /* 0x0000000000007918 */ /* 0x000fc00000000000 */
        /* <DEDUP_REMOVED lines=13> */
.L_x_3:


//--------------------- .nv.global.init           --------------------------
	.section	.nv.global.init,"aw",@progbits
.nv.global.init:
	.type		_$_str,@object
	.size		_$_str,(.L_0 - _$_str)
_$_str:
        /*0000*/ 	.byte	0x5f, 0x5f, 0x43, 0x55, 0x44, 0x41, 0x5f, 0x46, 0x54, 0x5a, 0x00
.L_0:


//--------------------- .nv.shared.attn_fwd       --------------------------
	.section	.nv.shared.attn_fwd,"aw",@nobits
	.sectionflags	@""
	.align	16
	.zero		1024


//--------------------- .nv.shared.reserved.0     --------------------------
	.section	.nv.shared.reserved.0,"aw",@nobits
	.weak		__nv_reservedSMEM_offset_0_alias
	.size		__nv_reservedSMEM_offset_0_alias, 0, 0
	.other		__nv_reservedSMEM_offset_0_alias,@"STO_CUDA_RESERVED_SHARED STV_DEFAULT"
__nv_reservedSMEM_offset_0_alias:
	.zero		0


//--------------------- .nv.constant0.attn_fwd    --------------------------
	.section	.nv.constant0.attn_fwd,"a",@progbits
	.sectionflags	@""
	.align	4
.nv.constant0.attn_fwd:
	.zero		664


//--------------------- SYMBOLS --------------------------

	.type		.nv.reservedSmem.offset0,@object
	.size		.nv.reservedSmem.offset0,0x4
